	.target	sm_90a

	.elftype	@"ET_EXEC"


//--------------------- .note.nv.tkinfo           --------------------------
	.section	.note.nv.tkinfo,"",@"SHT_NOTE"
	.sectionflags	@"SHF_NOTE_NV_TKINFO"
	.tkinfo
        /*0018*/ 	.word	0x00000002
        /*0030*/ 	.string	""
        /*0030*/ 	.string	"ptxas"
        /*0030*/ 	.string	"Cuda compilation tools, release 13.0, V13.0.88"
        /*0030*/ 	.string	"Build cuda_13.0.r13.0/compiler.36424714_0"
        /*0030*/ 	.string	"-v  -suppress-debug-info  -lineinfo  -arch sm_90a "



//--------------------- .note.nv.cuinfo           --------------------------
	.section	.note.nv.cuinfo,"",@"SHT_NOTE"
	.sectionflags	@"SHF_NOTE_NV_CUINFO"
        /*0018*/ 	.short	0x0002
        /*001a*/ 	.short	0x005a
        /*001c*/ 	.short	0x0082
	.zero		2


//--------------------- .nv.info                  --------------------------
	.section	.nv.info,"",@"SHT_CUDA_INFO"
	.align	4


	//----- nvinfo : EIATTR_REGCOUNT
	.align		4
        /*0000*/ 	.byte	0x04, 0x2f
        /*0002*/ 	.short	(.L_1 - .L_0)
	.align		4
.L_0:
        /*0004*/ 	.word	index@(matmul_kernel)
        /*0008*/ 	.word	0x000000ff


	//----- nvinfo : EIATTR_FRAME_SIZE
	.align		4
.L_1:
        /*000c*/ 	.byte	0x04, 0x11
        /*000e*/ 	.short	(.L_3 - .L_2)
	.align		4
.L_2:
        /*0010*/ 	.word	index@(matmul_kernel)
        /*0014*/ 	.word	0x00001f60


	//----- nvinfo : EIATTR_MIN_STACK_SIZE
	.align		4
.L_3:
        /*0018*/ 	.byte	0x04, 0x12
        /*001a*/ 	.short	(.L_5 - .L_4)
	.align		4
.L_4:
        /*001c*/ 	.word	index@(matmul_kernel)
        /*0020*/ 	.word	0x00001f60
.L_5:


//--------------------- .nv.compat                --------------------------
	.section	.nv.compat,"",@"SHT_CUDA_COMPAT_INFO"
	.align	4
        /*0000*/ 	.byte	0x02, 0x09, 0x01, 0x00, 0x02, 0x02, 0x04, 0x00, 0x02, 0x05, 0x05, 0x00, 0x03, 0x07, 0x01, 0x01
        /*0010*/ 	.byte	0x02, 0x03, 0x00, 0x00, 0x02, 0x06, 0x01, 0x00, 0x04, 0x0b, 0x08, 0x00, 0x00, 0x00, 0x00, 0x00
        /*0020*/ 	.byte	0x00, 0x00, 0x00, 0x00


//--------------------- .nv.info.matmul_kernel    --------------------------
	.section	.nv.info.matmul_kernel,"",@"SHT_CUDA_INFO"
	.sectionflags	@""
	.align	4


	//----- nvinfo : EIATTR_CUDA_API_VERSION
	.align		4
        /*0000*/ 	.byte	0x04, 0x37
        /*0002*/ 	.short	(.L_7 - .L_6)
.L_6:
        /*0004*/ 	.word	0x00000082


	//----- nvinfo : EIATTR_KPARAM_INFO
	.align		4
.L_7:
        /*0008*/ 	.byte	0x04, 0x17
        /*000a*/ 	.short	(.L_9 - .L_8)
.L_8:
        /*000c*/ 	.word	0x00000000
        /*0010*/ 	.short	0x000d
        /*0012*/ 	.short	0x0048
        /*0014*/ 	.byte	0x00, 0xf4, 0x21, 0x00


	//----- nvinfo : EIATTR_KPARAM_INFO
	.align		4
.L_9:
        /*0018*/ 	.byte	0x04, 0x17
        /*001a*/ 	.short	(.L_11 - .L_10)
.L_10:
        /*001c*/ 	.word	0x00000000
        /*0020*/ 	.short	0x000c
        /*0022*/ 	.short	0x0040
        /*0024*/ 	.byte	0x00, 0xf4, 0x21, 0x00


	//----- nvinfo : EIATTR_KPARAM_INFO
	.align		4
.L_11:
        /*0028*/ 	.byte	0x04, 0x17
        /*002a*/ 	.short	(.L_13 - .L_12)
.L_12:
        /*002c*/ 	.word	0x00000000
        /*0030*/ 	.short	0x000b
        /*0032*/ 	.short	0x0038
        /*0034*/ 	.byte	0x00, 0xf0, 0x11, 0x00


	//----- nvinfo : EIATTR_KPARAM_INFO
	.align		4
.L_13:
        /*0038*/ 	.byte	0x04, 0x17
        /*003a*/ 	.short	(.L_15 - .L_14)
.L_14:
        /*003c*/ 	.word	0x00000000
        /*0040*/ 	.short	0x000a
        /*0042*/ 	.short	0x0034
        /*0044*/ 	.byte	0x00, 0xf0, 0x11, 0x00


	//----- nvinfo : EIATTR_KPARAM_INFO
	.align		4
.L_15:
        /*0048*/ 	.byte	0x04, 0x17
        /*004a*/ 	.short	(.L_17 - .L_16)
.L_16:
        /*004c*/ 	.word	0x00000000
        /*0050*/ 	.short	0x0009
        /*0052*/ 	.short	0x0030
        /*0054*/ 	.byte	0x00, 0xf0, 0x11, 0x00


	//----- nvinfo : EIATTR_KPARAM_INFO
	.align		4
.L_17:
        /*0058*/ 	.byte	0x04, 0x17
        /*005a*/ 	.short	(.L_19 - .L_18)
.L_18:
        /*005c*/ 	.word	0x00000000
        /*0060*/ 	.short	0x0008
        /*0062*/ 	.short	0x002c
        /*0064*/ 	.byte	0x00, 0xf0, 0x11, 0x00


	//----- nvinfo : EIATTR_KPARAM_INFO
	.align		4
.L_19:
        /*0068*/ 	.byte	0x04, 0x17
        /*006a*/ 	.short	(.L_21 - .L_20)
.L_20:
        /*006c*/ 	.word	0x00000000
        /*0070*/ 	.short	0x0007
        /*0072*/ 	.short	0x0028
        /*0074*/ 	.byte	0x00, 0xf0, 0x11, 0x00


	//----- nvinfo : EIATTR_KPARAM_INFO
	.align		4
.L_21:
        /*0078*/ 	.byte	0x04, 0x17
        /*007a*/ 	.short	(.L_23 - .L_22)
.L_22:
        /*007c*/ 	.word	0x00000000
        /*0080*/ 	.short	0x0006
        /*0082*/ 	.short	0x0024
        /*0084*/ 	.byte	0x00, 0xf0, 0x11, 0x00


	//----- nvinfo : EIATTR_KPARAM_INFO
	.align		4
.L_23:
        /*0088*/ 	.byte	0x04, 0x17
        /*008a*/ 	.short	(.L_25 - .L_24)
.L_24:
        /*008c*/ 	.word	0x00000000
        /*0090*/ 	.short	0x0005
        /*0092*/ 	.short	0x0020
        /*0094*/ 	.byte	0x00, 0xf0, 0x11, 0x00


	//----- nvinfo : EIATTR_KPARAM_INFO
	.align		4
.L_25:
        /*0098*/ 	.byte	0x04, 0x17
        /*009a*/ 	.short	(.L_27 - .L_26)
.L_26:
        /*009c*/ 	.word	0x00000000
        /*00a0*/ 	.short	0x0004
        /*00a2*/ 	.short	0x001c
        /*00a4*/ 	.byte	0x00, 0xf0, 0x11, 0x00


	//----- nvinfo : EIATTR_KPARAM_INFO
	.align		4
.L_27:
        /*00a8*/ 	.byte	0x04, 0x17
        /*00aa*/ 	.short	(.L_29 - .L_28)
.L_28:
        /*00ac*/ 	.word	0x00000000
        /*00b0*/ 	.short	0x0003
        /*00b2*/ 	.short	0x0018
        /*00b4*/ 	.byte	0x00, 0xf0, 0x11, 0x00


	//----- nvinfo : EIATTR_KPARAM_INFO
	.align		4
.L_29:
        /*00b8*/ 	.byte	0x04, 0x17
        /*00ba*/ 	.short	(.L_31 - .L_30)
.L_30:
        /*00bc*/ 	.word	0x00000000
        /*00c0*/ 	.short	0x0002
        /*00c2*/ 	.short	0x0010
        /*00c4*/ 	.byte	0x00, 0xf4, 0x21, 0x00


	//----- nvinfo : EIATTR_KPARAM_INFO
	.align		4
.L_31:
        /*00c8*/ 	.byte	0x04, 0x17
        /*00ca*/ 	.short	(.L_33 - .L_32)
.L_32:
        /*00cc*/ 	.word	0x00000000
        /*00d0*/ 	.short	0x0001
        /*00d2*/ 	.short	0x0008
        /*00d4*/ 	.byte	0x00, 0xf4, 0x21, 0x00


	//----- nvinfo : EIATTR_KPARAM_INFO
	.align		4
.L_33:
        /*00d8*/ 	.byte	0x04, 0x17
        /*00da*/ 	.short	(.L_35 - .L_34)
.L_34:
        /*00dc*/ 	.word	0x00000000
        /*00e0*/ 	.short	0x0000
        /*00e2*/ 	.short	0x0000
        /*00e4*/ 	.byte	0x00, 0xf4, 0x21, 0x00


	//----- nvinfo : EIATTR_SPARSE_MMA_MASK
	.align		4
.L_35:
        /*00e8*/ 	.byte	0x03, 0x50
        /*00ea*/ 	.short	0x0000


	//----- nvinfo : EIATTR_MAXREG_COUNT
	.align		4
        /*00ec*/ 	.byte	0x03, 0x1b
        /*00ee*/ 	.short	0x00ff


	//----- nvinfo : EIATTR_NUM_BARRIERS
	.align		4
        /*00f0*/ 	.byte	0x02, 0x4c
        /*00f2*/ 	.byte	0x01
	.zero		1


	//----- nvinfo : EIATTR_ANNOTATIONS
	.align		4
        /*00f4*/ 	.byte	0x04, 0x55
        /*00f6*/ 	.short	(.L_37 - .L_36)


	//   ....[0]....
.L_36:
        /*00f8*/ 	.word	0x00000001
        /*00fc*/ 	.byte	0x70, 0x00, 0x00, 0x00, 0x01, 0x00, 0x00, 0x00, 0xb0, 0x00, 0x00, 0x00, 0x01, 0x00, 0x00, 0x00
        /* <DEDUP_REMOVED lines=3360> */
        /*d30c*/ 	.byte	0x30, 0xeb, 0x03, 0x00


	//----- nvinfo : EIATTR_MERCURY_ISA_VERSION
	.align		4
.L_37:
        /*d310*/ 	.byte	0x03, 0x5f
        /*d312*/ 	.short	0x0101


	//----- nvinfo : EIATTR_EXIT_INSTR_OFFSETS
	.align		4
        /*d314*/ 	.byte	0x04, 0x1c
        /*d316*/ 	.short	(.L_39 - .L_38)


	//   ....[0]....
.L_38:
        /*d318*/ 	.word	0x00040a30


	//   ....[1]....
        /*d31c*/ 	.word	0x00040a60


	//----- nvinfo : EIATTR_REQNTID
	.align		4
.L_39:
        /*d320*/ 	.byte	0x04, 0x10
        /*d322*/ 	.short	(.L_41 - .L_40)
.L_40:
        /*d324*/ 	.word	0x00000080
        /*d328*/ 	.word	0x00000001
        /*d32c*/ 	.word	0x00000001


	//----- nvinfo : EIATTR_CBANK_PARAM_SIZE
	.align		4
.L_41:
        /*d330*/ 	.byte	0x03, 0x19
        /*d332*/ 	.short	0x0050


	//----- nvinfo : EIATTR_PARAM_CBANK
	.align		4
        /*d334*/ 	.byte	0x04, 0x0a
        /*d336*/ 	.short	(.L_43 - .L_42)
	.align		4
.L_42:
        /*d338*/ 	.word	index@(.nv.constant0.matmul_kernel)
        /*d33c*/ 	.short	0x0210
        /*d33e*/ 	.short	0x0050


	//----- nvinfo : EIATTR_SW_WAR
	.align		4
.L_43:
        /*d340*/ 	.byte	0x04, 0x36
        /*d342*/ 	.short	(.L_45 - .L_44)
.L_44:
        /*d344*/ 	.word	0x00000008
.L_45:


//--------------------- .nv.callgraph             --------------------------
	.section	.nv.callgraph,"",@"SHT_CUDA_CALLGRAPH"
	.align	4
	.sectionentsize	8
	.align		4
        /*0000*/ 	.word	0x00000000
	.align		4
        /*0004*/ 	.word	0xffffffff
	.align		4
        /*0008*/ 	.word	0x00000000
	.align		4
        /*000c*/ 	.word	0xfffffffe
	.align		4
        /*0010*/ 	.word	0x00000000
	.align		4
        /*0014*/ 	.word	0xfffffffd
	.align		4
        /*0018*/ 	.word	0x00000000
	.align		4
        /*001c*/ 	.word	0xfffffffc


//--------------------- .text.matmul_kernel       --------------------------
	.section	.text.matmul_kernel,"ax",@progbits
	.align	128
        .global         matmul_kernel
        .type           matmul_kernel,@function
        .size           matmul_kernel,(.L_x_3 - matmul_kernel)
        .other          matmul_kernel,@"STO_CUDA_ENTRY STV_DEFAULT"
matmul_kernel:
.text.matmul_kernel:
[----:B------:R-:W0:Y:S08]  /*0000*/  LDC R1, c[0x0][0x28] ;  /* 0x00000a00ff017b82 */ /* 0x000e300000000800 */
[----:B------:R-:W1:Y:S01]  /*0010*/  LDC.64 R10, c[0x0][0x228] ;  /* 0x00008a00ff0a7b82 */ /* 0x000e620000000a00 */
[----:B0-----:R-:W-:Y:S01]  /*0020*/  VIADD R1, R1, 0xffffe0a0 ;  /* 0xffffe0a001017836 */ /* 0x001fe20000000000 */
[----:B------:R-:W0:Y:S01]  /*0030*/  S2R R5, SR_CTAID.X ;  /* 0x0000000000057919 */ /* 0x000e220000002500 */
[----:B------:R-:W-:Y:S01]  /*0040*/  UMOV UR4, 0x400 ;  /* 0x0000040000047882 */ /* 0x000fe20000000000 */
[----:B------:R-:W-:Y:S01]  /*0050*/  ULDC.64 UR6, c[0x0][0x208] ;  /* 0x0000820000067ab9 */ /* 0x000fe20000000a00 */
[----:B------:R-:W-:Y:S01]  /*0060*/  CS2R R224, SRZ ;  /* 0x0000000000e07805 */ /* 0x000fe2000001ff00 */
[----:B------:R2:W-:Y:S01]  /*0070*/  STL [R1+0x2e0], RZ ;  /* 0x0002e0ff01007387 */ /* 0x0005e20000100800 */
[----:B------:R-:W-:Y:S01]  /*0080*/  CS2R R226, SRZ ;  /* 0x0000000000e27805 */ /* 0x000fe2000001ff00 */
[----:B------:R-:W3:Y:S01]  /*0090*/  S2UR UR5, SR_CgaCtaId ;  /* 0x00000000000579c3 */ /* 0x000ee20000008800 */
[----:B------:R-:W-:Y:S01]  /*00a0*/  CS2R R24, SRZ ;  /* 0x0000000000187805 */ /* 0x000fe2000001ff00 */
[----:B------:R2:W-:Y:S01]  /*00b0*/  STL [R1+0x2e4], RZ ;  /* 0x0002e4ff01007387 */ /* 0x0005e20000100800 */
[----:B------:R-:W-:-:S02]  /*00c0*/  CS2R R26, SRZ ;  /* 0x00000000001a7805 */ /* 0x000fc4000001ff00 */
[----:B------:R-:W-:Y:S02]  /*00d0*/  CS2R R204, SRZ ;  /* 0x0000000000cc7805 */ /* 0x000fe4000001ff00 */
[----:B------:R-:W-:Y:S01]  /*00e0*/  CS2R R206, SRZ ;  /* 0x0000000000ce7805 */ /* 0x000fe2000001ff00 */
[----:B------:R2:W-:Y:S01]  /*00f0*/  STL [R1+0x2e8], RZ ;  /* 0x0002e8ff01007387 */ /* 0x0005e20000100800 */
[----:B------:R-:W-:Y:S02]  /*0100*/  CS2R R200, SRZ ;  /* 0x0000000000c87805 */ /* 0x000fe4000001ff00 */
[----:B------:R-:W-:Y:S02]  /*0110*/  CS2R R202, SRZ ;  /* 0x0000000000ca7805 */ /* 0x000fe4000001ff00 */
[----:B------:R-:W-:Y:S01]  /*0120*/  CS2R R196, SRZ ;  /* 0x0000000000c47805 */ /* 0x000fe2000001ff00 */
[----:B------:R2:W-:Y:S01]  /*0130*/  STL [R1+0x2ec], RZ ;  /* 0x0002ecff01007387 */ /* 0x0005e20000100800 */
[----:B------:R-:W-:-:S02]  /*0140*/  CS2R R198, SRZ ;  /* 0x0000000000c67805 */ /* 0x000fc4000001ff00 */
[----:B------:R-:W-:Y:S02]  /*0150*/  CS2R R28, SRZ ;  /* 0x00000000001c7805 */ /* 0x000fe4000001ff00 */
[----:B------:R-:W-:Y:S01]  /*0160*/  CS2R R30, SRZ ;  /* 0x00000000001e7805 */ /* 0x000fe2000001ff00 */
[----:B------:R2:W-:Y:S01]  /*0170*/  STL [R1+0x2f0], RZ ;  /* 0x0002f0ff01007387 */ /* 0x0005e20000100800 */
[----:B------:R-:W-:Y:S01]  /*0180*/  CS2R R176, SRZ ;  /* 0x0000000000b07805 */ /* 0x000fe2000001ff00 */
[----:B-1----:R-:W-:Y:S01]  /*0190*/  VIADD R0, R11, 0xff ;  /* 0x000000ff0b007836 */ /* 0x002fe20000000000 */
[----:B------:R-:W-:Y:S01]  /*01a0*/  CS2R R178, SRZ ;  /* 0x0000000000b27805 */ /* 0x000fe2000001ff00 */
[----:B------:R2:W-:Y:S01]  /*01b0*/  STL [R1+0x2f4], RZ ;  /* 0x0002f4ff01007387 */ /* 0x0005e20000100800 */
[----:B------:R-:W-:Y:S02]  /*01c0*/  CS2R R172, SRZ ;  /* 0x0000000000ac7805 */ /* 0x000fe4000001ff00 */
[----:B------:R-:W-:-:S02]  /*01d0*/  CS2R R174, SRZ ;  /* 0x0000000000ae7805 */ /* 0x000fc4000001ff00 */
[----:B------:R-:W-:Y:S01]  /*01e0*/  SHF.R.S32.HI R3, RZ, 0x1f, R0 ;  /* 0x0000001fff037819 */ /* 0x000fe20000011400 */
[----:B------:R2:W-:Y:S01]  /*01f0*/  STL [R1+0x2f8], RZ ;  /* 0x0002f8ff01007387 */ /* 0x0005e20000100800 */
[----:B------:R-:W-:Y:S01]  /*0200*/  CS2R R168, SRZ ;  /* 0x0000000000a87805 */ /* 0x000fe2000001ff00 */
[----:B---3--:R-:W-:Y:S01]  /*0210*/  ULEA UR4, UR5, UR4, 0x18 ;  /* 0x0000000405047291 */ /* 0x008fe2000f8ec03f */
[----:B------:R-:W-:Y:S01]  /*0220*/  LEA.HI R3, R3, R0, RZ, 0x8 ;  /* 0x0000000003037211 */ /* 0x000fe200078f40ff */
[----:B------:R2:W-:Y:S01]  /*0230*/  STL [R1+0x2fc], RZ ;  /* 0x0002fcff01007387 */ /* 0x0005e20000100800 */
[----:B0-----:R-:W-:Y:S02]  /*0240*/  IABS R8, R5 ;  /* 0x0000000500087213 */ /* 0x001fe40000000000 */
[----:B------:R-:W-:Y:S02]  /*0250*/  CS2R R170, SRZ ;  /* 0x0000000000aa7805 */ /* 0x000fe4000001ff00 */
[----:B------:R-:W-:Y:S01]  /*0260*/  SHF.R.S32.HI R4, RZ, 0x8, R3 ;  /* 0x00000008ff047819 */ /* 0x000fe20000011403 */
[----:B------:R2:W-:Y:S01]  /*0270*/  STL [R1+0x300], RZ ;  /* 0x000300ff01007387 */ /* 0x0005e20000100800 */
[----:B------:R-:W-:-:S02]  /*0280*/  CS2R R32, SRZ ;  /* 0x0000000000207805 */ /* 0x000fc4000001ff00 */
[----:B------:R-:W-:Y:S02]  /*0290*/  CS2R R34, SRZ ;  /* 0x0000000000227805 */ /* 0x000fe4000001ff00 */
[-C--:B------:R-:W-:Y:S01]  /*02a0*/  IABS R7, R4.reuse ;  /* 0x0000000400077213 */ /* 0x080fe20000000000 */
[----:B------:R2:W-:Y:S01]  /*02b0*/  STL [R1+0x304], RZ ;  /* 0x000304ff01007387 */ /* 0x0005e20000100800 */
[----:B------:R-:W-:Y:S02]  /*02c0*/  IABS R12, R4 ;  /* 0x00000004000c7213 */ /* 0x000fe40000000000 */
[----:B------:R-:W-:Y:S01]  /*02d0*/  CS2R R148, SRZ ;  /* 0x0000000000947805 */ /* 0x000fe2000001ff00 */
[----:B------:R-:W0:Y:S01]  /*02e0*/  I2F.RP R0, R7 ;  /* 0x0000000700007306 */ /* 0x000e220000209400 */
[----:B------:R2:W-:Y:S01]  /*02f0*/  STL [R1+0x308], RZ ;  /* 0x000308ff01007387 */ /* 0x0005e20000100800 */
[----:B------:R-:W-:Y:S02]  /*0300*/  CS2R R150, SRZ ;  /* 0x0000000000967805 */ /* 0x000fe4000001ff00 */
[----:B------:R-:W-:-:S02]  /*0310*/  CS2R R144, SRZ ;  /* 0x0000000000907805 */ /* 0x000fc4000001ff00 */
[----:B------:R-:W-:Y:S01]  /*0320*/  CS2R R146, SRZ ;  /* 0x0000000000927805 */ /* 0x000fe2000001ff00 */
[----:B------:R2:W-:Y:S01]  /*0330*/  STL [R1+0x30c], RZ ;  /* 0x00030cff01007387 */ /* 0x0005e20000100800 */
[----:B------:R-:W-:Y:S02]  /*0340*/  CS2R R140, SRZ ;  /* 0x00000000008c7805 */ /* 0x000fe4000001ff00 */
[----:B------:R-:W-:Y:S02]  /*0350*/  CS2R R142, SRZ ;  /* 0x00000000008e7805 */ /* 0x000fe4000001ff00 */
[----:B------:R-:W-:Y:S01]  /*0360*/  CS2R R36, SRZ ;  /* 0x0000000000247805 */ /* 0x000fe2000001ff00 */
[----:B------:R2:W-:Y:S01]  /*0370*/  STL [R1+0x310], RZ ;  /* 0x000310ff01007387 */ /* 0x0005e20000100800 */
[----:B------:R-:W-:Y:S02]  /*0380*/  CS2R R38, SRZ ;  /* 0x0000000000267805 */ /* 0x000fe4000001ff00 */
[----:B------:R-:W-:-:S02]  /*0390*/  CS2R R120, SRZ ;  /* 0x0000000000787805 */ /* 0x000fc4000001ff00 */
[----:B------:R-:W-:Y:S01]  /*03a0*/  CS2R R122, SRZ ;  /* 0x00000000007a7805 */ /* 0x000fe2000001ff00 */
[----:B------:R2:W-:Y:S01]  /*03b0*/  STL [R1+0x314], RZ ;  /* 0x000314ff01007387 */ /* 0x0005e20000100800 */
[----:B------:R-:W-:Y:S01]  /*03c0*/  CS2R R116, SRZ ;  /* 0x0000000000747805 */ /* 0x000fe2000001ff00 */
[----:B0-----:R-:W0:Y:S01]  /*03d0*/  MUFU.RCP R0, R0 ;  /* 0x0000000000007308 */ /* 0x001e220000001000 */
        /* <DEDUP_REMOVED lines=15> */
[----:B------:R-:W-:Y:S01]  /*04d0*/  CS2R R44, SRZ ;  /* 0x00000000002c7805 */ /* 0x000fe2000001ff00 */
[----:B0-----:R-:W-:Y:S01]  /*04e0*/  VIADD R2, R0, 0xffffffe ;  /* 0x0ffffffe00027836 */ /* 0x001fe20000000000 */
[----:B------:R2:W-:Y:S01]  /*04f0*/  STL [R1+0x328], RZ ;  /* 0x000328ff01007387 */ /* 0x0005e20000100800 */
[----:B------:R-:W-:Y:S01]  /*0500*/  IMAD.MOV R0, RZ, RZ, -R12 ;  /* 0x000000ffff007224 */ /* 0x000fe200078e0a0c */
[----:B------:R-:W-:Y:S01]  /*0510*/  CS2R R46, SRZ ;  /* 0x00000000002e7805 */ /* 0x000fe2000001ff00 */
[----:B------:R0:W1:Y:S01]  /*0520*/  F2I.FTZ.U32.TRUNC.NTZ R3, R2 ;  /* 0x0000000200037305 */ /* 0x000062000021f000 */
        /* <DEDUP_REMOVED lines=9> */
[----:B0-----:R-:W-:Y:S01]  /*05c0*/  IMAD.MOV.U32 R2, RZ, RZ, RZ ;  /* 0x000000ffff027224 */ /* 0x001fe200078e00ff */
[----:B------:R-:W-:Y:S02]  /*05d0*/  CS2R R20, SRZ ;  /* 0x0000000000147805 */ /* 0x000fe4000001ff00 */
[----:B------:R-:W-:Y:S01]  /*05e0*/  CS2R R22, SRZ ;  /* 0x0000000000167805 */ /* 0x000fe2000001ff00 */
[----:B------:R2:W-:Y:S01]  /*05f0*/  STL [R1+0x338], RZ ;  /* 0x000338ff01007387 */ /* 0x0005e20000100800 */
[----:B------:R-:W-:Y:S01]  /*0600*/  CS2R R16, SRZ ;  /* 0x0000000000107805 */ /* 0x000fe2000001ff00 */
[--C-:B-1----:R-:W-:Y:S01]  /*0610*/  IMAD.MOV R6, RZ, RZ, -R3.reuse ;  /* 0x000000ffff067224 */ /* 0x102fe200078e0a03 */
[----:B------:R-:W-:Y:S01]  /*0620*/  CS2R R18, SRZ ;  /* 0x0000000000127805 */ /* 0x000fe2000001ff00 */
[----:B------:R2:W-:Y:S01]  /*0630*/  STL [R1+0x33c], RZ ;  /* 0x00033cff01007387 */ /* 0x0005e20000100800 */
[----:B------:R-:W-:Y:S01]  /*0640*/  CS2R R14, SRZ ;  /* 0x00000000000e7805 */ /* 0x000fe2000001ff00 */
[----:B------:R-:W-:Y:S01]  /*0650*/  IMAD R9, R6, R7, RZ ;  /* 0x0000000706097224 */ /* 0x000fe200078e02ff */
[----:B------:R-:W-:Y:S01]  /*0660*/  CS2R R52, SRZ ;  /* 0x0000000000347805 */ /* 0x000fe2000001ff00 */
[----:B------:R2:W-:Y:S01]  /*0670*/  STL [R1+0x340], RZ ;  /* 0x000340ff01007387 */ /* 0x0005e20000100800 */
[----:B------:R-:W-:Y:S01]  /*0680*/  IMAD.MOV.U32 R6, RZ, RZ, R8 ;  /* 0x000000ffff067224 */ /* 0x000fe200078e0008 */
[----:B------:R-:W-:Y:S01]  /*0690*/  CS2R R54, SRZ ;  /* 0x0000000000367805 */ /* 0x000fe2000001ff00 */
[----:B------:R-:W-:Y:S01]  /*06a0*/  IMAD.HI.U32 R3, R3, R9, R2 ;  /* 0x0000000903037227 */ /* 0x000fe200078e0002 */
[----:B------:R2:W-:Y:S01]  /*06b0*/  STL [R1+0x344], RZ ;  /* 0x000344ff01007387 */ /* 0x0005e20000100800 */
[----:B------:R-:W-:-:S02]  /*06c0*/  CS2R R56, SRZ ;  /* 0x0000000000387805 */ /* 0x000fc4000001ff00 */
[----:B------:R-:W-:Y:S02]  /*06d0*/  CS2R R58, SRZ ;  /* 0x00000000003a7805 */ /* 0x000fe4000001ff00 */
[----:B------:R-:W-:Y:S01]  /*06e0*/  CS2R R72, SRZ ;  /* 0x0000000000487805 */ /* 0x000fe2000001ff00 */
[----:B------:R2:W-:Y:S01]  /*06f0*/  STL [R1+0x348], RZ ;  /* 0x000348ff01007387 */ /* 0x0005e20000100800 */
[----:B------:R-:W-:Y:S01]  /*0700*/  IMAD.HI.U32 R3, R3, R6, RZ ;  /* 0x0000000603037227 */ /* 0x000fe200078e00ff */
[----:B------:R-:W-:Y:S02]  /*0710*/  CS2R R74, SRZ ;  /* 0x00000000004a7805 */ /* 0x000fe4000001ff00 */
[----:B------:R-:W-:Y:S01]  /*0720*/  CS2R R60, SRZ ;  /* 0x00000000003c7805 */ /* 0x000fe2000001ff00 */
[----:B------:R2:W-:Y:S01]  /*0730*/  STL [R1+0x34c], RZ ;  /* 0x00034cff01007387 */ /* 0x0005e20000100800 */
[----:B------:R-:W-:Y:S01]  /*0740*/  IMAD R0, R3, R0, R6 ;  /* 0x0000000003007224 */ /* 0x000fe200078e0206 */
[----:B------:R-:W-:-:S02]  /*0750*/  CS2R R62, SRZ ;  /* 0x00000000003e7805 */ /* 0x000fc4000001ff00 */
[----:B------:R-:W-:Y:S01]  /*0760*/  CS2R R76, SRZ ;  /* 0x00000000004c7805 */ /* 0x000fe2000001ff00 */
[----:B------:R2:W-:Y:S01]  /*0770*/  STL [R1+0x350], RZ ;  /* 0x000350ff01007387 */ /* 0x0005e20000100800 */
[----:B------:R-:W-:Y:S02]  /*0780*/  CS2R R78, SRZ ;  /* 0x00000000004e7805 */ /* 0x000fe4000001ff00 */
[----:B------:R-:W-:Y:S02]  /*0790*/  ISETP.GT.U32.AND P1, PT, R7, R0, PT ;  /* 0x000000000700720c */ /* 0x000fe40003f24070 */
[----:B------:R-:W-:Y:S01]  /*07a0*/  CS2R R80, SRZ ;  /* 0x0000000000507805 */ /* 0x000fe2000001ff00 */
        /* <DEDUP_REMOVED lines=10> */
[----:B------:R-:W-:Y:S01]  /*0850*/  CS2R R108, SRZ ;  /* 0x00000000006c7805 */ /* 0x000fe2000001ff00 */
[----:B------:R-:W-:Y:S01]  /*0860*/  @!P1 IMAD.IADD R0, R0, 0x1, -R7 ;  /* 0x0000000100009824 */ /* 0x000fe200078e0a07 */
[----:B------:R2:W-:Y:S01]  /*0870*/  STL [R1+0x360], RZ ;  /* 0x000360ff01007387 */ /* 0x0005e20000100800 */
[----:B------:R-:W-:Y:S01]  /*0880*/  @!P1 VIADD R3, R3, 0x1 ;  /* 0x0000000103039836 */ /* 0x000fe20000000000 */
[----:B------:R-:W-:-:S02]  /*0890*/  ISETP.NE.AND P1, PT, R4, RZ, PT ;  /* 0x000000ff0400720c */ /* 0x000fc40003f25270 */
[----:B------:R-:W-:Y:S01]  /*08a0*/  CS2R R110, SRZ ;  /* 0x00000000006e7805 */ /* 0x000fe2000001ff00 */
[----:B------:R2:W-:Y:S01]  /*08b0*/  STL [R1+0x364], RZ ;  /* 0x000364ff01007387 */ /* 0x0005e20000100800 */
[----:B------:R-:W-:Y:S02]  /*08c0*/  ISETP.GE.U32.AND P0, PT, R0, R7, PT ;  /* 0x000000070000720c */ /* 0x000fe40003f06070 */
[----:B------:R-:W-:Y:S02]  /*08d0*/  CS2R R124, SRZ ;  /* 0x00000000007c7805 */ /* 0x000fe4000001ff00 */
[----:B------:R-:W-:Y:S01]  /*08e0*/  LOP3.LUT R0, R5, R4, RZ, 0x3c, !PT ;  /* 0x0000000405007212 */ /* 0x000fe200078e3cff */
[----:B------:R2:W-:Y:S01]  /*08f0*/  STL [R1+0x368], RZ ;  /* 0x000368ff01007387 */ /* 0x0005e20000100800 */
[----:B------:R-:W-:Y:S02]  /*0900*/  CS2R R126, SRZ ;  /* 0x00000000007e7805 */ /* 0x000fe4000001ff00 */
[----:B------:R-:W-:-:S02]  /*0910*/  CS2R R128, SRZ ;  /* 0x0000000000807805 */ /* 0x000fc4000001ff00 */
[----:B------:R-:W-:Y:S01]  /*0920*/  ISETP.GE.AND P2, PT, R0, RZ, PT ;  /* 0x000000ff0000720c */ /* 0x000fe20003f46270 */
[----:B------:R2:W-:Y:S01]  /*0930*/  STL [R1+0x36c], RZ ;  /* 0x00036cff01007387 */ /* 0x0005e20000100800 */
[----:B------:R-:W-:Y:S01]  /*0940*/  VIADD R0, R10, 0x1ff ;  /* 0x000001ff0a007836 */ /* 0x000fe20000000000 */
[----:B------:R-:W-:Y:S02]  /*0950*/  CS2R R130, SRZ ;  /* 0x0000000000827805 */ /* 0x000fe4000001ff00 */
[----:B------:R-:W-:Y:S01]  /*0960*/  CS2R R132, SRZ ;  /* 0x0000000000847805 */ /* 0x000fe2000001ff00 */
[----:B------:R2:W-:Y:S01]  /*0970*/  STL [R1+0x370], RZ ;  /* 0x000370ff01007387 */ /* 0x0005e20000100800 */
[----:B------:R-:W-:Y:S01]  /*0980*/  CS2R R134, SRZ ;  /* 0x0000000000867805 */ /* 0x000fe2000001ff00 */
[----:B------:R-:W-:Y:S01]  /*0990*/  @P0 VIADD R3, R3, 0x1 ;  /* 0x0000000103030836 */ /* 0x000fe20000000000 */
[----:B------:R-:W-:Y:S01]  /*09a0*/  CS2R R136, SRZ ;  /* 0x0000000000887805 */ /* 0x000fe2000001ff00 */
[----:B------:R2:W-:Y:S01]  /*09b0*/  STL [R1+0x374], RZ ;  /* 0x000374ff01007387 */ /* 0x0005e20000100800 */
[----:B------:R-:W-:Y:S01]  /*09c0*/  CS2R R138, SRZ ;  /* 0x00000000008a7805 */ /* 0x000fe2000001ff00 */
[----:B------:R-:W-:Y:S01]  /*09d0*/  IMAD.MOV.U32 R8, RZ, RZ, R3 ;  /* 0x000000ffff087224 */ /* 0x000fe200078e0003 */
[----:B------:R-:W-:Y:S01]  /*09e0*/  SHF.R.S32.HI R3, RZ, 0x1f, R0 ;  /* 0x0000001fff037819 */ /* 0x000fe20000011400 */
[----:B------:R2:W-:Y:S01]  /*09f0*/  STL [R1+0x378], RZ ;  /* 0x000378ff01007387 */ /* 0x0005e20000100800 */
[----:B------:R-:W-:Y:S01]  /*0a00*/  CS2R R152, SRZ ;  /* 0x0000000000987805 */ /* 0x000fe2000001ff00 */
[----:B------:R-:W-:Y:S01]  /*0a10*/  @!P2 IMAD.MOV R8, RZ, RZ, -R8 ;  /* 0x000000ffff08a224 */ /* 0x000fe200078e0a08 */
[----:B------:R-:W-:Y:S01]  /*0a20*/  LEA.HI R3, R3, R0, RZ, 0x9 ;  /* 0x0000000003037211 */ /* 0x000fe200078f48ff */
[----:B------:R2:W-:Y:S01]  /*0a30*/  STL [R1+0x37c], RZ ;  /* 0x00037cff01007387 */ /* 0x0005e20000100800 */
[----:B------:R-:W-:-:S02]  /*0a40*/  @!P1 LOP3.LUT R8, RZ, R4, RZ, 0x33, !PT ;  /* 0x00000004ff089212 */ /* 0x000fc400078e33ff */
[----:B------:R-:W-:Y:S02]  /*0a50*/  CS2R R154, SRZ ;  /* 0x00000000009a7805 */ /* 0x000fe4000001ff00 */
[----:B------:R-:W-:Y:S01]  /*0a60*/  CS2R R156, SRZ ;  /* 0x00000000009c7805 */ /* 0x000fe2000001ff00 */
[----:B------:R2:W-:Y:S01]  /*0a70*/  STL [R1+0x380], RZ ;  /* 0x000380ff01007387 */ /* 0x0005e20000100800 */
[----:B------:R-:W-:Y:S01]  /*0a80*/  LEA.HI.SX32 R3, R3, -R8, 0x17 ;  /* 0x8000000803037211 */ /* 0x000fe200078fbaff */
[----:B------:R-:W-:Y:S01]  /*0a90*/  IMAD.MOV R6, RZ, RZ, -R8 ;  /* 0x000000ffff067224 */ /* 0x000fe200078e0a08 */
[----:B------:R-:W-:Y:S01]  /*0aa0*/  CS2R R158, SRZ ;  /* 0x00000000009e7805 */ /* 0x000fe2000001ff00 */
[----:B------:R2:W-:Y:S01]  /*0ab0*/  STL [R1+0x384], RZ ;  /* 0x000384ff01007387 */ /* 0x0005e20000100800 */
[----:B------:R-:W-:Y:S01]  /*0ac0*/  VIMNMX R9, R3, 0x1, PT ;  /* 0x0000000103097848 */ /* 0x000fe20003fe0100 */
[----:B------:R-:W-:Y:S01]  /*0ad0*/  IMAD R12, R4, R6, R5 ;  /* 0x00000006040c7224 */ /* 0x000fe200078e0205 */
[----:B------:R-:W-:Y:S01]  /*0ae0*/  CS2R R160, SRZ ;  /* 0x0000000000a07805 */ /* 0x000fe2000001ff00 */
[----:B------:R2:W-:Y:S01]  /*0af0*/  STL [R1+0x388], RZ ;  /* 0x000388ff01007387 */ /* 0x0005e20000100800 */
[----:B------:R-:W-:-:S02]  /*0b00*/  IABS R7, R9 ;  /* 0x0000000900077213 */ /* 0x000fc40000000000 */
[----:B------:R-:W-:Y:S02]  /*0b10*/  CS2R R162, SRZ ;  /* 0x0000000000a27805 */ /* 0x000fe4000001ff00 */
[----:B------:R-:W-:Y:S01]  /*0b20*/  IABS R6, R12 ;  /* 0x0000000c00067213 */ /* 0x000fe20000000000 */
[----:B------:R2:W-:Y:S01]  /*0b30*/  STL [R1+0x38c], RZ ;  /* 0x00038cff01007387 */ /* 0x0005e20000100800 */
[----:B------:R-:W0:Y:S01]  /*0b40*/  I2F.RP R0, R7 ;  /* 0x0000000700007306 */ /* 0x000e220000209400 */
[----:B------:R-:W-:Y:S02]  /*0b50*/  CS2R R164, SRZ ;  /* 0x0000000000a47805 */ /* 0x000fe4000001ff00 */
        /* <DEDUP_REMOVED lines=14> */
[----:B0-----:R-:W0:Y:S01]  /*0c40*/  MUFU.RCP R0, R0 ;  /* 0x0000000000007308 */ /* 0x001e220000001000 */
        /* <DEDUP_REMOVED lines=15> */
[----:B------:R-:W-:Y:S01]  /*0d40*/  CS2R R244, SRZ ;  /* 0x0000000000f47805 */ /* 0x000fe2000001ff00 */
[----:B0-----:R-:W-:Y:S01]  /*0d50*/  VIADD R2, R0, 0xffffffe ;  /* 0x0ffffffe00027836 */ /* 0x001fe20000000000 */
[----:B------:R-:W-:Y:S01]  /*0d60*/  CS2R R246, SRZ ;  /* 0x0000000000f67805 */ /* 0x000fe2000001ff00 */
[----:B------:R2:W-:Y:S02]  /*0d70*/  STL [R1+0x3b0], RZ ;  /* 0x0003b0ff01007387 */ /* 0x0005e40000100800 */
[----:B------:R0:W1:Y:S02]  /*0d80*/  F2I.FTZ.U32.TRUNC.NTZ R3, R2 ;  /* 0x0000000200037305 */ /* 0x000064000021f000 */
[----:B------:R2:W-:Y:S04]  /*0d90*/  STL [R1+0x3b4], RZ ;  /* 0x0003b4ff01007387 */ /* 0x0005e80000100800 */
[----:B------:R2:W-:Y:S01]  /*0da0*/  STL [R1+0x3b8], RZ ;  /* 0x0003b8ff01007387 */ /* 0x0005e20000100800 */
[----:B0-----:R-:W-:-:S03]  /*0db0*/  IMAD.MOV.U32 R2, RZ, RZ, RZ ;  /* 0x000000ffff027224 */ /* 0x001fc600078e00ff */
[----:B------:R2:W-:Y:S04]  /*0dc0*/  STL [R1+0x3bc], RZ ;  /* 0x0003bcff01007387 */ /* 0x0005e80000100800 */
[----:B------:R2:W-:Y:S01]  /*0dd0*/  STL [R1+0x3c0], RZ ;  /* 0x0003c0ff01007387 */ /* 0x0005e20000100800 */
[----:B-1----:R-:W-:-:S03]  /*0de0*/  IMAD.MOV R13, RZ, RZ, -R3 ;  /* 0x000000ffff0d7224 */ /* 0x002fc600078e0a03 */
[----:B------:R2:W-:Y:S01]  /*0df0*/  STL [R1+0x3c4], RZ ;  /* 0x0003c4ff01007387 */ /* 0x0005e20000100800 */
[----:B------:R-:W-:-:S03]  /*0e00*/  IMAD.MOV.U32 R4, RZ, RZ, R13 ;  /* 0x000000ffff047224 */ /* 0x000fc600078e000d */
[----:B------:R2:W-:Y:S01]  /*0e10*/  STL [R1+0x3c8], RZ ;  /* 0x0003c8ff01007387 */ /* 0x0005e20000100800 */
[----:B------:R-:W-:Y:S01]  /*0e20*/  IMAD R5, R4, R7, RZ ;  /* 0x0000000704057224 */ /* 0x000fe200078e02ff */
[----:B------:R-:W-:Y:S02]  /*0e30*/  IABS R4, R9 ;  /* 0x0000000900047213 */ /* 0x000fe40000000000 */
[----:B------:R2:W-:Y:S01]  /*0e40*/  STL [R1+0x3cc], RZ ;  /* 0x0003ccff01007387 */ /* 0x0005e20000100800 */
[----:B------:R-:W-:-:S03]  /*0e50*/  IMAD.HI.U32 R3, R3, R5, R2 ;  /* 0x0000000503037227 */ /* 0x000fc600078e0002 */
[----:B------:R2:W-:Y:S01]  /*0e60*/  STL [R1+0x3d0], RZ ;  /* 0x0003d0ff01007387 */ /* 0x0005e20000100800 */
[----:B------:R-:W-:Y:S02]  /*0e70*/  IMAD.MOV R5, RZ, RZ, -R4 ;  /* 0x000000ffff057224 */ /* 0x000fe400078e0a04 */
[----:B------:R-:W-:Y:S01]  /*0e80*/  IMAD.HI.U32 R4, R3, R6, RZ ;  /* 0x0000000603047227 */ /* 0x000fe200078e00ff */
[----:B------:R2:W-:Y:S03]  /*0e90*/  STL [R1+0x3d4], RZ ;  /* 0x0003d4ff01007387 */ /* 0x0005e60000100800 */
[----:B------:R-:W-:Y:S01]  /*0ea0*/  IMAD R0, R4, R5, R6 ;  /* 0x0000000504007224 */ /* 0x000fe200078e0206 */
[----:B------:R2:W-:Y:S04]  /*0eb0*/  STL [R1+0x3d8], RZ ;  /* 0x0003d8ff01007387 */ /* 0x0005e80000100800 */
[----:B------:R2:W-:Y:S01]  /*0ec0*/  STL [R1+0x3dc], RZ ;  /* 0x0003dcff01007387 */ /* 0x0005e20000100800 */
[----:B------:R-:W-:-:S03]  /*0ed0*/  ISETP.GT.U32.AND P1, PT, R7, R0, PT ;  /* 0x000000000700720c */ /* 0x000fc60003f24070 */
[----:B------:R2:W-:Y:S04]  /*0ee0*/  STL [R1+0x3e0], RZ ;  /* 0x0003e0ff01007387 */ /* 0x0005e80000100800 */
[----:B------:R2:W-:Y:S04]  /*0ef0*/  STL [R1+0x3e4], RZ ;  /* 0x0003e4ff01007387 */ /* 0x0005e80000100800 */
[----:B------:R2:W-:Y:S02]  /*0f00*/  STL [R1+0x3e8], RZ ;  /* 0x0003e8ff01007387 */ /* 0x0005e40000100800 */
[----:B------:R-:W-:-:S02]  /*0f10*/  @!P1 IMAD.IADD R0, R0, 0x1, -R7 ;  /* 0x0000000100009824 */ /* 0x000fc400078e0a07 */
[----:B------:R2:W-:Y:S01]  /*0f20*/  STL [R1+0x3ec], RZ ;  /* 0x0003ecff01007387 */ /* 0x0005e20000100800 */
[----:B------:R-:W-:Y:S01]  /*0f30*/  @!P1 VIADD R4, R4, 0x1 ;  /* 0x0000000104049836 */ /* 0x000fe20000000000 */
[----:B------:R-:W-:Y:S02]  /*0f40*/  ISETP.NE.AND P1, PT, R9, RZ, PT ;  /* 0x000000ff0900720c */ /* 0x000fe40003f25270 */
[----:B------:R2:W-:Y:S01]  /*0f50*/  STL [R1+0x3f0], RZ ;  /* 0x0003f0ff01007387 */ /* 0x0005e20000100800 */
[----:B------:R-:W-:Y:S02]  /*0f60*/  ISETP.GE.U32.AND P0, PT, R0, R7, PT ;  /* 0x000000070000720c */ /* 0x000fe40003f06070 */
[----:B------:R-:W-:Y:S01]  /*0f70*/  LOP3.LUT R0, R12, R9, RZ, 0x3c, !PT ;  /* 0x000000090c007212 */ /* 0x000fe200078e3cff */
[----:B------:R2:W-:Y:S03]  /*0f80*/  STL [R1+0x3f4], RZ ;  /* 0x0003f4ff01007387 */ /* 0x0005e60000100800 */
[----:B------:R-:W-:Y:S01]  /*0f90*/  ISETP.GE.AND P2, PT, R0, RZ, PT ;  /* 0x000000ff0000720c */ /* 0x000fe20003f46270 */
[----:B------:R2:W-:Y:S04]  /*0fa0*/  STL [R1+0x3f8], RZ ;  /* 0x0003f8ff01007387 */ /* 0x0005e80000100800 */
[----:B------:R2:W-:Y:S02]  /*0fb0*/  STL [R1+0x3fc], RZ ;  /* 0x0003fcff01007387 */ /* 0x0005e40000100800 */
[----:B------:R-:W-:-:S02]  /*0fc0*/  @P0 VIADD R4, R4, 0x1 ;  /* 0x0000000104040836 */ /* 0x000fc40000000000 */
[----:B------:R2:W-:Y:S04]  /*0fd0*/  STL [R1+0x530], RZ ;  /* 0x000530ff01007387 */ /* 0x0005e80000100800 */
[----:B------:R2:W-:Y:S01]  /*0fe0*/  STL [R1+0x534], RZ ;  /* 0x000534ff01007387 */ /* 0x0005e20000100800 */
[----:B------:R-:W-:Y:S01]  /*0ff0*/  @!P2 IMAD.MOV R4, RZ, RZ, -R4 ;  /* 0x000000ffff04a224 */ /* 0x000fe200078e0a04 */
[----:B------:R-:W-:Y:S02]  /*1000*/  @!P1 LOP3.LUT R4, RZ, R9, RZ, 0x33, !PT ;  /* 0x00000009ff049212 */ /* 0x000fe400078e33ff */
[----:B------:R2:W-:Y:S03]  /*1010*/  STL [R1+0x538], RZ ;  /* 0x000538ff01007387 */ /* 0x0005e60000100800 */
[----:B------:R-:W-:Y:S01]  /*1020*/  IMAD.MOV R0, RZ, RZ, -R4 ;  /* 0x000000ffff007224 */ /* 0x000fe200078e0a04 */
[----:B------:R2:W-:Y:S01]  /*1030*/  STL [R1+0x53c], RZ ;  /* 0x00053cff01007387 */ /* 0x0005e20000100800 */
[----:B------:R-:W-:-:S02]  /*1040*/  IMAD.SHL.U32 R4, R4, 0x100, RZ ;  /* 0x0000010004047824 */ /* 0x000fc400078e00ff */
[----:B------:R-:W-:Y:S01]  /*1050*/  IMAD R0, R9, R0, R12 ;  /* 0x0000000009007224 */ /* 0x000fe200078e020c */
[----:B------:R2:W-:Y:S01]  /*1060*/  STL [R1+0x540], RZ ;  /* 0x000540ff01007387 */ /* 0x0005e20000100800 */
[----:B------:R-:W-:Y:S02]  /*1070*/  CS2R R12, SRZ ;  /* 0x00000000000c7805 */ /* 0x000fe4000001ff00 */
[----:B------:R-:W-:Y:S01]  /*1080*/  IMAD.IADD R0, R8, 0x1, R0 ;  /* 0x0000000108007824 */ /* 0x000fe200078e0200 */
[----:B------:R2:W-:Y:S04]  /*1090*/  STL [R1+0x544], RZ ;  /* 0x000544ff01007387 */ /* 0x0005e80000100800 */
        /* <DEDUP_REMOVED lines=142> */
[----:B------:R2:W-:Y:S01]  /*1980*/  STL [R1+0xde0], RZ ;  /* 0x000de0ff01007387 */ /* 0x0005e20000100800 */
[----:B------:R-:W0:Y:S03]  /*1990*/  S2R R2, SR_TID.X ;  /* 0x0000000000027919 */ /* 0x000e260000002100 */
        /* <DEDUP_REMOVED lines=8> */
[----:B0-----:R-:W-:-:S02]  /*1a20*/  LOP3.LUT R5, R2, 0x7f, RZ, 0xc0, !PT ;  /* 0x0000007f02057812 */ /* 0x001fc400078ec0ff */
[----:B------:R-:W-:Y:S01]  /*1a30*/  LOP3.LUT R236, R2, 0x60, RZ, 0xc0, !PT ;  /* 0x0000006002ec7812 */ /* 0x000fe200078ec0ff */
[----:B------:R2:W-:Y:S02]  /*1a40*/  STL [R1+0xe04], RZ ;  /* 0x000e04ff01007387 */ /* 0x0005e40000100800 */
[----:B------:R-:W-:Y:S02]  /*1a50*/  IMAD R5, R0, 0x200, R5 ;  /* 0x0000020000057824 */ /* 0x000fe400078e0205 */
[----:B------:R2:W-:Y:S01]  /*1a60*/  STL [R1+0xe08], RZ ;  /* 0x000e08ff01007387 */ /* 0x0005e20000100800 */
[----:B------:R-:W0:Y:S01]  /*1a70*/  LDC R0, c[0x0][0x230] ;  /* 0x00008c00ff007b82 */ /* 0x000e220000000800 */
[C---:B------:R-:W-:Y:S02]  /*1a80*/  VIADD R6, R5.reuse, 0x80 ;  /* 0x0000008005067836 */ /* 0x040fe40000000000 */
[----:B------:R2:W-:Y:S01]  /*1a90*/  STL [R1+0xe0c], RZ ;  /* 0x000e0cff01007387 */ /* 0x0005e20000100800 */
[----:B------:R-:W-:-:S02]  /*1aa0*/  VIADD R7, R5, 0x100 ;  /* 0x0000010005077836 */ /* 0x000fc40000000000 */
[----:B------:R-:W-:Y:S01]  /*1ab0*/  VIADD R8, R5, 0x180 ;  /* 0x0000018005087836 */ /* 0x000fe20000000000 */
[----:B------:R2:W-:Y:S04]  /*1ac0*/  STL [R1+0xe10], RZ ;  /* 0x000e10ff01007387 */ /* 0x0005e80000100800 */
[----:B------:R2:W-:Y:S04]  /*1ad0*/  STL [R1+0xe14], RZ ;  /* 0x000e14ff01007387 */ /* 0x0005e80000100800 */
[----:B------:R2:W-:Y:S04]  /*1ae0*/  STL [R1+0xe18], RZ ;  /* 0x000e18ff01007387 */ /* 0x0005e80000100800 */
[----:B------:R2:W-:Y:S04]  /*1af0*/  STL [R1+0xe1c], RZ ;  /* 0x000e1cff01007387 */ /* 0x0005e80000100800 */
[----:B------:R2:W-:Y:S01]  /*1b00*/  STL [R1+0xe20], RZ ;  /* 0x000e20ff01007387 */ /* 0x0005e20000100800 */
[----:B0-----:R-:W-:-:S03]  /*1b10*/  VIADD R0, R0, 0x1f ;  /* 0x0000001f00007836 */ /* 0x001fc60000000000 */
[----:B------:R2:W-:Y:S02]  /*1b20*/  STL [R1+0xe24], RZ ;  /* 0x000e24ff01007387 */ /* 0x0005e40000100800 */
[----:B------:R-:W-:Y:S02]  /*1b30*/  ISETP.GE.AND P0, PT, R0, 0x20, PT ;  /* 0x000000200000780c */ /* 0x000fe40003f06270 */
        /* <DEDUP_REMOVED lines=46> */
[----:B------:R-:W-:Y:S05]  /*1e20*/  @!P0 BRA `(.L_x_0) ;  /* 0x0000023400d48947 */ /* 0x000fea0003800000 */
[----:B------:R-:W-:Y:S01]  /*1e30*/  IABS R23, R10 ;  /* 0x0000000a00177213 */ /* 0x000fe20000000000 */
[----:B------:R-:W-:Y:S01]  /*1e40*/  ULDC UR60, c[0x0][0x23c] ;  /* 0x00008f00003c7ab9 */ /* 0x000fe20000000800 */
[----:B------:R-:W-:Y:S01]  /*1e50*/  IABS R9, R11 ;  /* 0x0000000b00097213 */ /* 0x000fe20000000000 */
[----:B------:R-:W-:Y:S01]  /*1e60*/  ULDC.64 UR8, c[0x0][0x218] ;  /* 0x0000860000087ab9 */ /* 0x000fe20000000a00 */
[----:B------:R-:W0:Y:S01]  /*1e70*/  I2F.RP R16, R23 ;  /* 0x0000001700107306 */ /* 0x000e220000209400 */
[----:B------:R-:W-:Y:S01]  /*1e80*/  IABS R20, R7 ;  /* 0x0000000700147213 */ /* 0x000fe20000000000 */
[----:B------:R-:W-:Y:S01]  /*1e90*/  ULDC UR5, c[0x0][0x240] ;  /* 0x0000900000057ab9 */ /* 0x000fe20000000800 */
[----:B------:R-:W-:Y:S01]  /*1ea0*/  IABS R22, R6 ;  /* 0x0000000600167213 */ /* 0x000fe20000000000 */
[----:B------:R-:W-:Y:S01]  /*1eb0*/  ULDC.64 UR10, c[0x0][0x210] ;  /* 0x00008400000a7ab9 */ /* 0x000fe20000000a00 */
[----:B------:R-:W-:Y:S01]  /*1ec0*/  IABS R24, R5 ;  /* 0x0000000500187213 */ /* 0x000fe20000000000 */
[----:B------:R-:W-:Y:S01]  /*1ed0*/  USHF.R.U32.HI UR12, URZ, 0x4, UR4 ;  /* 0x000000043f0c7899 */ /* 0x000fe20008011604 */
[----:B------:R-:W-:Y:S01]  /*1ee0*/  LOP3.LUT R75, R2, 0x1f, RZ, 0xc0, !PT ;  /* 0x0000001f024b7812 */ /* 0x000fe200078ec0ff */
[----:B------:R-:W1:Y:S01]  /*1ef0*/  I2F.RP R3, R9 ;  /* 0x0000000900037306 */ /* 0x000e620000209400 */
[----:B------:R-:W-:Y:S01]  /*1f00*/  UMOV UR15, URZ ;  /* 0x0000003f000f7c82 */ /* 0x000fe20008000000 */
[----:B------:R-:W-:Y:S01]  /*1f10*/  USGXT.U32 UR12, UR12, 0xe ;  /* 0x0000000e0c0c789a */ /* 0x000fe20008000000 */
[----:B------:R-:W-:-:S02]  /*1f20*/  CS2R R110, SRZ ;  /* 0x00000000006e7805 */ /* 0x000fc4000001ff00 */
[----:B------:R-:W-:Y:S02]  /*1f30*/  CS2R R112, SRZ ;  /* 0x0000000000707805 */ /* 0x000fe4000001ff00 */
[----:B------:R-:W-:Y:S01]  /*1f40*/  CS2R R114, SRZ ;  /* 0x0000000000727805 */ /* 0x000fe2000001ff00 */
[----:B------:R-:W-:Y:S01]  /*1f50*/  UIADD3 UR13, UP0, UR12, 0x80, URZ ;  /* 0x000000800c0d7890 */ /* 0x000fe2000ff1e03f */
[----:B------:R-:W-:Y:S01]  /*1f60*/  CS2R R116, SRZ ;  /* 0x0000000000747805 */ /* 0x000fe2000001ff00 */
[----:B0-----:R-:W0:Y:S01]  /*1f70*/  MUFU.RCP R16, R16 ;  /* 0x0000001000107308 */ /* 0x001e220000001000 */
[----:B------:R-:W-:Y:S02]  /*1f80*/  CS2R R118, SRZ ;  /* 0x0000000000767805 */ /* 0x000fe4000001ff00 */
[----:B------:R-:W-:Y:S02]  /*1f90*/  CS2R R120, SRZ ;  /* 0x0000000000787805 */ /* 0x000fe4000001ff00 */
[----:B------:R-:W-:-:S02]  /*1fa0*/  CS2R R122, SRZ ;  /* 0x00000000007a7805 */ /* 0x000fc4000001ff00 */
[----:B------:R-:W-:Y:S02]  /*1fb0*/  CS2R R124, SRZ ;  /* 0x00000000007c7805 */ /* 0x000fe4000001ff00 */
[----:B------:R-:W-:Y:S02]  /*1fc0*/  CS2R R126, SRZ ;  /* 0x00000000007e7805 */ /* 0x000fe4000001ff00 */
[----:B------:R-:W-:Y:S02]  /*1fd0*/  CS2R R128, SRZ ;  /* 0x0000000000807805 */ /* 0x000fe4000001ff00 */
[----:B------:R-:W-:Y:S01]  /*1fe0*/  CS2R R130, SRZ ;  /* 0x0000000000827805 */ /* 0x000fe2000001ff00 */
[----:B-1----:R-:W1:Y:S01]  /*1ff0*/  MUFU.RCP R3, R3 ;  /* 0x0000000300037308 */ /* 0x002e620000001000 */
[----:B------:R-:W-:Y:S02]  /*2000*/  CS2R R132, SRZ ;  /* 0x0000000000847805 */ /* 0x000fe4000001ff00 */
[----:B------:R-:W-:-:S02]  /*2010*/  CS2R R134, SRZ ;  /* 0x0000000000867805 */ /* 0x000fc4000001ff00 */
[----:B------:R-:W-:Y:S02]  /*2020*/  CS2R R136, SRZ ;  /* 0x0000000000887805 */ /* 0x000fe4000001ff00 */
[----:B------:R-:W-:Y:S02]  /*2030*/  CS2R R138, SRZ ;  /* 0x00000000008a7805 */ /* 0x000fe4000001ff00 */
[----:B------:R-:W-:Y:S02]  /*2040*/  CS2R R140, SRZ ;  /* 0x00000000008c7805 */ /* 0x000fe4000001ff00 */
[----:B------:R-:W-:Y:S02]  /*2050*/  CS2R R142, SRZ ;  /* 0x00000000008e7805 */ /* 0x000fe4000001ff00 */
[----:B------:R-:W-:Y:S02]  /*2060*/  CS2R R144, SRZ ;  /* 0x0000000000907805 */ /* 0x000fe4000001ff00 */
[----:B------:R-:W-:Y:S01]  /*2070*/  CS2R R146, SRZ ;  /* 0x0000000000927805 */ /* 0x000fe2000001ff00 */
[----:B0-----:R-:W-:Y:S01]  /*2080*/  VIADD R14, R16, 0xffffffe ;  /* 0x0ffffffe100e7836 */ /* 0x001fe20000000000 */
[----:B------:R-:W-:-:S02]  /*2090*/  CS2R R148, SRZ ;  /* 0x0000000000947805 */ /* 0x000fc4000001ff00 */
[----:B------:R-:W-:Y:S01]  /*20a0*/  CS2R R150, SRZ ;  /* 0x0000000000967805 */ /* 0x000fe2000001ff00 */
[----:B------:R0:W3:Y:S01]  /*20b0*/  F2I.FTZ.U32.TRUNC.NTZ R15, R14 ;  /* 0x0000000e000f7305 */ /* 0x0000e2000021f000 */
[----:B-1----:R-:W-:-:S07]  /*20c0*/  VIADD R12, R3, 0xffffffe ;  /* 0x0ffffffe030c7836 */ /* 0x002fce0000000000 */
[----:B------:R1:W4:Y:S01]  /*20d0*/  F2I.FTZ.U32.TRUNC.NTZ R13, R12 ;  /* 0x0000000c000d7305 */ /* 0x000322000021f000 */
[----:B0-----:R-:W-:Y:S02]  /*20e0*/  IMAD.MOV.U32 R14, RZ, RZ, RZ ;  /* 0x000000ffff0e7224 */ /* 0x001fe400078e00ff */
[----:B---3--:R-:W-:Y:S02]  /*20f0*/  IMAD.MOV R18, RZ, RZ, -R15 ;  /* 0x000000ffff127224 */ /* 0x008fe400078e0a0f */
[----:B-1----:R-:W-:Y:S02]  /*2100*/  IMAD.MOV.U32 R12, RZ, RZ, RZ ;  /* 0x000000ffff0c7224 */ /* 0x002fe400078e00ff */
[----:B------:R-:W-:Y:S01]  /*2110*/  IMAD R17, R18, R23, RZ ;  /* 0x0000001712117224 */ /* 0x000fe200078e02ff */
[----:B------:R-:W-:-:S03]  /*2120*/  IABS R18, R8 ;  /* 0x0000000800127213 */ /* 0x000fc60000000000 */
[----:B------:R-:W-:-:S04]  /*2130*/  IMAD.HI.U32 R15, R15, R17, R14 ;  /* 0x000000110f0f7227 */ /* 0x000fc800078e000e */
[----:B----4-:R-:W-:Y:S02]  /*2140*/  IMAD.MOV R14, RZ, RZ, -R13 ;  /* 0x000000ffff0e7224 */ /* 0x010fe400078e0a0d */
[----:B------:R-:W-:-:S04]  /*2150*/  IMAD.HI.U32 R3, R15, R18, RZ ;  /* 0x000000120f037227 */ /* 0x000fc800078e00ff */
[----:B------:R-:W-:Y:S02]  /*2160*/  IMAD R17, R14, R9, RZ ;  /* 0x000000090e117224 */ /* 0x000fe400078e02ff */
[----:B------:R-:W-:-:S04]  /*2170*/  IMAD.HI.U32 R14, R15, R20, RZ ;  /* 0x000000140f0e7227 */ /* 0x000fc800078e00ff */
[----:B------:R-:W-:Y:S02]  /*2180*/  IMAD.MOV R19, RZ, RZ, -R3 ;  /* 0x000000ffff137224 */ /* 0x000fe400078e0a03 */
[----:B------:R-:W-:-:S04]  /*2190*/  IMAD.HI.U32 R3, R13, R17, R12 ;  /* 0x000000110d037227 */ /* 0x000fc800078e000c */
[----:B------:R-:W-:-:S04]  /*21a0*/  IMAD.HI.U32 R16, R15, R22, RZ ;  /* 0x000000160f107227 */ /* 0x000fc800078e00ff */
[----:B------:R-:W-:Y:S01]  /*21b0*/  IMAD.MOV R17, RZ, RZ, -R14 ;  /* 0x000000ffff117224 */ /* 0x000fe200078e0a0e */
[----:B------:R-:W-:Y:S01]  /*21c0*/  LEA.HI R14, R236, R4, RZ, 0x1b ;  /* 0x00000004ec0e7211 */ /* 0x000fe200078fd8ff */
[----:B------:R-:W-:Y:S02]  /*21d0*/  IMAD.MOV R12, RZ, RZ, -R16 ;  /* 0x000000ffff0c7224 */ /* 0x000fe400078e0a10 */
[----:B------:R-:W-:Y:S01]  /*21e0*/  IMAD R17, R23, R17, R20 ;  /* 0x0000001117117224 */ /* 0x000fe200078e0214 */
[----:B------:R-:W-:Y:S01]  /*21f0*/  IABS R108, R14 ;  /* 0x0000000e006c7213 */ /* 0x000fe20000000000 */
[----:B------:R-:W-:-:S03]  /*2200*/  IMAD.HI.U32 R15, R15, R24, RZ ;  /* 0x000000180f0f7227 */ /* 0x000fc600078e00ff */
[C---:B------:R-:W-:Y:S01]  /*2210*/  ISETP.GT.U32.AND P6, PT, R23.reuse, R17, PT ;  /* 0x000000111700720c */ /* 0x040fe20003fc4070 */
[C---:B------:R-:W-:Y:S02]  /*2220*/  IMAD R16, R23.reuse, R19, R18 ;  /* 0x0000001317107224 */ /* 0x040fe400078e0212 */
[C---:B------:R-:W-:Y:S02]  /*2230*/  IMAD R18, R23.reuse, R12, R22 ;  /* 0x0000000c17127224 */ /* 0x040fe400078e0216 */
[----:B------:R-:W-:Y:S01]  /*2240*/  IMAD.MOV R15, RZ, RZ, -R15 ;  /* 0x000000ffff0f7224 */ /* 0x000fe200078e0a0f */
[C---:B------:R-:W-:Y:S01]  /*2250*/  ISETP.GT.U32.AND P1, PT, R23.reuse, R16, PT ;  /* 0x000000101700720c */ /* 0x040fe20003f24070 */
[C---:B------:R-:W-:Y:S01]  /*2260*/  VIADD R12, R14.reuse, 0xfc ;  /* 0x000000fc0e0c7836 */ /* 0x040fe20000000000 */
[C---:B------:R-:W-:Y:S01]  /*2270*/  ISETP.GT.U32.AND P2, PT, R23.reuse, R18, PT ;  /* 0x000000121700720c */ /* 0x040fe20003f44070 */
[----:B------:R-:W-:Y:S02]  /*2280*/  IMAD R20, R23, R15, R24 ;  /* 0x0000000f17147224 */ /* 0x000fe400078e0218 */
[C---:B------:R-:W-:Y:S01]  /*2290*/  VIADD R13, R14.reuse, 0xf8 ;  /* 0x000000f80e0d7836 */ /* 0x040fe20000000000 */
[----:B------:R-:W-:Y:S01]  /*22a0*/  IABS R22, R12 ;  /* 0x0000000c00167213 */ /* 0x000fe20000000000 */
[----:B------:R-:W-:Y:S01]  /*22b0*/  @!P6 IMAD.IADD R17, R17, 0x1, -R23 ;  /* 0x000000011111e824 */ /* 0x000fe200078e0a17 */
[----:B------:R-:W-:Y:S01]  /*22c0*/  ISETP.GT.U32.AND P4, PT, R23, R20, PT ;  /* 0x000000141700720c */ /* 0x000fe20003f84070 */
[----:B------:R-:W-:Y:S01]  /*22d0*/  VIADD R15, R14, 0xf4 ;  /* 0x000000f40e0f7836 */ /* 0x000fe20000000000 */
[----:B------:R-:W-:Y:S01]  /*22e0*/  ISETP.GE.AND P3, PT, R12, RZ, PT ;  /* 0x000000ff0c00720c */ /* 0x000fe20003f66270 */
[----:B------:R-:W-:Y:S01]  /*22f0*/  IMAD.HI.U32 R12, R3, R22, RZ ;  /* 0x00000016030c7227 */ /* 0x000fe200078e00ff */
[----:B------:R-:W-:-:S02]  /*2300*/  IABS R24, R13 ;  /* 0x0000000d00187213 */ /* 0x000fc40000000000 */
[----:B------:R-:W-:Y:S01]  /*2310*/  ISETP.GE.AND P0, PT, R13, RZ, PT ;  /* 0x000000ff0d00720c */ /* 0x000fe20003f06270 */
[--C-:B------:R-:W-:Y:S01]  /*2320*/  @!P1 IMAD.IADD R16, R16, 0x1, -R23.reuse ;  /* 0x0000000110109824 */ /* 0x100fe200078e0a17 */
[----:B------:R-:W-:Y:S01]  /*2330*/  ISETP.GE.AND P5, PT, R15, RZ, PT ;  /* 0x000000ff0f00720c */ /* 0x000fe20003fa6270 */
[----:B------:R-:W-:Y:S01]  /*2340*/  @!P2 IMAD.IADD R18, R18, 0x1, -R23 ;  /* 0x000000011212a824 */ /* 0x000fe200078e0a17 */
[C---:B------:R-:W-:Y:S01]  /*2350*/  ISETP.GT.U32.AND P2, PT, R23.reuse, R17, PT ;  /* 0x000000111700720c */ /* 0x040fe20003f44070 */
[----:B------:R-:W-:Y:S01]  /*2360*/  VIADD R25, R14, 0xf0 ;  /* 0x000000f00e197836 */ /* 0x000fe20000000000 */
[----:B------:R-:W-:Y:S01]  /*2370*/  ISETP.GT.U32.AND P1, PT, R23, R16, PT ;  /* 0x000000101700720c */ /* 0x000fe20003f24070 */
[----:B------:R-:W-:Y:S01]  /*2380*/  IMAD.HI.U32 R13, R3, R24, RZ ;  /* 0x00000018030d7227 */ /* 0x000fe200078e00ff */
[----:B------:R-:W-:Y:S02]  /*2390*/  IABS R15, R15 ;  /* 0x0000000f000f7213 */ /* 0x000fe40000000000 */
[----:B------:R-:W-:Y:S01]  /*23a0*/  IABS R21, R25 ;  /* 0x0000001900157213 */ /* 0x000fe20000000000 */
[----:B------:R-:W-:-:S02]  /*23b0*/  IMAD.MOV R12, RZ, RZ, -R12 ;  /* 0x000000ffff0c7224 */ /* 0x000fc400078e0a0c */
[----:B------:R-:W-:Y:S01]  /*23c0*/  @!P4 IMAD.IADD R20, R20, 0x1, -R23 ;  /* 0x000000011414c824 */ /* 0x000fe200078e0a17 */
[----:B------:R-:W-:Y:S01]  /*23d0*/  ISETP.GT.U32.AND P4, PT, R23, R18, PT ;  /* 0x000000121700720c */ /* 0x000fe20003f84070 */
[----:B------:R-:W-:Y:S02]  /*23e0*/  IMAD.MOV R13, RZ, RZ, -R13 ;  /* 0x000000ffff0d7224 */ /* 0x000fe400078e0a0d */
[----:B------:R-:W-:Y:S01]  /*23f0*/  IMAD R12, R9, R12, R22 ;  /* 0x0000000c090c7224 */ /* 0x000fe200078e0216 */
[----:B------:R-:W-:Y:S01]  /*2400*/  ISETP.GT.U32.AND P6, PT, R23, R20, PT ;  /* 0x000000141700720c */ /* 0x000fe20003fc4070 */
[----:B------:R-:W-:Y:S02]  /*2410*/  IMAD.MOV.U32 R22, RZ, RZ, R15 ;  /* 0x000000ffff167224 */ /* 0x000fe400078e000f */
[----:B------:R-:W-:Y:S02]  /*2420*/  IMAD R19, R9, R13, R24 ;  /* 0x0000000d09137224 */ /* 0x000fe400078e0218 */
[----:B------:R-:W-:-:S04]  /*2430*/  IMAD.HI.U32 R13, R3, R22, RZ ;  /* 0x00000016030d7227 */ /* 0x000fc800078e00ff */
[----:B------:R-:W-:Y:S01]  /*2440*/  @!P2 IMAD.IADD R17, R17, 0x1, -R23 ;  /* 0x000000011111a824 */ /* 0x000fe200078e0a17 */
[----:B------:R-:W-:Y:S01]  /*2450*/  ISETP.GE.AND P2, PT, R7, RZ, PT ;  /* 0x000000ff0700720c */ /* 0x000fe20003f46270 */
[----:B------:R-:W-:Y:S02]  /*2460*/  IMAD.MOV.U32 R24, RZ, RZ, R21 ;  /* 0x000000ffff187224 */ /* 0x000fe400078e0015 */
[----:B------:R-:W-:Y:S01]  /*2470*/  @!P1 IMAD.IADD R16, R16, 0x1, -R23 ;  /* 0x0000000110109824 */ /* 0x000fe200078e0a17 */
[----:B------:R-:W-:Y:S01]  /*2480*/  ISETP.GE.AND P1, PT, R8, RZ, PT ;  /* 0x000000ff0800720c */ /* 0x000fe20003f26270 */
[----:B------:R-:W-:Y:S02]  /*2490*/  IMAD.MOV R21, RZ, RZ, -R13 ;  /* 0x000000ffff157224 */ /* 0x000fe400078e0a0d */
[----:B------:R-:W-:-:S04]  /*24a0*/  IMAD.HI.U32 R13, R3, R24, RZ ;  /* 0x00000018030d7227 */ /* 0x000fc800078e00ff */
[----:B------:R-:W-:Y:S02]  /*24b0*/  IMAD.MOV.U32 R15, RZ, RZ, R16 ;  /* 0x000000ffff0f7224 */ /* 0x000fe400078e0010 */
[C---:B------:R-:W-:Y:S02]  /*24c0*/  IMAD R16, R9.reuse, R21, R22 ;  /* 0x0000001509107224 */ /* 0x040fe400078e0216 */
[----:B------:R-:W-:Y:S01]  /*24d0*/  @!P6 IMAD.IADD R20, R20, 0x1, -R23 ;  /* 0x000000011414e824 */ /* 0x000fe200078e0a17 */
[----:B------:R-:W-:Y:S01]  /*24e0*/  ISETP.GT.U32.AND P6, PT, R9, R12, PT ;  /* 0x0000000c0900720c */ /* 0x000fe20003fc4070 */
[----:B------:R-:W-:Y:S02]  /*24f0*/  IMAD.MOV R22, RZ, RZ, -R13 ;  /* 0x000000ffff167224 */ /* 0x000fe400078e0a0d */
[----:B------:R-:W-:Y:S02]  /*2500*/  IMAD.MOV.U32 R13, RZ, RZ, R17 ;  /* 0x000000ffff0d7224 */ /* 0x000fe400078e0011 */
[----:B------:R-:W-:Y:S01]  /*2510*/  @!P4 IMAD.IADD R18, R18, 0x1, -R23 ;  /* 0x000000011212c824 */ /* 0x000fe200078e0a17 */
[----:B------:R-:W-:Y:S01]  /*2520*/  ISETP.GE.AND P4, PT, R6, RZ, PT ;  /* 0x000000ff0600720c */ /* 0x000fe20003f86270 */
[----:B------:R-:W-:Y:S01]  /*2530*/  @!P2 IMAD.MOV R13, RZ, RZ, -R13 ;  /* 0x000000ffff0da224 */ /* 0x000fe200078e0a0d */
[----:B------:R-:W-:Y:S01]  /*2540*/  ISETP.GE.AND P2, PT, R5, RZ, PT ;  /* 0x000000ff0500720c */ /* 0x000fe20003f46270 */
[----:B------:R-:W-:Y:S01]  /*2550*/  IMAD.MOV.U32 R21, RZ, RZ, R18 ;  /* 0x000000ffff157224 */ /* 0x000fe200078e0012 */
[----:B------:R-:W-:Y:S01]  /*2560*/  LOP3.LUT R18, RZ, R10, RZ, 0x33, !PT ;  /* 0x0000000aff127212 */ /* 0x000fe200078e33ff */
[----:B------:R-:W-:Y:S01]  /*2570*/  @!P1 IMAD.MOV R15, RZ, RZ, -R15 ;  /* 0x000000ffff0f9224 */ /* 0x000fe200078e0a0f */
[----:B------:R-:W-:Y:S01]  /*2580*/  ISETP.GT.U32.AND P1, PT, R9, R19, PT ;  /* 0x000000130900720c */ /* 0x000fe20003f24070 */
[----:B------:R-:W-:-:S02]  /*2590*/  @!P6 IMAD.IADD R12, R12, 0x1, -R9 ;  /* 0x000000010c0ce824 */ /* 0x000fc400078e0a09 */
[C---:B------:R-:W-:Y:S02]  /*25a0*/  IMAD R17, R9.reuse, R22, R24 ;  /* 0x0000001609117224 */ /* 0x040fe400078e0218 */
[----:B------:R-:W-:Y:S01]  /*25b0*/  VIADD R23, R14, 0xec ;  /* 0x000000ec0e177836 */ /* 0x000fe20000000000 */
[----:B------:R-:W-:Y:S01]  /*25c0*/  ISETP.GT.U32.AND P6, PT, R9, R12, PT ;  /* 0x0000000c0900720c */ /* 0x000fe20003fc4070 */
[----:B------:R-:W-:Y:S01]  /*25d0*/  @!P4 IMAD.MOV R21, RZ, RZ, -R21 ;  /* 0x000000ffff15c224 */ /* 0x000fe200078e0a15 */
[----:B------:R-:W-:Y:S01]  /*25e0*/  ISETP.NE.AND P4, PT, R10, RZ, PT ;  /* 0x000000ff0a00720c */ /* 0x000fe20003f85270 */
[----:B------:R-:W-:Y:S01]  /*25f0*/  @!P2 IMAD.MOV R20, RZ, RZ, -R20 ;  /* 0x000000ffff14a224 */ /* 0x000fe200078e0a14 */
[----:B------:R-:W-:Y:S01]  /*2600*/  IABS R22, R23 ;  /* 0x0000001700167213 */ /* 0x000fe20000000000 */
[----:B------:R-:W-:Y:S01]  /*2610*/  VIADD R26, R14, 0xe8 ;  /* 0x000000e80e1a7836 */ /* 0x000fe20000000000 */
[C---:B------:R-:W-:Y:S01]  /*2620*/  SEL R10, R18.reuse, R15, !P4 ;  /* 0x0000000f120a7207 */ /* 0x040fe20006000000 */
[--C-:B------:R-:W-:Y:S01]  /*2630*/  @!P1 IMAD.IADD R19, R19, 0x1, -R9.reuse ;  /* 0x0000000113139824 */ /* 0x100fe200078e0a09 */
[----:B------:R-:W-:Y:S01]  /*2640*/  SEL R15, R18, R13, !P4 ;  /* 0x0000000d120f7207 */ /* 0x000fe20006000000 */
[----:B------:R-:W-:Y:S01]  /*2650*/  VIADD R27, R14, 0xe4 ;  /* 0x000000e40e1b7836 */ /* 0x000fe20000000000 */
[----:B------:R-:W-:Y:S01]  /*2660*/  SEL R13, R18, R21, !P4 ;  /* 0x00000015120d7207 */ /* 0x000fe20006000000 */
[----:B------:R-:W-:Y:S01]  /*2670*/  VIADD R29, R14, 0xe0 ;  /* 0x000000e00e1d7836 */ /* 0x000fe20000000000 */
[----:B------:R-:W-:Y:S01]  /*2680*/  SEL R18, R18, R20, !P4 ;  /* 0x0000001412127207 */ /* 0x000fe20006000000 */
[----:B------:R-:W-:Y:S01]  /*2690*/  @!P6 IMAD.IADD R12, R12, 0x1, -R9 ;  /* 0x000000010c0ce824 */ /* 0x000fe200078e0a09 */
[----:B------:R-:W-:Y:S01]  /*26a0*/  ISETP.GT.U32.AND P4, PT, R9, R16, PT ;  /* 0x000000100900720c */ /* 0x000fe20003f84070 */
[----:B------:R-:W-:Y:S01]  /*26b0*/  IMAD.HI.U32 R20, R3, R22, RZ ;  /* 0x0000001603147227 */ /* 0x000fe200078e00ff */
[----:B------:R-:W-:-:S02]  /*26c0*/  ISETP.GT.U32.AND P6, PT, R9, R17, PT ;  /* 0x000000110900720c */ /* 0x000fc40003fc4070 */
[C---:B------:R-:W-:Y:S01]  /*26d0*/  ISETP.GT.U32.AND P1, PT, R9.reuse, R19, PT ;  /* 0x000000130900720c */ /* 0x040fe20003f24070 */
[----:B------:R-:W-:Y:S01]  /*26e0*/  IMAD.MOV R20, RZ, RZ, -R20 ;  /* 0x000000ffff147224 */ /* 0x000fe200078e0a14 */
[----:B------:R-:W-:Y:S01]  /*26f0*/  IABS R24, R26 ;  /* 0x0000001a00187213 */ /* 0x000fe20000000000 */
[----:B------:R-:W-:Y:S01]  /*2700*/  @!P3 IMAD.MOV R12, RZ, RZ, -R12 ;  /* 0x000000ffff0cb224 */ /* 0x000fe200078e0a0c */
[----:B------:R-:W-:Y:S01]  /*2710*/  IABS R28, R29 ;  /* 0x0000001d001c7213 */ /* 0x000fe20000000000 */
[----:B------:R-:W-:Y:S01]  /*2720*/  IMAD R20, R9, R20, R22 ;  /* 0x0000001409147224 */ /* 0x000fe200078e0216 */
[----:B------:R-:W-:Y:S01]  /*2730*/  ISETP.GE.AND P3, PT, R23, RZ, PT ;  /* 0x000000ff1700720c */ /* 0x000fe20003f66270 */
[----:B------:R-:W-:Y:S01]  /*2740*/  IMAD.HI.U32 R21, R3, R24, RZ ;  /* 0x0000001803157227 */ /* 0x000fe200078e00ff */
[----:B------:R-:W-:-:S03]  /*2750*/  ISETP.GE.AND P2, PT, R25, RZ, PT ;  /* 0x000000ff1900720c */ /* 0x000fc60003f46270 */
[--C-:B------:R-:W-:Y:S02]  /*2760*/  @!P4 IMAD.IADD R16, R16, 0x1, -R9.reuse ;  /* 0x000000011010c824 */ /* 0x100fe400078e0a09 */
[--C-:B------:R-:W-:Y:S02]  /*2770*/  @!P6 IMAD.IADD R17, R17, 0x1, -R9.reuse ;  /* 0x000000011111e824 */ /* 0x100fe400078e0a09 */
[----:B------:R-:W-:Y:S01]  /*2780*/  @!P1 IMAD.IADD R19, R19, 0x1, -R9 ;  /* 0x0000000113139824 */ /* 0x000fe200078e0a09 */
[C---:B------:R-:W-:Y:S01]  /*2790*/  ISETP.GT.U32.AND P4, PT, R9.reuse, R16, PT ;  /* 0x000000100900720c */ /* 0x040fe20003f84070 */
[----:B------:R-:W-:Y:S01]  /*27a0*/  IMAD.MOV R21, RZ, RZ, -R21 ;  /* 0x000000ffff157224 */ /* 0x000fe200078e0a15 */
[----:B------:R-:W-:Y:S01]  /*27b0*/  ISETP.GT.U32.AND P6, PT, R9, R17, PT ;  /* 0x000000110900720c */ /* 0x000fe20003fc4070 */
[----:B------:R-:W-:Y:S01]  /*27c0*/  IMAD.HI.U32 R23, R3, R28, RZ ;  /* 0x0000001c03177227 */ /* 0x000fe200078e00ff */
[----:B------:R-:W-:Y:S02]  /*27d0*/  ISETP.GE.AND P1, PT, R26, RZ, PT ;  /* 0x000000ff1a00720c */ /* 0x000fe40003f26270 */
[----:B------:R-:W-:Y:S01]  /*27e0*/  IABS R26, R27 ;  /* 0x0000001b001a7213 */ /* 0x000fe20000000000 */
[----:B------:R-:W-:-:S02]  /*27f0*/  IMAD R21, R9, R21, R24 ;  /* 0x0000001509157224 */ /* 0x000fc400078e0218 */
[----:B------:R-:W-:Y:S02]  /*2800*/  IMAD.MOV R23, RZ, RZ, -R23 ;  /* 0x000000ffff177224 */ /* 0x000fe400078e0a17 */
[----:B------:R-:W-:-:S04]  /*2810*/  IMAD.HI.U32 R22, R3, R26, RZ ;  /* 0x0000001a03167227 */ /* 0x000fc800078e00ff */
[--C-:B------:R-:W-:Y:S01]  /*2820*/  @!P4 IMAD.IADD R16, R16, 0x1, -R9.reuse ;  /* 0x000000011010c824 */ /* 0x100fe200078e0a09 */
[----:B------:R-:W-:Y:S01]  /*2830*/  ISETP.GT.U32.AND P4, PT, R9, R20, PT ;  /* 0x000000140900720c */ /* 0x000fe20003f84070 */
[----:B------:R-:W-:Y:S02]  /*2840*/  IMAD.MOV R22, RZ, RZ, -R22 ;  /* 0x000000ffff167224 */ /* 0x000fe400078e0a16 */
[----:B------:R-:W-:Y:S01]  /*2850*/  @!P6 IMAD.IADD R17, R17, 0x1, -R9 ;  /* 0x000000011111e824 */ /* 0x000fe200078e0a09 */
[C---:B------:R-:W-:Y:S01]  /*2860*/  ISETP.GT.U32.AND P6, PT, R9.reuse, R21, PT ;  /* 0x000000150900720c */ /* 0x040fe20003fc4070 */
[C---:B------:R-:W-:Y:S02]  /*2870*/  IMAD R22, R9.reuse, R22, R26 ;  /* 0x0000001609167224 */ /* 0x040fe400078e021a */
[----:B------:R-:W-:Y:S02]  /*2880*/  VIADD R31, R14, 0xdc ;  /* 0x000000dc0e1f7836 */ /* 0x000fe40000000000 */
[----:B------:R-:W-:-:S02]  /*2890*/  IMAD R23, R9, R23, R28 ;  /* 0x0000001709177224 */ /* 0x000fc400078e021c */
[----:B------:R-:W-:Y:S01]  /*28a0*/  VIADD R35, R14, 0xd4 ;  /* 0x000000d40e237836 */ /* 0x000fe20000000000 */
[----:B------:R-:W-:Y:S01]  /*28b0*/  IABS R30, R31 ;  /* 0x0000001f001e7213 */ /* 0x000fe20000000000 */
[--C-:B------:R-:W-:Y:S01]  /*28c0*/  @!P4 IMAD.IADD R20, R20, 0x1, -R9.reuse ;  /* 0x000000011414c824 */ /* 0x100fe200078e0a09 */
[----:B------:R-:W-:Y:S01]  /*28d0*/  ISETP.GT.U32.AND P4, PT, R9, R22, PT ;  /* 0x000000160900720c */ /* 0x000fe20003f84070 */
[----:B------:R-:W-:Y:S01]  /*28e0*/  VIADD R33, R14, 0xd8 ;  /* 0x000000d80e217836 */ /* 0x000fe20000000000 */
[----:B------:R-:W-:Y:S01]  /*28f0*/  IABS R34, R35 ;  /* 0x0000002300227213 */ /* 0x000fe20000000000 */
[----:B------:R-:W-:Y:S01]  /*2900*/  @!P6 IMAD.IADD R21, R21, 0x1, -R9 ;  /* 0x000000011515e824 */ /* 0x000fe200078e0a09 */
[----:B------:R-:W-:Y:S01]  /*2910*/  ISETP.GT.U32.AND P6, PT, R9, R23, PT ;  /* 0x000000170900720c */ /* 0x000fe20003fc4070 */
[----:B------:R-:W-:Y:S01]  /*2920*/  IMAD.HI.U32 R24, R3, R30, RZ ;  /* 0x0000001e03187227 */ /* 0x000fe200078e00ff */
[----:B------:R-:W-:-:S03]  /*2930*/  IABS R32, R33 ;  /* 0x0000002100207213 */ /* 0x000fc60000000000 */
[----:B------:R-:W-:Y:S02]  /*2940*/  IMAD.MOV R24, RZ, RZ, -R24 ;  /* 0x000000ffff187224 */ /* 0x000fe400078e0a18 */
[----:B------:R-:W-:Y:S02]  /*2950*/  @!P5 IMAD.MOV R16, RZ, RZ, -R16 ;  /* 0x000000ffff10d224 */ /* 0x000fe400078e0a10 */
[----:B------:R-:W-:Y:S01]  /*2960*/  @!P4 IMAD.IADD R22, R22, 0x1, -R9 ;  /* 0x000000011616c824 */ /* 0x000fe200078e0a09 */
[----:B------:R-:W-:Y:S01]  /*2970*/  ISETP.GT.U32.AND P4, PT, R9, R21, PT ;  /* 0x000000150900720c */ /* 0x000fe20003f84070 */
[----:B------:R-:W-:-:S03]  /*2980*/  IMAD.HI.U32 R26, R3, R34, RZ ;  /* 0x00000022031a7227 */ /* 0x000fc600078e00ff */
[C---:B------:R-:W-:Y:S01]  /*2990*/  ISETP.GT.U32.AND P5, PT, R9.reuse, R22, PT ;  /* 0x000000160900720c */ /* 0x040fe20003fa4070 */
[----:B------:R-:W-:Y:S02]  /*29a0*/  IMAD R24, R9, R24, R30 ;  /* 0x0000001809187224 */ /* 0x000fe400078e021e */
[----:B------:R-:W-:Y:S02]  /*29b0*/  @!P6 IMAD.IADD R23, R23, 0x1, -R9 ;  /* 0x000000011717e824 */ /* 0x000fe400078e0a09 */
[----:B------:R-:W-:Y:S02]  /*29c0*/  IMAD.MOV R26, RZ, RZ, -R26 ;  /* 0x000000ffff1a7224 */ /* 0x000fe400078e0a1a */
[----:B------:R-:W-:Y:S01]  /*29d0*/  @!P0 IMAD.MOV R19, RZ, RZ, -R19 ;  /* 0x000000ffff138224 */ /* 0x000fe200078e0a13 */
[C---:B------:R-:W-:Y:S01]  /*29e0*/  ISETP.GT.U32.AND P0, PT, R9.reuse, R20, PT ;  /* 0x000000140900720c */ /* 0x040fe20003f04070 */
[----:B------:R-:W-:Y:S01]  /*29f0*/  @!P2 IMAD.MOV R17, RZ, RZ, -R17 ;  /* 0x000000ffff11a224 */ /* 0x000fe200078e0a11 */
[C---:B------:R-:W-:Y:S01]  /*2a00*/  ISETP.GT.U32.AND P6, PT, R9.reuse, R23, PT ;  /* 0x000000170900720c */ /* 0x040fe20003fc4070 */
[----:B------:R-:W-:Y:S01]  /*2a10*/  VIADD R36, R14, 0xd0 ;  /* 0x000000d00e247836 */ /* 0x000fe20000000000 */
[----:B------:R-:W-:Y:S01]  /*2a20*/  ISETP.GT.U32.AND P2, PT, R9, R24, PT ;  /* 0x000000180900720c */ /* 0x000fe20003f44070 */
[----:B------:R-:W-:-:S03]  /*2a30*/  IMAD.HI.U32 R25, R3, R32, RZ ;  /* 0x0000002003197227 */ /* 0x000fc600078e00ff */
[----:B------:R-:W-:Y:S01]  /*2a40*/  IABS R30, R36 ;  /* 0x00000024001e7213 */ /* 0x000fe20000000000 */
[C---:B------:R-:W-:Y:S02]  /*2a50*/  IMAD R26, R9.reuse, R26, R34 ;  /* 0x0000001a091a7224 */ /* 0x040fe400078e0222 */
[----:B------:R-:W-:Y:S02]  /*2a60*/  IMAD.MOV R25, RZ, RZ, -R25 ;  /* 0x000000ffff197224 */ /* 0x000fe400078e0a19 */
[----:B------:R-:W-:Y:S02]  /*2a70*/  VIADD R37, R14, 0xcc ;  /* 0x000000cc0e257836 */ /* 0x000fe40000000000 */
[--C-:B------:R-:W-:Y:S01]  /*2a80*/  @!P5 IMAD.IADD R22, R22, 0x1, -R9.reuse ;  /* 0x000000011616d824 */ /* 0x100fe200078e0a09 */
[----:B------:R-:W-:Y:S01]  /*2a90*/  ISETP.GT.U32.AND P5, PT, R9, R26, PT ;  /* 0x0000001a0900720c */ /* 0x000fe20003fa4070 */
[----:B------:R-:W-:Y:S01]  /*2aa0*/  @!P4 IMAD.IADD R21, R21, 0x1, -R9 ;  /* 0x000000011515c824 */ /* 0x000fe200078e0a09 */
[----:B------:R-:W-:Y:S01]  /*2ab0*/  ISETP.GE.AND P4, PT, R27, RZ, PT ;  /* 0x000000ff1b00720c */ /* 0x000fe20003f86270 */
[----:B------:R-:W-:Y:S01]  /*2ac0*/  IMAD R25, R9, R25, R32 ;  /* 0x0000001909197224 */ /* 0x000fe200078e0220 */
[----:B------:R-:W-:Y:S01]  /*2ad0*/  IABS R32, R37 ;  /* 0x0000002500207213 */ /* 0x000fe20000000000 */
[----:B------:R-:W-:-:S04]  /*2ae0*/  IMAD.HI.U32 R27, R3, R30, RZ ;  /* 0x0000001e031b7227 */ /* 0x000fc800078e00ff */
[--C-:B------:R-:W-:Y:S01]  /*2af0*/  @!P0 IMAD.IADD R20, R20, 0x1, -R9.reuse ;  /* 0x0000000114148824 */ /* 0x100fe200078e0a09 */
[----:B------:R-:W-:Y:S01]  /*2b00*/  ISETP.GT.U32.AND P0, PT, R9, R25, PT ;  /* 0x000000190900720c */ /* 0x000fe20003f04070 */
[--C-:B------:R-:W-:Y:S01]  /*2b10*/  @!P6 IMAD.IADD R23, R23, 0x1, -R9.reuse ;  /* 0x000000011717e824 */ /* 0x100fe200078e0a09 */
[----:B------:R-:W-:Y:S01]  /*2b20*/  ISETP.GE.AND P6, PT, R29, RZ, PT ;  /* 0x000000ff1d00720c */ /* 0x000fe20003fc6270 */
[----:B------:R-:W-:Y:S01]  /*2b30*/  @!P2 IMAD.IADD R24, R24, 0x1, -R9 ;  /* 0x000000011818a824 */ /* 0x000fe200078e0a09 */
[----:B------:R-:W-:Y:S01]  /*2b40*/  ISETP.GE.AND P2, PT, R31, RZ, PT ;  /* 0x000000ff1f00720c */ /* 0x000fe20003f46270 */
[----:B------:R-:W-:Y:S02]  /*2b50*/  IMAD.MOV R27, RZ, RZ, -R27 ;  /* 0x000000ffff1b7224 */ /* 0x000fe400078e0a1b */
[----:B------:R-:W-:-:S04]  /*2b60*/  IMAD.HI.U32 R28, R3, R32, RZ ;  /* 0x00000020031c7227 */ /* 0x000fc800078e00ff */
[----:B------:R-:W-:Y:S01]  /*2b70*/  @!P3 IMAD.MOV R20, RZ, RZ, -R20 ;  /* 0x000000ffff14b224 */ /* 0x000fe200078e0a14 */
[C---:B------:R-:W-:Y:S01]  /*2b80*/  ISETP.GT.U32.AND P3, PT, R9.reuse, R24, PT ;  /* 0x000000180900720c */ /* 0x040fe20003f64070 */
[C---:B------:R-:W-:Y:S02]  /*2b90*/  IMAD R27, R9.reuse, R27, R30 ;  /* 0x0000001b091b7224 */ /* 0x040fe400078e021e */
[----:B------:R-:W-:Y:S02]  /*2ba0*/  IMAD.MOV R28, RZ, RZ, -R28 ;  /* 0x000000ffff1c7224 */ /* 0x000fe400078e0a1c */
[----:B------:R-:W-:Y:S02]  /*2bb0*/  VIADD R30, R14, 0xc8 ;  /* 0x000000c80e1e7836 */ /* 0x000fe40000000000 */
[--C-:B------:R-:W-:Y:S02]  /*2bc0*/  @!P5 IMAD.IADD R26, R26, 0x1, -R9.reuse ;  /* 0x000000011a1ad824 */ /* 0x100fe400078e0a09 */
[----:B------:R-:W-:Y:S01]  /*2bd0*/  IMAD R28, R9, R28, R32 ;  /* 0x0000001c091c7224 */ /* 0x000fe200078e0220 */
[----:B------:R-:W-:Y:S01]  /*2be0*/  IABS R32, R30 ;  /* 0x0000001e00207213 */ /* 0x000fe20000000000 */
[----:B------:R-:W-:Y:S01]  /*2bf0*/  @!P0 IMAD.IADD R25, R25, 0x1, -R9 ;  /* 0x0000000119198824 */ /* 0x000fe200078e0a09 */
[C---:B------:R-:W-:Y:S01]  /*2c00*/  ISETP.GT.U32.AND P5, PT, R9.reuse, R26, PT ;  /* 0x0000001a0900720c */ /* 0x040fe20003fa4070 */
[----:B------:R-:W-:Y:S01]  /*2c10*/  @!P4 IMAD.MOV R22, RZ, RZ, -R22 ;  /* 0x000000ffff16c224 */ /* 0x000fe200078e0a16 */
[----:B------:R-:W-:Y:S01]  /*2c20*/  ISETP.GT.U32.AND P4, PT, R9, R27, PT ;  /* 0x0000001b0900720c */ /* 0x000fe20003f84070 */
[----:B------:R-:W-:Y:S01]  /*2c30*/  @!P6 IMAD.MOV R23, RZ, RZ, -R23 ;  /* 0x000000ffff17e224 */ /* 0x000fe200078e0a17 */
[----:B------:R-:W-:Y:S01]  /*2c40*/  ISETP.GE.AND P6, PT, R35, RZ, PT ;  /* 0x000000ff2300720c */ /* 0x000fe20003fc6270 */
[----:B------:R-:W-:Y:S01]  /*2c50*/  IMAD.HI.U32 R29, R3, R32, RZ ;  /* 0x00000020031d7227 */ /* 0x000fe200078e00ff */
[----:B------:R-:W-:-:S03]  /*2c60*/  ISETP.GE.AND P0, PT, R33, RZ, PT ;  /* 0x000000ff2100720c */ /* 0x000fc60003f06270 */
[----:B------:R-:W-:Y:S01]  /*2c70*/  @!P1 IMAD.MOV R21, RZ, RZ, -R21 ;  /* 0x000000ffff159224 */ /* 0x000fe200078e0a15 */
[C---:B------:R-:W-:Y:S01]  /*2c80*/  ISETP.GT.U32.AND P1, PT, R9.reuse, R25, PT ;  /* 0x000000190900720c */ /* 0x040fe20003f24070 */
[----:B------:R-:W-:Y:S01]  /*2c90*/  @!P3 IMAD.IADD R24, R24, 0x1, -R9 ;  /* 0x000000011818b824 */ /* 0x000fe200078e0a09 */
[----:B------:R-:W-:Y:S01]  /*2ca0*/  ISETP.GT.U32.AND P3, PT, R9, R28, PT ;  /* 0x0000001c0900720c */ /* 0x000fe20003f64070 */
[----:B------:R-:W-:Y:S02]  /*2cb0*/  IMAD.MOV R29, RZ, RZ, -R29 ;  /* 0x000000ffff1d7224 */ /* 0x000fe400078e0a1d */
[----:B------:R-:W-:Y:S02]  /*2cc0*/  VIADD R31, R14, 0xc4 ;  /* 0x000000c40e1f7836 */ /* 0x000fe40000000000 */
[--C-:B------:R-:W-:Y:S01]  /*2cd0*/  @!P5 IMAD.IADD R26, R26, 0x1, -R9.reuse ;  /* 0x000000011a1ad824 */ /* 0x100fe200078e0a09 */
[----:B------:R-:W-:Y:S01]  /*2ce0*/  ISETP.GE.AND P5, PT, R37, RZ, PT ;  /* 0x000000ff2500720c */ /* 0x000fe20003fa6270 */
[----:B------:R-:W-:Y:S01]  /*2cf0*/  IMAD R29, R9, R29, R32 ;  /* 0x0000001d091d7224 */ /* 0x000fe200078e0220 */
[----:B------:R-:W-:Y:S01]  /*2d00*/  IABS R34, R31 ;  /* 0x0000001f00227213 */ /* 0x000fe20000000000 */
[--C-:B------:R-:W-:Y:S01]  /*2d10*/  @!P4 IMAD.IADD R27, R27, 0x1, -R9.reuse ;  /* 0x000000011b1bc824 */ /* 0x100fe200078e0a09 */
[----:B------:R-:W-:Y:S01]  /*2d20*/  ISETP.GE.AND P4, PT, R30, RZ, PT ;  /* 0x000000ff1e00720c */ /* 0x000fe20003f86270 */
[----:B------:R-:W-:Y:S01]  /*2d30*/  @!P6 IMAD.MOV R26, RZ, RZ, -R26 ;  /* 0x000000ffff1ae224 */ /* 0x000fe200078e0a1a */
[----:B------:R-:W-:Y:S01]  /*2d40*/  ISETP.GT.U32.AND P6, PT, R9, R29, PT ;  /* 0x0000001d0900720c */ /* 0x000fe20003fc4070 */
[--C-:B------:R-:W-:Y:S01]  /*2d50*/  @!P1 IMAD.IADD R25, R25, 0x1, -R9.reuse ;  /* 0x0000000119199824 */ /* 0x100fe200078e0a09 */
[----:B------:R-:W-:Y:S01]  /*2d60*/  ISETP.GE.AND P1, PT, R36, RZ, PT ;  /* 0x000000ff2400720c */ /* 0x000fe20003f26270 */
[----:B------:R-:W-:Y:S01]  /*2d70*/  @!P3 IMAD.IADD R28, R28, 0x1, -R9 ;  /* 0x000000011c1cb824 */ /* 0x000fe200078e0a09 */
[----:B------:R-:W-:Y:S01]  /*2d80*/  ISETP.GT.U32.AND P3, PT, R9, R27, PT ;  /* 0x0000001b0900720c */ /* 0x000fe20003f64070 */
[----:B------:R-:W-:-:S04]  /*2d90*/  IMAD.HI.U32 R30, R3, R34, RZ ;  /* 0x00000022031e7227 */ /* 0x000fc800078e00ff */
[----:B------:R-:W-:Y:S01]  /*2da0*/  @!P2 IMAD.MOV R24, RZ, RZ, -R24 ;  /* 0x000000ffff18a224 */ /* 0x000fe200078e0a18 */
[----:B------:R-:W-:Y:S01]  /*2db0*/  ISETP.GE.AND P2, PT, R31, RZ, PT ;  /* 0x000000ff1f00720c */ /* 0x000fe20003f46270 */
[----:B------:R-:W-:Y:S01]  /*2dc0*/  @!P0 IMAD.MOV R25, RZ, RZ, -R25 ;  /* 0x000000ffff198224 */ /* 0x000fe200078e0a19 */
[C---:B------:R-:W-:Y:S01]  /*2dd0*/  ISETP.GT.U32.AND P0, PT, R9.reuse, R28, PT ;  /* 0x0000001c0900720c */ /* 0x040fe20003f04070 */
[----:B------:R-:W-:Y:S02]  /*2de0*/  IMAD.MOV R30, RZ, RZ, -R30 ;  /* 0x000000ffff1e7224 */ /* 0x000fe400078e0a1e */
[C---:B------:R-:W-:Y:S02]  /*2df0*/  VIADD R31, R14.reuse, 0xc0 ;  /* 0x000000c00e1f7836 */ /* 0x040fe40000000000 */
[----:B------:R-:W-:Y:S02]  /*2e00*/  IMAD R30, R9, R30, R34 ;  /* 0x0000001e091e7224 */ /* 0x000fe400078e0222 */
[--C-:B------:R-:W-:Y:S01]  /*2e10*/  @!P6 IMAD.IADD R29, R29, 0x1, -R9.reuse ;  /* 0x000000011d1de824 */ /* 0x100fe200078e0a09 */
[----:B------:R-:W-:Y:S01]  /*2e20*/  IABS R34, R31 ;  /* 0x0000001f00227213 */ /* 0x000fe20000000000 */
[----:B------:R-:W-:Y:S01]  /*2e30*/  @!P3 IMAD.IADD R27, R27, 0x1, -R9 ;  /* 0x000000011b1bb824 */ /* 0x000fe200078e0a09 */
[----:B------:R-:W-:Y:S01]  /*2e40*/  ISETP.GE.AND P3, PT, R31, RZ, PT ;  /* 0x000000ff1f00720c */ /* 0x000fe20003f66270 */
[----:B------:R-:W-:Y:S01]  /*2e50*/  VIADD R35, R14, 0xb8 ;  /* 0x000000b80e237836 */ /* 0x000fe20000000000 */
[----:B------:R-:W-:Y:S01]  /*2e60*/  ISETP.GT.U32.AND P6, PT, R9, R29, PT ;  /* 0x0000001d0900720c */ /* 0x000fe20003fc4070 */
[----:B------:R-:W-:-:S03]  /*2e70*/  IMAD.HI.U32 R31, R3, R34, RZ ;  /* 0x00000022031f7227 */ /* 0x000fc600078e00ff */
[----:B------:R-:W-:Y:S01]  /*2e80*/  IABS R38, R35 ;  /* 0x0000002300267213 */ /* 0x000fe20000000000 */
[----:B------:R-:W-:Y:S01]  /*2e90*/  @!P0 IMAD.IADD R28, R28, 0x1, -R9 ;  /* 0x000000011c1c8824 */ /* 0x000fe200078e0a09 */
[C---:B------:R-:W-:Y:S01]  /*2ea0*/  ISETP.GT.U32.AND P0, PT, R9.reuse, R30, PT ;  /* 0x0000001e0900720c */ /* 0x040fe20003f04070 */
[----:B------:R-:W-:Y:S02]  /*2eb0*/  IMAD.MOV R31, RZ, RZ, -R31 ;  /* 0x000000ffff1f7224 */ /* 0x000fe400078e0a1f */
[----:B------:R-:W-:Y:S02]  /*2ec0*/  VIADD R32, R14, 0xbc ;  /* 0x000000bc0e207836 */ /* 0x000fe40000000000 */
[----:B------:R-:W-:Y:S02]  /*2ed0*/  IMAD R31, R9, R31, R34 ;  /* 0x0000001f091f7224 */ /* 0x000fe400078e0222 */
[----:B------:R-:W-:Y:S01]  /*2ee0*/  @!P6 IMAD.IADD R29, R29, 0x1, -R9 ;  /* 0x000000011d1de824 */ /* 0x000fe200078e0a09 */
[----:B------:R-:W-:Y:S01]  /*2ef0*/  IABS R36, R32 ;  /* 0x0000002000247213 */ /* 0x000fe20000000000 */
[----:B------:R-:W-:Y:S01]  /*2f00*/  IMAD.HI.U32 R33, R3, R38, RZ ;  /* 0x0000002603217227 */ /* 0x000fe200078e00ff */
[----:B------:R-:W-:-:S03]  /*2f10*/  ISETP.GT.U32.AND P6, PT, R9, R31, PT ;  /* 0x0000001f0900720c */ /* 0x000fc60003fc4070 */
[----:B------:R-:W-:Y:S01]  /*2f20*/  @!P1 IMAD.MOV R27, RZ, RZ, -R27 ;  /* 0x000000ffff1b9224 */ /* 0x000fe200078e0a1b */
[----:B------:R-:W-:Y:S01]  /*2f30*/  ISETP.GE.AND P1, PT, R32, RZ, PT ;  /* 0x000000ff2000720c */ /* 0x000fe20003f26270 */
[----:B------:R-:W-:Y:S02]  /*2f40*/  @!P0 IMAD.IADD R30, R30, 0x1, -R9 ;  /* 0x000000011e1e8824 */ /* 0x000fe400078e0a09 */
[----:B------:R-:W-:-:S03]  /*2f50*/  IMAD.HI.U32 R32, R3, R36, RZ ;  /* 0x0000002403207227 */ /* 0x000fc600078e00ff */
[----:B------:R-:W-:Y:S01]  /*2f60*/  ISETP.GT.U32.AND P0, PT, R9, R30, PT ;  /* 0x0000001e0900720c */ /* 0x000fe20003f04070 */
[----:B------:R-:W-:Y:S02]  /*2f70*/  IMAD.MOV R33, RZ, RZ, -R33 ;  /* 0x000000ffff217224 */ /* 0x000fe400078e0a21 */
[----:B------:R-:W-:Y:S01]  /*2f80*/  @!P5 IMAD.MOV R28, RZ, RZ, -R28 ;  /* 0x000000ffff1cd224 */ /* 0x000fe200078e0a1c */
[----:B------:R-:W-:Y:S01]  /*2f90*/  ISETP.GE.AND P5, PT, R35, RZ, PT ;  /* 0x000000ff2300720c */ /* 0x000fe20003fa6270 */
[----:B------:R-:W-:Y:S02]  /*2fa0*/  IMAD.MOV R32, RZ, RZ, -R32 ;  /* 0x000000ffff207224 */ /* 0x000fe400078e0a20 */
[----:B------:R-:W-:Y:S02]  /*2fb0*/  VIADD R35, R14, 0xb4 ;  /* 0x000000b40e237836 */ /* 0x000fe40000000000 */
[C---:B------:R-:W-:Y:S02]  /*2fc0*/  IMAD R33, R9.reuse, R33, R38 ;  /* 0x0000002109217224 */ /* 0x040fe400078e0226 */
[----:B------:R-:W-:Y:S01]  /*2fd0*/  IMAD R32, R9, R32, R36 ;  /* 0x0000002009207224 */ /* 0x000fe200078e0224 */
[----:B------:R-:W-:Y:S01]  /*2fe0*/  IABS R36, R35 ;  /* 0x0000002300247213 */ /* 0x000fe20000000000 */
[----:B------:R-:W-:-:S02]  /*2ff0*/  @!P6 IMAD.IADD R31, R31, 0x1, -R9 ;  /* 0x000000011f1fe824 */ /* 0x000fc400078e0a09 */
[----:B------:R-:W-:Y:S01]  /*3000*/  @!P4 IMAD.MOV R29, RZ, RZ, -R29 ;  /* 0x000000ffff1dc224 */ /* 0x000fe200078e0a1d */
[----:B------:R-:W-:Y:S01]  /*3010*/  ISETP.GT.U32.AND P4, PT, R9, R33, PT ;  /* 0x000000210900720c */ /* 0x000fe20003f84070 */
[----:B------:R-:W-:Y:S01]  /*3020*/  IMAD.HI.U32 R34, R3, R36, RZ ;  /* 0x0000002403227227 */ /* 0x000fe200078e00ff */
[----:B------:R-:W-:-:S03]  /*3030*/  ISETP.GT.U32.AND P6, PT, R9, R31, PT ;  /* 0x0000001f0900720c */ /* 0x000fc60003fc4070 */
[--C-:B------:R-:W-:Y:S01]  /*3040*/  @!P0 IMAD.IADD R30, R30, 0x1, -R9.reuse ;  /* 0x000000011e1e8824 */ /* 0x100fe200078e0a09 */
[C---:B------:R-:W-:Y:S01]  /*3050*/  ISETP.GT.U32.AND P0, PT, R9.reuse, R32, PT ;  /* 0x000000200900720c */ /* 0x040fe20003f04070 */
[C---:B------:R-:W-:Y:S02]  /*3060*/  VIADD R39, R14.reuse, 0xb0 ;  /* 0x000000b00e277836 */ /* 0x040fe40000000000 */
[----:B------:R-:W-:Y:S02]  /*3070*/  IMAD.MOV R34, RZ, RZ, -R34 ;  /* 0x000000ffff227224 */ /* 0x000fe400078e0a22 */
[C---:B------:R-:W-:Y:S01]  /*3080*/  VIADD R41, R14.reuse, 0xac ;  /* 0x000000ac0e297836 */ /* 0x040fe20000000000 */
[----:B------:R-:W-:Y:S01]  /*3090*/  IABS R38, R39 ;  /* 0x0000002700267213 */ /* 0x000fe20000000000 */
[----:B------:R-:W-:Y:S02]  /*30a0*/  VIADD R43, R14, 0xa8 ;  /* 0x000000a80e2b7836 */ /* 0x000fe40000000000 */
[----:B------:R-:W-:Y:S01]  /*30b0*/  IMAD R34, R9, R34, R36 ;  /* 0x0000002209227224 */ /* 0x000fe200078e0224 */
[----:B------:R-:W-:Y:S01]  /*30c0*/  IABS R40, R41 ;  /* 0x0000002900287213 */ /* 0x000fe20000000000 */
[--C-:B------:R-:W-:Y:S01]  /*30d0*/  @!P4 IMAD.IADD R33, R33, 0x1, -R9.reuse ;  /* 0x000000012121c824 */ /* 0x100fe200078e0a09 */
[----:B------:R-:W-:Y:S01]  /*30e0*/  IABS R42, R43 ;  /* 0x0000002b002a7213 */ /* 0x000fe20000000000 */
[----:B------:R-:W-:Y:S01]  /*30f0*/  @!P2 IMAD.MOV R30, RZ, RZ, -R30 ;  /* 0x000000ffff1ea224 */ /* 0x000fe200078e0a1e */
[----:B------:R-:W-:Y:S01]  /*3100*/  ISETP.GE.AND P2, PT, R35, RZ, PT ;  /* 0x000000ff2300720c */ /* 0x000fe20003f46270 */
[----:B------:R-:W-:Y:S01]  /*3110*/  @!P6 IMAD.IADD R31, R31, 0x1, -R9 ;  /* 0x000000011f1fe824 */ /* 0x000fe200078e0a09 */
[----:B------:R-:W-:Y:S01]  /*3120*/  ISETP.GT.U32.AND P6, PT, R9, R34, PT ;  /* 0x000000220900720c */ /* 0x000fe20003fc4070 */
[----:B------:R-:W-:Y:S01]  /*3130*/  IMAD.HI.U32 R35, R3, R38, RZ ;  /* 0x0000002603237227 */ /* 0x000fe200078e00ff */
[----:B------:R-:W-:-:S03]  /*3140*/  ISETP.GT.U32.AND P4, PT, R9, R33, PT ;  /* 0x000000210900720c */ /* 0x000fc60003f84070 */
[----:B------:R-:W-:Y:S02]  /*3150*/  @!P0 IMAD.IADD R32, R32, 0x1, -R9 ;  /* 0x0000000120208824 */ /* 0x000fe400078e0a09 */
[----:B------:R-:W-:-:S03]  /*3160*/  IMAD.HI.U32 R36, R3, R40, RZ ;  /* 0x0000002803247227 */ /* 0x000fc600078e00ff */
[----:B------:R-:W-:Y:S01]  /*3170*/  ISETP.GT.U32.AND P0, PT, R9, R32, PT ;  /* 0x000000200900720c */ /* 0x000fe20003f04070 */
[----:B------:R-:W-:-:S04]  /*3180*/  IMAD.HI.U32 R37, R3, R42, RZ ;  /* 0x0000002a03257227 */ /* 0x000fc800078e00ff */
[----:B------:R-:W-:Y:S02]  /*3190*/  IMAD.MOV R35, RZ, RZ, -R35 ;  /* 0x000000ffff237224 */ /* 0x000fe400078e0a23 */
[----:B------:R-:W-:Y:S02]  /*31a0*/  IMAD.MOV R36, RZ, RZ, -R36 ;  /* 0x000000ffff247224 */ /* 0x000fe400078e0a24 */
[C---:B------:R-:W-:Y:S02]  /*31b0*/  IMAD R35, R9.reuse, R35, R38 ;  /* 0x0000002309237224 */ /* 0x040fe400078e0226 */
[----:B------:R-:W-:Y:S02]  /*31c0*/  IMAD.MOV R37, RZ, RZ, -R37 ;  /* 0x000000ffff257224 */ /* 0x000fe400078e0a25 */
[----:B------:R-:W-:Y:S02]  /*31d0*/  IMAD R36, R9, R36, R40 ;  /* 0x0000002409247224 */ /* 0x000fe400078e0228 */
[----:B------:R-:W-:-:S02]  /*31e0*/  @!P6 IMAD.IADD R34, R34, 0x1, -R9 ;  /* 0x000000012222e824 */ /* 0x000fc400078e0a09 */
[C---:B------:R-:W-:Y:S02]  /*31f0*/  IMAD R37, R9.reuse, R37, R42 ;  /* 0x0000002509257224 */ /* 0x040fe400078e022a */
[----:B------:R-:W-:Y:S01]  /*3200*/  @!P3 IMAD.MOV R31, RZ, RZ, -R31 ;  /* 0x000000ffff1fb224 */ /* 0x000fe200078e0a1f */
[----:B------:R-:W-:Y:S01]  /*3210*/  ISETP.GT.U32.AND P3, PT, R9, R35, PT ;  /* 0x000000230900720c */ /* 0x000fe20003f64070 */
[--C-:B------:R-:W-:Y:S01]  /*3220*/  @!P4 IMAD.IADD R33, R33, 0x1, -R9.reuse ;  /* 0x000000012121c824 */ /* 0x100fe200078e0a09 */
[C---:B------:R-:W-:Y:S01]  /*3230*/  ISETP.GT.U32.AND P6, PT, R9.reuse, R34, PT ;  /* 0x000000220900720c */ /* 0x040fe20003fc4070 */
[----:B------:R-:W-:Y:S01]  /*3240*/  @!P0 IMAD.IADD R32, R32, 0x1, -R9 ;  /* 0x0000000120208824 */ /* 0x000fe200078e0a09 */
[C---:B------:R-:W-:Y:S01]  /*3250*/  ISETP.GT.U32.AND P4, PT, R9.reuse, R36, PT ;  /* 0x000000240900720c */ /* 0x040fe20003f84070 */
[----:B------:R-:W-:Y:S01]  /*3260*/  @!P5 IMAD.MOV R33, RZ, RZ, -R33 ;  /* 0x000000ffff21d224 */ /* 0x000fe200078e0a21 */
[----:B------:R-:W-:Y:S01]  /*3270*/  ISETP.GT.U32.AND P5, PT, R9, R37, PT ;  /* 0x000000250900720c */ /* 0x000fe20003fa4070 */
[----:B------:R-:W-:Y:S01]  /*3280*/  @!P1 IMAD.MOV R32, RZ, RZ, -R32 ;  /* 0x000000ffff209224 */ /* 0x000fe200078e0a20 */
[----:B------:R-:W-:Y:S01]  /*3290*/  ISETP.GE.AND P0, PT, R39, RZ, PT ;  /* 0x000000ff2700720c */ /* 0x000fe20003f06270 */
[C---:B------:R-:W-:Y:S01]  /*32a0*/  VIADD R39, R14.reuse, 0xa4 ;  /* 0x000000a40e277836 */ /* 0x040fe20000000000 */
[----:B------:R-:W-:Y:S01]  /*32b0*/  ISETP.GE.AND P1, PT, R41, RZ, PT ;  /* 0x000000ff2900720c */ /* 0x000fe20003f26270 */
[----:B------:R-:W-:-:S02]  /*32c0*/  VIADD R41, R14, 0xa0 ;  /* 0x000000a00e297836 */ /* 0x000fc40000000000 */
[--C-:B------:R-:W-:Y:S01]  /*32d0*/  @!P3 IMAD.IADD R35, R35, 0x1, -R9.reuse ;  /* 0x000000012323b824 */ /* 0x100fe200078e0a09 */
[----:B------:R-:W-:Y:S01]  /*32e0*/  IABS R40, R39 ;  /* 0x0000002700287213 */ /* 0x000fe20000000000 */
[--C-:B------:R-:W-:Y:S01]  /*32f0*/  @!P6 IMAD.IADD R34, R34, 0x1, -R9.reuse ;  /* 0x000000012222e824 */ /* 0x100fe200078e0a09 */
[----:B------:R-:W-:Y:S01]  /*3300*/  IABS R42, R41 ;  /* 0x00000029002a7213 */ /* 0x000fe20000000000 */
[--C-:B------:R-:W-:Y:S01]  /*3310*/  @!P4 IMAD.IADD R36, R36, 0x1, -R9.reuse ;  /* 0x000000012424c824 */ /* 0x100fe200078e0a09 */
[----:B------:R-:W-:Y:S01]  /*3320*/  ISETP.GT.U32.AND P4, PT, R9, R35, PT ;  /* 0x000000230900720c */ /* 0x000fe20003f84070 */
[----:B------:R-:W-:Y:S01]  /*3330*/  @!P5 IMAD.IADD R37, R37, 0x1, -R9 ;  /* 0x000000012525d824 */ /* 0x000fe200078e0a09 */
[----:B------:R-:W-:Y:S01]  /*3340*/  ISETP.GE.AND P3, PT, R39, RZ, PT ;  /* 0x000000ff2700720c */ /* 0x000fe20003f66270 */
[----:B------:R-:W-:Y:S01]  /*3350*/  IMAD.HI.U32 R38, R3, R40, RZ ;  /* 0x0000002803267227 */ /* 0x000fe200078e00ff */
[----:B------:R-:W-:Y:S02]  /*3360*/  ISETP.GT.U32.AND P5, PT, R9, R36, PT ;  /* 0x000000240900720c */ /* 0x000fe40003fa4070 */
[----:B------:R-:W-:Y:S01]  /*3370*/  ISETP.GE.AND P6, PT, R43, RZ, PT ;  /* 0x000000ff2b00720c */ /* 0x000fe20003fc6270 */
[----:B------:R-:W-:Y:S01]  /*3380*/  @!P2 IMAD.MOV R34, RZ, RZ, -R34 ;  /* 0x000000ffff22a224 */ /* 0x000fe200078e0a22 */
[----:B------:R-:W-:Y:S01]  /*3390*/  ISETP.GT.U32.AND P2, PT, R9, R37, PT ;  /* 0x000000250900720c */ /* 0x000fe20003f44070 */
[----:B------:R-:W-:-:S02]  /*33a0*/  IMAD.MOV R38, RZ, RZ, -R38 ;  /* 0x000000ffff267224 */ /* 0x000fc400078e0a26 */
[----:B------:R-:W-:Y:S02]  /*33b0*/  VIADD R45, R14, 0x98 ;  /* 0x000000980e2d7836 */ /* 0x000fe40000000000 */
[----:B------:R-:W-:Y:S02]  /*33c0*/  IMAD R38, R9, R38, R40 ;  /* 0x0000002609267224 */ /* 0x000fe400078e0228 */
[----:B------:R-:W-:Y:S01]  /*33d0*/  IMAD.HI.U32 R39, R3, R42, RZ ;  /* 0x0000002a03277227 */ /* 0x000fe200078e00ff */
[----:B------:R-:W-:-:S03]  /*33e0*/  IABS R46, R45 ;  /* 0x0000002d002e7213 */ /* 0x000fc60000000000 */
[----:B------:R-:W-:Y:S01]  /*33f0*/  @!P4 IMAD.IADD R35, R35, 0x1, -R9 ;  /* 0x000000012323c824 */ /* 0x000fe200078e0a09 */
[----:B------:R-:W-:Y:S01]  /*3400*/  ISETP.GT.U32.AND P4, PT, R9, R38, PT ;  /* 0x000000260900720c */ /* 0x000fe20003f84070 */
[----:B------:R-:W-:Y:S02]  /*3410*/  VIADD R43, R14, 0x9c ;  /* 0x0000009c0e2b7836 */ /* 0x000fe40000000000 */
[----:B------:R-:W-:Y:S02]  /*3420*/  IMAD.MOV R39, RZ, RZ, -R39 ;  /* 0x000000ffff277224 */ /* 0x000fe400078e0a27 */
[----:B------:R-:W-:Y:S01]  /*3430*/  @!P2 IMAD.IADD R37, R37, 0x1, -R9 ;  /* 0x000000012525a824 */ /* 0x000fe200078e0a09 */
[----:B------:R-:W-:Y:S01]  /*3440*/  ISETP.GE.AND P2, PT, R41, RZ, PT ;  /* 0x000000ff2900720c */ /* 0x000fe20003f46270 */
[----:B------:R-:W-:Y:S01]  /*3450*/  IMAD.HI.U32 R41, R3, R46, RZ ;  /* 0x0000002e03297227 */ /* 0x000fe200078e00ff */
[----:B------:R-:W-:-:S03]  /*3460*/  IABS R44, R43 ;  /* 0x0000002b002c7213 */ /* 0x000fc60000000000 */
[C---:B------:R-:W-:Y:S02]  /*3470*/  IMAD R39, R9.reuse, R39, R42 ;  /* 0x0000002709277224 */ /* 0x040fe400078e022a */
[----:B------:R-:W-:Y:S02]  /*3480*/  IMAD.MOV R41, RZ, RZ, -R41 ;  /* 0x000000ffff297224 */ /* 0x000fe400078e0a29 */
[----:B------:R-:W-:Y:S01]  /*3490*/  @!P5 IMAD.IADD R36, R36, 0x1, -R9 ;  /* 0x000000012424d824 */ /* 0x000fe200078e0a09 */
[----:B------:R-:W-:Y:S01]  /*34a0*/  ISETP.GT.U32.AND P5, PT, R9, R39, PT ;  /* 0x000000270900720c */ /* 0x000fe20003fa4070 */
[----:B------:R-:W-:Y:S02]  /*34b0*/  VIADD R47, R14, 0x94 ;  /* 0x000000940e2f7836 */ /* 0x000fe40000000000 */
[----:B------:R-:W-:-:S03]  /*34c0*/  IMAD.HI.U32 R40, R3, R44, RZ ;  /* 0x0000002c03287227 */ /* 0x000fc600078e00ff */
[----:B------:R-:W-:Y:S01]  /*34d0*/  IABS R48, R47 ;  /* 0x0000002f00307213 */ /* 0x000fe20000000000 */
[----:B------:R-:W-:Y:S01]  /*34e0*/  @!P4 IMAD.IADD R38, R38, 0x1, -R9 ;  /* 0x000000012626c824 */ /* 0x000fe200078e0a09 */
[----:B------:R-:W-:Y:S01]  /*34f0*/  ISETP.GE.AND P4, PT, R43, RZ, PT ;  /* 0x000000ff2b00720c */ /* 0x000fe20003f86270 */
[C---:B------:R-:W-:Y:S02]  /*3500*/  IMAD R41, R9.reuse, R41, R46 ;  /* 0x0000002909297224 */ /* 0x040fe400078e022e */
[----:B------:R-:W-:Y:S02]  /*3510*/  IMAD.MOV R40, RZ, RZ, -R40 ;  /* 0x000000ffff287224 */ /* 0x000fe400078e0a28 */
[----:B------:R-:W-:Y:S01]  /*3520*/  @!P0 IMAD.MOV R35, RZ, RZ, -R35 ;  /* 0x000000ffff238224 */ /* 0x000fe200078e0a23 */
[C---:B------:R-:W-:Y:S01]  /*3530*/  ISETP.GT.U32.AND P0, PT, R9.reuse, R38, PT ;  /* 0x000000260900720c */ /* 0x040fe20003f04070 */
[----:B------:R-:W-:Y:S01]  /*3540*/  @!P6 IMAD.MOV R37, RZ, RZ, -R37 ;  /* 0x000000ffff25e224 */ /* 0x000fe200078e0a25 */
[C---:B------:R-:W-:Y:S01]  /*3550*/  ISETP.GT.U32.AND P6, PT, R9.reuse, R41, PT ;  /* 0x000000290900720c */ /* 0x040fe20003fc4070 */
[----:B------:R-:W-:-:S02]  /*3560*/  IMAD R40, R9, R40, R44 ;  /* 0x0000002809287224 */ /* 0x000fc400078e022c */
[----:B------:R-:W-:-:S04]  /*3570*/  IMAD.HI.U32 R42, R3, R48, RZ ;  /* 0x00000030032a7227 */ /* 0x000fc800078e00ff */
[--C-:B------:R-:W-:Y:S02]  /*3580*/  @!P5 IMAD.IADD R39, R39, 0x1, -R9.reuse ;  /* 0x000000012727d824 */ /* 0x100fe400078e0a09 */
[----:B------:R-:W-:Y:S01]  /*3590*/  @!P1 IMAD.MOV R36, RZ, RZ, -R36 ;  /* 0x000000ffff249224 */ /* 0x000fe200078e0a24 */
[C---:B------:R-:W-:Y:S01]  /*35a0*/  ISETP.GT.U32.AND P1, PT, R9.reuse, R40, PT ;  /* 0x000000280900720c */ /* 0x040fe20003f24070 */
[----:B------:R-:W-:Y:S01]  /*35b0*/  IMAD.MOV R42, RZ, RZ, -R42 ;  /* 0x000000ffff2a7224 */ /* 0x000fe200078e0a2a */
[C---:B------:R-:W-:Y:S01]  /*35c0*/  ISETP.GT.U32.AND P5, PT, R9.reuse, R39, PT ;  /* 0x000000270900720c */ /* 0x040fe20003fa4070 */
[----:B------:R-:W-:Y:S02]  /*35d0*/  VIADD R51, R14, 0x8c ;  /* 0x0000008c0e337836 */ /* 0x000fe40000000000 */
[----:B------:R-:W-:Y:S02]  /*35e0*/  IMAD R42, R9, R42, R48 ;  /* 0x0000002a092a7224 */ /* 0x000fe400078e0230 */
[--C-:B------:R-:W-:Y:S01]  /*35f0*/  @!P0 IMAD.IADD R38, R38, 0x1, -R9.reuse ;  /* 0x0000000126268824 */ /* 0x100fe200078e0a09 */
[----:B------:R-:W-:Y:S01]  /*3600*/  IABS R48, R51 ;  /* 0x0000003300307213 */ /* 0x000fe20000000000 */
[----:B------:R-:W-:Y:S01]  /*3610*/  @!P6 IMAD.IADD R41, R41, 0x1, -R9 ;  /* 0x000000012929e824 */ /* 0x000fe200078e0a09 */
[----:B------:R-:W-:Y:S01]  /*3620*/  ISETP.GE.AND P0, PT, R45, RZ, PT ;  /* 0x000000ff2d00720c */ /* 0x000fe20003f06270 */
[----:B------:R-:W-:-:S02]  /*3630*/  VIADD R49, R14, 0x90 ;  /* 0x000000900e317836 */ /* 0x000fc40000000000 */
[----:B------:R-:W-:Y:S01]  /*3640*/  @!P3 IMAD.MOV R38, RZ, RZ, -R38 ;  /* 0x000000ffff26b224 */ /* 0x000fe200078e0a26 */
[----:B------:R-:W-:Y:S01]  /*3650*/  ISETP.GT.U32.AND P3, PT, R9, R41, PT ;  /* 0x000000290900720c */ /* 0x000fe20003f64070 */
[----:B------:R-:W-:Y:S01]  /*3660*/  IMAD.HI.U32 R44, R3, R48, RZ ;  /* 0x00000030032c7227 */ /* 0x000fe200078e00ff */
[----:B------:R-:W-:-:S03]  /*3670*/  IABS R46, R49 ;  /* 0x00000031002e7213 */ /* 0x000fc60000000000 */
[--C-:B------:R-:W-:Y:S01]  /*3680*/  @!P1 IMAD.IADD R40, R40, 0x1, -R9.reuse ;  /* 0x0000000128289824 */ /* 0x100fe200078e0a09 */
[----:B------:R-:W-:Y:S01]  /*3690*/  ISETP.GE.AND P1, PT, R47, RZ, PT ;  /* 0x000000ff2f00720c */ /* 0x000fe20003f26270 */
[----:B------:R-:W-:Y:S02]  /*36a0*/  IMAD.MOV R44, RZ, RZ, -R44 ;  /* 0x000000ffff2c7224 */ /* 0x000fe400078e0a2c */
[----:B------:R-:W-:Y:S01]  /*36b0*/  @!P5 IMAD.IADD R39, R39, 0x1, -R9 ;  /* 0x000000012727d824 */ /* 0x000fe200078e0a09 */
[C---:B------:R-:W-:Y:S01]  /*36c0*/  ISETP.GT.U32.AND P5, PT, R9.reuse, R42, PT ;  /* 0x0000002a0900720c */ /* 0x040fe20003fa4070 */
[----:B------:R-:W-:Y:S01]  /*36d0*/  VIADD R52, R14, 0x88 ;  /* 0x000000880e347836 */ /* 0x000fe20000000000 */
[----:B------:R-:W-:Y:S01]  /*36e0*/  ISETP.GT.U32.AND P6, PT, R9, R40, PT ;  /* 0x000000280900720c */ /* 0x000fe20003fc4070 */
[----:B------:R-:W-:-:S03]  /*36f0*/  IMAD.HI.U32 R43, R3, R46, RZ ;  /* 0x0000002e032b7227 */ /* 0x000fc600078e00ff */
[----:B------:R-:W-:Y:S01]  /*3700*/  IABS R50, R52 ;  /* 0x0000003400327213 */ /* 0x000fe20000000000 */
[----:B------:R-:W-:Y:S02]  /*3710*/  IMAD R44, R9, R44, R48 ;  /* 0x0000002c092c7224 */ /* 0x000fe400078e0230 */
[----:B------:R-:W-:Y:S02]  /*3720*/  IMAD.MOV R43, RZ, RZ, -R43 ;  /* 0x000000ffff2b7224 */ /* 0x000fe400078e0a2b */
[----:B------:R-:W-:Y:S01]  /*3730*/  @!P3 IMAD.IADD R41, R41, 0x1, -R9 ;  /* 0x000000012929b824 */ /* 0x000fe200078e0a09 */
[C---:B------:R-:W-:Y:S01]  /*3740*/  ISETP.GT.U32.AND P3, PT, R9.reuse, R44, PT ;  /* 0x0000002c0900720c */ /* 0x040fe20003f64070 */
[----:B------:R-:W-:Y:S02]  /*3750*/  IMAD R43, R9, R43, R46 ;  /* 0x0000002b092b7224 */ /* 0x000fe400078e022e */
[----:B------:R-:W-:-:S04]  /*3760*/  IMAD.HI.U32 R45, R3, R50, RZ ;  /* 0x00000032032d7227 */ /* 0x000fc800078e00ff */
[--C-:B------:R-:W-:Y:S02]  /*3770*/  @!P5 IMAD.IADD R42, R42, 0x1, -R9.reuse ;  /* 0x000000012a2ad824 */ /* 0x100fe400078e0a09 */
[----:B------:R-:W-:Y:S01]  /*3780*/  @!P6 IMAD.IADD R40, R40, 0x1, -R9 ;  /* 0x000000012828e824 */ /* 0x000fe200078e0a09 */
[C---:B------:R-:W-:Y:S01]  /*3790*/  ISETP.GT.U32.AND P6, PT, R9.reuse, R43, PT ;  /* 0x0000002b0900720c */ /* 0x040fe20003fc4070 */
[C---:B------:R-:W-:Y:S01]  /*37a0*/  VIADD R54, R14.reuse, 0x80 ;  /* 0x000000800e367836 */ /* 0x040fe20000000000 */
[C---:B------:R-:W-:Y:S01]  /*37b0*/  ISETP.GT.U32.AND P5, PT, R9.reuse, R42, PT ;  /* 0x0000002a0900720c */ /* 0x040fe20003fa4070 */
[----:B------:R-:W-:Y:S02]  /*37c0*/  IMAD.MOV R45, RZ, RZ, -R45 ;  /* 0x000000ffff2d7224 */ /* 0x000fe400078e0a2d */
[----:B------:R-:W-:Y:S01]  /*37d0*/  VIADD R53, R14, 0x84 ;  /* 0x000000840e357836 */ /* 0x000fe20000000000 */
[----:B------:R-:W-:Y:S01]  /*37e0*/  IABS R47, R54 ;  /* 0x00000036002f7213 */ /* 0x000fe20000000000 */
[----:B------:R-:W-:-:S02]  /*37f0*/  IMAD R45, R9, R45, R50 ;  /* 0x0000002d092d7224 */ /* 0x000fc400078e0232 */
[----:B------:R-:W-:Y:S01]  /*3800*/  @!P3 IMAD.IADD R44, R44, 0x1, -R9 ;  /* 0x000000012c2cb824 */ /* 0x000fe200078e0a09 */
[----:B------:R-:W-:Y:S01]  /*3810*/  IABS R48, R53 ;  /* 0x0000003500307213 */ /* 0x000fe20000000000 */
[----:B------:R-:W-:Y:S01]  /*3820*/  @!P4 IMAD.MOV R40, RZ, RZ, -R40 ;  /* 0x000000ffff28c224 */ /* 0x000fe200078e0a28 */
[C---:B------:R-:W-:Y:S01]  /*3830*/  ISETP.GT.U32.AND P4, PT, R9.reuse, R45, PT ;  /* 0x0000002d0900720c */ /* 0x040fe20003f84070 */
[----:B------:R-:W-:Y:S01]  /*3840*/  IMAD.MOV.U32 R50, RZ, RZ, R47 ;  /* 0x000000ffff327224 */ /* 0x000fe200078e002f */
[----:B------:R-:W-:Y:S01]  /*3850*/  ISETP.GT.U32.AND P3, PT, R9, R44, PT ;  /* 0x0000002c0900720c */ /* 0x000fe20003f64070 */
[----:B------:R-:W-:Y:S01]  /*3860*/  @!P6 IMAD.IADD R43, R43, 0x1, -R9 ;  /* 0x000000012b2be824 */ /* 0x000fe200078e0a09 */
[----:B------:R-:W-:Y:S01]  /*3870*/  ISETP.GE.AND P6, PT, R51, RZ, PT ;  /* 0x000000ff3300720c */ /* 0x000fe20003fc6270 */
[----:B------:R-:W-:-:S04]  /*3880*/  IMAD.HI.U32 R46, R3, R48, RZ ;  /* 0x00000030032e7227 */ /* 0x000fc800078e00ff */
[----:B------:R-:W-:-:S04]  /*3890*/  IMAD.HI.U32 R47, R3, R50, RZ ;  /* 0x00000032032f7227 */ /* 0x000fc800078e00ff */
[----:B------:R-:W-:Y:S01]  /*38a0*/  @!P5 IMAD.IADD R42, R42, 0x1, -R9 ;  /* 0x000000012a2ad824 */ /* 0x000fe200078e0a09 */
[----:B------:R-:W-:Y:S01]  /*38b0*/  ISETP.GE.AND P5, PT, R49, RZ, PT ;  /* 0x000000ff3100720c */ /* 0x000fe20003fa6270 */
[----:B------:R-:W-:Y:S01]  /*38c0*/  @!P2 IMAD.MOV R39, RZ, RZ, -R39 ;  /* 0x000000ffff27a224 */ /* 0x000fe200078e0a27 */
[C---:B------:R-:W-:Y:S01]  /*38d0*/  ISETP.GT.U32.AND P2, PT, R9.reuse, R43, PT ;  /* 0x0000002b0900720c */ /* 0x040fe20003f44070 */
[----:B------:R-:W-:Y:S02]  /*38e0*/  IMAD.MOV R46, RZ, RZ, -R46 ;  /* 0x000000ffff2e7224 */ /* 0x000fe400078e0a2e */
[----:B------:R-:W-:Y:S02]  /*38f0*/  VIADD R49, R14, 0x7c ;  /* 0x0000007c0e317836 */ /* 0x000fe40000000000 */
[----:B------:R-:W-:Y:S02]  /*3900*/  IMAD.MOV R47, RZ, RZ, -R47 ;  /* 0x000000ffff2f7224 */ /* 0x000fe400078e0a2f */
[----:B------:R-:W-:Y:S01]  /*3910*/  IMAD R46, R9, R46, R48 ;  /* 0x0000002e092e7224 */ /* 0x000fe200078e0230 */
[----:B------:R-:W-:Y:S01]  /*3920*/  IABS R48, R49 ;  /* 0x0000003100307213 */ /* 0x000fe20000000000 */
[----:B------:R-:W-:-:S02]  /*3930*/  @!P3 IMAD.IADD R44, R44, 0x1, -R9 ;  /* 0x000000012c2cb824 */ /* 0x000fc400078e0a09 */
[----:B------:R-:W-:Y:S01]  /*3940*/  @!P4 IMAD.IADD R45, R45, 0x1, -R9 ;  /* 0x000000012d2dc824 */ /* 0x000fe200078e0a09 */
[C---:B------:R-:W-:Y:S01]  /*3950*/  ISETP.GT.U32.AND P3, PT, R9.reuse, R46, PT ;  /* 0x0000002e0900720c */ /* 0x040fe20003f64070 */
[C---:B------:R-:W-:Y:S02]  /*3960*/  IMAD R47, R9.reuse, R47, R50 ;  /* 0x0000002f092f7224 */ /* 0x040fe400078e0232 */
[----:B------:R-:W-:Y:S01]  /*3970*/  @!P6 IMAD.MOV R44, RZ, RZ, -R44 ;  /* 0x000000ffff2ce224 */ /* 0x000fe200078e0a2c */
[C---:B------:R-:W-:Y:S01]  /*3980*/  ISETP.GT.U32.AND P4, PT, R9.reuse, R45, PT ;  /* 0x0000002d0900720c */ /* 0x040fe20003f84070 */
[----:B------:R-:W-:Y:S01]  /*3990*/  IMAD.MOV.U32 R50, RZ, RZ, R48 ;  /* 0x000000ffff327224 */ /* 0x000fe200078e0030 */
[----:B------:R-:W-:Y:S01]  /*39a0*/  ISETP.GT.U32.AND P6, PT, R9, R47, PT ;  /* 0x0000002f0900720c */ /* 0x000fe20003fc4070 */
[----:B------:R-:W-:Y:S01]  /*39b0*/  @!P0 IMAD.MOV R41, RZ, RZ, -R41 ;  /* 0x000000ffff298224 */ /* 0x000fe200078e0a29 */
[----:B------:R-:W-:Y:S01]  /*39c0*/  ISETP.GE.AND P0, PT, R52, RZ, PT ;  /* 0x000000ff3400720c */ /* 0x000fe20003f06270 */
[----:B------:R-:W-:Y:S01]  /*39d0*/  @!P2 IMAD.IADD R43, R43, 0x1, -R9 ;  /* 0x000000012b2ba824 */ /* 0x000fe200078e0a09 */
[----:B------:R-:W-:Y:S01]  /*39e0*/  ISETP.GE.AND P2, PT, R54, RZ, PT ;  /* 0x000000ff3600720c */ /* 0x000fe20003f46270 */
[----:B------:R-:W-:-:S04]  /*39f0*/  IMAD.HI.U32 R48, R3, R50, RZ ;  /* 0x0000003203307227 */ /* 0x000fc800078e00ff */
[----:B------:R-:W-:Y:S01]  /*3a00*/  @!P5 IMAD.MOV R43, RZ, RZ, -R43 ;  /* 0x000000ffff2bd224 */ /* 0x000fe200078e0a2b */
[----:B------:R-:W-:Y:S01]  /*3a10*/  ISETP.GE.AND P5, PT, R49, RZ, PT ;  /* 0x000000ff3100720c */ /* 0x000fe20003fa6270 */
[----:B------:R-:W-:Y:S02]  /*3a20*/  VIADD R49, R14, 0x78 ;  /* 0x000000780e317836 */ /* 0x000fe40000000000 */
[----:B------:R-:W-:Y:S02]  /*3a30*/  IMAD.MOV R48, RZ, RZ, -R48 ;  /* 0x000000ffff307224 */ /* 0x000fe400078e0a30 */
[--C-:B------:R-:W-:Y:S01]  /*3a40*/  @!P4 IMAD.IADD R45, R45, 0x1, -R9.reuse ;  /* 0x000000012d2dc824 */ /* 0x100fe200078e0a09 */
[----:B------:R-:W-:Y:S01]  /*3a50*/  IABS R52, R49 ;  /* 0x0000003100347213 */ /* 0x000fe20000000000 */
[----:B------:R-:W-:Y:S01]  /*3a60*/  IMAD R48, R9, R48, R50 ;  /* 0x0000003009307224 */ /* 0x000fe200078e0232 */
[----:B------:R-:W-:Y:S01]  /*3a70*/  ISETP.GE.AND P4, PT, R49, RZ, PT ;  /* 0x000000ff3100720c */ /* 0x000fe20003f86270 */
[----:B------:R-:W-:-:S02]  /*3a80*/  @!P6 IMAD.IADD R47, R47, 0x1, -R9 ;  /* 0x000000012f2fe824 */ /* 0x000fc400078e0a09 */
[----:B------:R-:W-:Y:S02]  /*3a90*/  VIADD R51, R14, 0x74 ;  /* 0x000000740e337836 */ /* 0x000fe40000000000 */
[----:B------:R-:W-:Y:S01]  /*3aa0*/  @!P3 IMAD.IADD R46, R46, 0x1, -R9 ;  /* 0x000000012e2eb824 */ /* 0x000fe200078e0a09 */
[C---:B------:R-:W-:Y:S01]  /*3ab0*/  ISETP.GT.U32.AND P6, PT, R9.reuse, R47, PT ;  /* 0x0000002f0900720c */ /* 0x040fe20003fc4070 */
[----:B------:R-:W-:Y:S01]  /*3ac0*/  @!P0 IMAD.MOV R45, RZ, RZ, -R45 ;  /* 0x000000ffff2d8224 */ /* 0x000fe200078e0a2d */
[----:B------:R-:W-:Y:S01]  /*3ad0*/  ISETP.GT.U32.AND P0, PT, R9, R48, PT ;  /* 0x000000300900720c */ /* 0x000fe20003f04070 */
[----:B------:R-:W-:Y:S01]  /*3ae0*/  IMAD.HI.U32 R49, R3, R52, RZ ;  /* 0x0000003403317227 */ /* 0x000fe200078e00ff */
[----:B------:R-:W-:Y:S02]  /*3af0*/  IABS R54, R51 ;  /* 0x0000003300367213 */ /* 0x000fe40000000000 */
[----:B------:R-:W-:Y:S01]  /*3b00*/  ISETP.GT.U32.AND P3, PT, R9, R46, PT ;  /* 0x0000002e0900720c */ /* 0x000fe20003f64070 */
[----:B------:R-:W-:-:S02]  /*3b10*/  IMAD.MOV R49, RZ, RZ, -R49 ;  /* 0x000000ffff317224 */ /* 0x000fc400078e0a31 */
[----:B------:R-:W-:-:S04]  /*3b20*/  IMAD.HI.U32 R50, R3, R54, RZ ;  /* 0x0000003603327227 */ /* 0x000fc800078e00ff */
[----:B------:R-:W-:Y:S01]  /*3b30*/  @!P1 IMAD.MOV R42, RZ, RZ, -R42 ;  /* 0x000000ffff2a9224 */ /* 0x000fe200078e0a2a */
[----:B------:R-:W-:Y:S01]  /*3b40*/  ISETP.GE.AND P1, PT, R53, RZ, PT ;  /* 0x000000ff3500720c */ /* 0x000fe20003f26270 */
[----:B------:R-:W-:Y:S02]  /*3b50*/  VIADD R53, R14, 0x70 ;  /* 0x000000700e357836 */ /* 0x000fe40000000000 */
[----:B------:R-:W-:Y:S02]  /*3b60*/  IMAD R49, R9, R49, R52 ;  /* 0x0000003109317224 */ /* 0x000fe400078e0234 */
[----:B------:R-:W-:Y:S01]  /*3b70*/  IMAD.MOV R50, RZ, RZ, -R50 ;  /* 0x000000ffff327224 */ /* 0x000fe200078e0a32 */
[----:B------:R-:W-:Y:S01]  /*3b80*/  IABS R56, R53 ;  /* 0x0000003500387213 */ /* 0x000fe20000000000 */
[--C-:B------:R-:W-:Y:S01]  /*3b90*/  @!P6 IMAD.IADD R47, R47, 0x1, -R9.reuse ;  /* 0x000000012f2fe824 */ /* 0x100fe200078e0a09 */
[----:B------:R-:W-:Y:S01]  /*3ba0*/  ISETP.GT.U32.AND P6, PT, R9, R49, PT ;  /* 0x000000310900720c */ /* 0x000fe20003fc4070 */
[----:B------:R-:W-:-:S02]  /*3bb0*/  @!P0 IMAD.IADD R48, R48, 0x1, -R9 ;  /* 0x0000000130308824 */ /* 0x000fc400078e0a09 */
[----:B------:R-:W-:Y:S02]  /*3bc0*/  IMAD R50, R9, R50, R54 ;  /* 0x0000003209327224 */ /* 0x000fe400078e0236 */
[----:B------:R-:W-:Y:S01]  /*3bd0*/  @!P3 IMAD.IADD R46, R46, 0x1, -R9 ;  /* 0x000000012e2eb824 */ /* 0x000fe200078e0a09 */
[----:B------:R-:W-:Y:S01]  /*3be0*/  ISETP.GE.AND P3, PT, R51, RZ, PT ;  /* 0x000000ff3300720c */ /* 0x000fe20003f66270 */
[----:B------:R-:W-:Y:S01]  /*3bf0*/  @!P2 IMAD.MOV R47, RZ, RZ, -R47 ;  /* 0x000000ffff2fa224 */ /* 0x000fe200078e0a2f */
[----:B------:R-:W-:Y:S01]  /*3c00*/  ISETP.GT.U32.AND P0, PT, R9, R48, PT ;  /* 0x000000300900720c */ /* 0x000fe20003f04070 */
[----:B------:R-:W-:Y:S01]  /*3c10*/  IMAD.HI.U32 R51, R3, R56, RZ ;  /* 0x0000003803337227 */ /* 0x000fe200078e00ff */
[----:B------:R-:W-:-:S03]  /*3c20*/  ISETP.GT.U32.AND P2, PT, R9, R50, PT ;  /* 0x000000320900720c */ /* 0x000fc60003f44070 */
[----:B------:R-:W-:Y:S02]  /*3c30*/  IMAD.MOV R51, RZ, RZ, -R51 ;  /* 0x000000ffff337224 */ /* 0x000fe400078e0a33 */
[C---:B------:R-:W-:Y:S02]  /*3c40*/  VIADD R55, R14.reuse, 0x68 ;  /* 0x000000680e377836 */ /* 0x040fe40000000000 */
[----:B------:R-:W-:Y:S02]  /*3c50*/  IMAD R51, R9, R51, R56 ;  /* 0x0000003309337224 */ /* 0x000fe400078e0238 */
[--C-:B------:R-:W-:Y:S01]  /*3c60*/  @!P6 IMAD.IADD R49, R49, 0x1, -R9.reuse ;  /* 0x000000013131e824 */ /* 0x100fe200078e0a09 */
[----:B------:R-:W-:Y:S01]  /*3c70*/  IABS R58, R55 ;  /* 0x00000037003a7213 */ /* 0x000fe20000000000 */
[----:B------:R-:W-:Y:S02]  /*3c80*/  VIADD R54, R14, 0x6c ;  /* 0x0000006c0e367836 */ /* 0x000fe40000000000 */
[--C-:B------:R-:W-:Y:S01]  /*3c90*/  @!P0 IMAD.IADD R48, R48, 0x1, -R9.reuse ;  /* 0x0000000130308824 */ /* 0x100fe200078e0a09 */
[C---:B------:R-:W-:Y:S01]  /*3ca0*/  ISETP.GT.U32.AND P6, PT, R9.reuse, R49, PT ;  /* 0x000000310900720c */ /* 0x040fe20003fc4070 */
[----:B------:R-:W-:Y:S01]  /*3cb0*/  @!P2 IMAD.IADD R50, R50, 0x1, -R9 ;  /* 0x000000013232a824 */ /* 0x000fe200078e0a09 */
[----:B------:R-:W-:Y:S01]  /*3cc0*/  ISETP.GT.U32.AND P0, PT, R9, R51, PT ;  /* 0x000000330900720c */ /* 0x000fe20003f04070 */
[----:B------:R-:W-:Y:S01]  /*3cd0*/  @!P1 IMAD.MOV R46, RZ, RZ, -R46 ;  /* 0x000000ffff2e9224 */ /* 0x000fe200078e0a2e */
[----:B------:R-:W-:Y:S01]  /*3ce0*/  IABS R56, R54 ;  /* 0x0000003600387213 */ /* 0x000fe20000000000 */
[----:B------:R-:W-:Y:S01]  /*3cf0*/  VIADD R57, R14, 0x64 ;  /* 0x000000640e397836 */ /* 0x000fe20000000000 */
[----:B------:R-:W-:Y:S01]  /*3d00*/  ISETP.GE.AND P1, PT, R53, RZ, PT ;  /* 0x000000ff3500720c */ /* 0x000fe20003f26270 */
[----:B------:R-:W-:Y:S01]  /*3d10*/  IMAD.HI.U32 R53, R3, R58, RZ ;  /* 0x0000003a03357227 */ /* 0x000fe200078e00ff */
[----:B------:R-:W-:-:S02]  /*3d20*/  ISETP.GT.U32.AND P2, PT, R9, R50, PT ;  /* 0x000000320900720c */ /* 0x000fc40003f44070 */
[----:B------:R-:W-:Y:S01]  /*3d30*/  IABS R60, R57 ;  /* 0x00000039003c7213 */ /* 0x000fe20000000000 */
[----:B------:R-:W-:-:S04]  /*3d40*/  IMAD.HI.U32 R52, R3, R56, RZ ;  /* 0x0000003803347227 */ /* 0x000fc800078e00ff */
[----:B------:R-:W-:Y:S02]  /*3d50*/  IMAD.MOV R53, RZ, RZ, -R53 ;  /* 0x000000ffff357224 */ /* 0x000fe400078e0a35 */
[----:B------:R-:W-:Y:S02]  /*3d60*/  IMAD.MOV R52, RZ, RZ, -R52 ;  /* 0x000000ffff347224 */ /* 0x000fe400078e0a34 */
[--C-:B------:R-:W-:Y:S01]  /*3d70*/  @!P6 IMAD.IADD R49, R49, 0x1, -R9.reuse ;  /* 0x000000013131e824 */ /* 0x100fe200078e0a09 */
[----:B------:R-:W-:Y:S01]  /*3d80*/  ISETP.GE.AND P6, PT, R55, RZ, PT ;  /* 0x000000ff3700720c */ /* 0x000fe20003fc6270 */
[----:B------:R-:W-:Y:S02]  /*3d90*/  @!P0 IMAD.IADD R51, R51, 0x1, -R9 ;  /* 0x0000000133338824 */ /* 0x000fe400078e0a09 */
[C---:B------:R-:W-:Y:S02]  /*3da0*/  IMAD R53, R9.reuse, R53, R58 ;  /* 0x0000003509357224 */ /* 0x040fe400078e023a */
[C---:B------:R-:W-:Y:S01]  /*3db0*/  IMAD R52, R9.reuse, R52, R56 ;  /* 0x0000003409347224 */ /* 0x040fe200078e0238 */
[C---:B------:R-:W-:Y:S01]  /*3dc0*/  ISETP.GT.U32.AND P0, PT, R9.reuse, R51, PT ;  /* 0x000000330900720c */ /* 0x040fe20003f04070 */
[----:B------:R-:W-:Y:S01]  /*3dd0*/  @!P4 IMAD.MOV R49, RZ, RZ, -R49 ;  /* 0x000000ffff31c224 */ /* 0x000fe200078e0a31 */
[C---:B------:R-:W-:Y:S01]  /*3de0*/  ISETP.GT.U32.AND P4, PT, R9.reuse, R53, PT ;  /* 0x000000350900720c */ /* 0x040fe20003f84070 */
[----:B------:R-:W-:Y:S01]  /*3df0*/  @!P2 IMAD.IADD R50, R50, 0x1, -R9 ;  /* 0x000000013232a824 */ /* 0x000fe200078e0a09 */
[----:B------:R-:W-:Y:S01]  /*3e00*/  ISETP.GT.U32.AND P2, PT, R9, R52, PT ;  /* 0x000000340900720c */ /* 0x000fe20003f44070 */
[----:B------:R-:W-:Y:S01]  /*3e10*/  @!P5 IMAD.MOV R48, RZ, RZ, -R48 ;  /* 0x000000ffff30d224 */ /* 0x000fe200078e0a30 */
[----:B------:R-:W-:Y:S01]  /*3e20*/  ISETP.GE.AND P5, PT, R54, RZ, PT ;  /* 0x000000ff3600720c */ /* 0x000fe20003fa6270 */
[----:B------:R-:W-:-:S04]  /*3e30*/  IMAD.HI.U32 R54, R3, R60, RZ ;  /* 0x0000003c03367227 */ /* 0x000fc800078e00ff */
[----:B------:R-:W-:Y:S02]  /*3e40*/  IMAD.MOV R54, RZ, RZ, -R54 ;  /* 0x000000ffff367224 */ /* 0x000fe400078e0a36 */
[C---:B------:R-:W-:Y:S02]  /*3e50*/  VIADD R58, R14.reuse, 0x5c ;  /* 0x0000005c0e3a7836 */ /* 0x040fe40000000000 */
[----:B------:R-:W-:Y:S02]  /*3e60*/  VIADD R55, R14, 0x60 ;  /* 0x000000600e377836 */ /* 0x000fe40000000000 */
[----:B------:R-:W-:Y:S01]  /*3e70*/  IMAD R54, R9, R54, R60 ;  /* 0x0000003609367224 */ /* 0x000fe200078e023c */
[----:B------:R-:W-:Y:S01]  /*3e80*/  IABS R60, R58 ;  /* 0x0000003a003c7213 */ /* 0x000fe20000000000 */
[--C-:B------:R-:W-:Y:S01]  /*3e90*/  @!P0 IMAD.IADD R51, R51, 0x1, -R9.reuse ;  /* 0x0000000133338824 */ /* 0x100fe200078e0a09 */
[----:B------:R-:W-:Y:S01]  /*3ea0*/  IABS R56, R55 ;  /* 0x0000003700387213 */ /* 0x000fe20000000000 */
[--C-:B------:R-:W-:Y:S01]  /*3eb0*/  @!P4 IMAD.IADD R53, R53, 0x1, -R9.reuse ;  /* 0x000000013535c824 */ /* 0x100fe200078e0a09 */
[----:B------:R-:W-:Y:S01]  /*3ec0*/  ISETP.GT.U32.AND P0, PT, R9, R54, PT ;  /* 0x000000360900720c */ /* 0x000fe20003f04070 */
[----:B------:R-:W-:Y:S01]  /*3ed0*/  @!P2 IMAD.IADD R52, R52, 0x1, -R9 ;  /* 0x000000013434a824 */ /* 0x000fe200078e0a09 */
[----:B------:R-:W-:Y:S01]  /*3ee0*/  ISETP.GE.AND P2, PT, R55, RZ, PT ;  /* 0x000000ff3700720c */ /* 0x000fe20003f46270 */
[----:B------:R-:W-:Y:S01]  /*3ef0*/  @!P3 IMAD.MOV R50, RZ, RZ, -R50 ;  /* 0x000000ffff32b224 */ /* 0x000fe200078e0a32 */
[----:B------:R-:W-:Y:S01]  /*3f00*/  ISETP.GE.AND P3, PT, R57, RZ, PT ;  /* 0x000000ff3900720c */ /* 0x000fe20003f66270 */
[----:B------:R-:W-:Y:S01]  /*3f10*/  @!P1 IMAD.MOV R51, RZ, RZ, -R51 ;  /* 0x000000ffff339224 */ /* 0x000fe200078e0a33 */
[----:B------:R-:W-:Y:S01]  /*3f20*/  ISETP.GT.U32.AND P1, PT, R9, R53, PT ;  /* 0x000000350900720c */ /* 0x000fe20003f24070 */
[----:B------:R-:W-:Y:S01]  /*3f30*/  IMAD.HI.U32 R57, R3, R60, RZ ;  /* 0x0000003c03397227 */ /* 0x000fe200078e00ff */
[----:B------:R-:W-:-:S03]  /*3f40*/  ISETP.GT.U32.AND P4, PT, R9, R52, PT ;  /* 0x000000340900720c */ /* 0x000fc60003f84070 */
[----:B------:R-:W-:-:S04]  /*3f50*/  IMAD.HI.U32 R55, R3, R56, RZ ;  /* 0x0000003803377227 */ /* 0x000fc800078e00ff */
[----:B------:R-:W-:Y:S02]  /*3f60*/  IMAD.MOV R57, RZ, RZ, -R57 ;  /* 0x000000ffff397224 */ /* 0x000fe400078e0a39 */
[----:B------:R-:W-:Y:S02]  /*3f70*/  IMAD.MOV R55, RZ, RZ, -R55 ;  /* 0x000000ffff377224 */ /* 0x000fe400078e0a37 */
[C---:B------:R-:W-:Y:S02]  /*3f80*/  IMAD R60, R9.reuse, R57, R60 ;  /* 0x00000039093c7224 */ /* 0x040fe400078e023c */
[----:B------:R-:W-:Y:S02]  /*3f90*/  IMAD R56, R9, R55, R56 ;  /* 0x0000003709387224 */ /* 0x000fe400078e0238 */
[----:B------:R-:W-:Y:S01]  /*3fa0*/  @!P1 IMAD.IADD R53, R53, 0x1, -R9 ;  /* 0x0000000135359824 */ /* 0x000fe200078e0a09 */
[----:B------:R-:W-:Y:S01]  /*3fb0*/  ISETP.GT.U32.AND P1, PT, R9, R60, PT ;  /* 0x0000003c0900720c */ /* 0x000fe20003f24070 */
[----:B------:R-:W-:-:S02]  /*3fc0*/  VIADD R59, R14, 0x58 ;  /* 0x000000580e3b7836 */ /* 0x000fc40000000000 */
[--C-:B------:R-:W-:Y:S01]  /*3fd0*/  @!P4 IMAD.IADD R52, R52, 0x1, -R9.reuse ;  /* 0x000000013434c824 */ /* 0x100fe200078e0a09 */
[----:B------:R-:W-:Y:S01]  /*3fe0*/  ISETP.GT.U32.AND P4, PT, R9, R56, PT ;  /* 0x000000380900720c */ /* 0x000fe20003f84070 */
[----:B------:R-:W-:Y:S01]  /*3ff0*/  VIADD R61, R14, 0x54 ;  /* 0x000000540e3d7836 */ /* 0x000fe20000000000 */
[----:B------:R-:W-:Y:S01]  /*4000*/  IABS R62, R59 ;  /* 0x0000003b003e7213 */ /* 0x000fe20000000000 */
[----:B------:R-:W-:Y:S02]  /*4010*/  @!P0 IMAD.IADD R54, R54, 0x1, -R9 ;  /* 0x0000000136368824 */ /* 0x000fe400078e0a09 */
[----:B------:R-:W-:Y:S01]  /*4020*/  @!P5 IMAD.MOV R52, RZ, RZ, -R52 ;  /* 0x000000ffff34d224 */ /* 0x000fe200078e0a34 */
[----:B------:R-:W-:Y:S01]  /*4030*/  IABS R64, R61 ;  /* 0x0000003d00407213 */ /* 0x000fe20000000000 */
[----:B------:R-:W-:Y:S01]  /*4040*/  IMAD.HI.U32 R55, R3, R62, RZ ;  /* 0x0000003e03377227 */ /* 0x000fe200078e00ff */
[----:B------:R-:W-:-:S03]  /*4050*/  ISETP.GT.U32.AND P0, PT, R9, R54, PT ;  /* 0x000000360900720c */ /* 0x000fc60003f04070 */
[----:B------:R-:W-:Y:S02]  /*4060*/  @!P1 IMAD.IADD R60, R60, 0x1, -R9 ;  /* 0x000000013c3c9824 */ /* 0x000fe400078e0a09 */
[----:B------:R-:W-:Y:S02]  /*4070*/  IMAD.MOV R57, RZ, RZ, -R55 ;  /* 0x000000ffff397224 */ /* 0x000fe400078e0a37 */
[----:B------:R-:W-:Y:S01]  /*4080*/  @!P4 IMAD.IADD R56, R56, 0x1, -R9 ;  /* 0x000000013838c824 */ /* 0x000fe200078e0a09 */
[C---:B------:R-:W-:Y:S01]  /*4090*/  ISETP.GT.U32.AND P1, PT, R9.reuse, R60, PT ;  /* 0x0000003c0900720c */ /* 0x040fe20003f24070 */
[----:B------:R-:W-:Y:S01]  /*40a0*/  IMAD R62, R9, R57, R62 ;  /* 0x00000039093e7224 */ /* 0x000fe200078e023e */
[----:B------:R-:W-:Y:S01]  /*40b0*/  ISETP.GE.AND P4, PT, R59, RZ, PT ;  /* 0x000000ff3b00720c */ /* 0x000fe20003f86270 */
[----:B------:R-:W-:Y:S01]  /*40c0*/  IMAD.HI.U32 R55, R3, R64, RZ ;  /* 0x0000004003377227 */ /* 0x000fe200078e00ff */
[----:B------:R-:W-:-:S03]  /*40d0*/  ISETP.GT.U32.AND P5, PT, R9, R56, PT ;  /* 0x000000380900720c */ /* 0x000fc60003fa4070 */
[----:B------:R-:W-:Y:S01]  /*40e0*/  @!P6 IMAD.MOV R53, RZ, RZ, -R53 ;  /* 0x000000ffff35e224 */ /* 0x000fe200078e0a35 */
[C---:B------:R-:W-:Y:S01]  /*40f0*/  ISETP.GT.U32.AND P6, PT, R9.reuse, R62, PT ;  /* 0x0000003e0900720c */ /* 0x040fe20003fc4070 */
[----:B------:R-:W-:Y:S02]  /*4100*/  IMAD.MOV R55, RZ, RZ, -R55 ;  /* 0x000000ffff377224 */ /* 0x000fe400078e0a37 */
[----:B------:R-:W-:Y:S02]  /*4110*/  VIADD R63, R14, 0x50 ;  /* 0x000000500e3f7836 */ /* 0x000fe40000000000 */
[C---:B------:R-:W-:Y:S02]  /*4120*/  IMAD R64, R9.reuse, R55, R64 ;  /* 0x0000003709407224 */ /* 0x040fe400078e0240 */
[--C-:B------:R-:W-:Y:S01]  /*4130*/  @!P1 IMAD.IADD R60, R60, 0x1, -R9.reuse ;  /* 0x000000013c3c9824 */ /* 0x100fe200078e0a09 */
[----:B------:R-:W-:Y:S01]  /*4140*/  IABS R66, R63 ;  /* 0x0000003f00427213 */ /* 0x000fe20000000000 */
[--C-:B------:R-:W-:Y:S01]  /*4150*/  @!P5 IMAD.IADD R56, R56, 0x1, -R9.reuse ;  /* 0x000000013838d824 */ /* 0x100fe200078e0a09 */
[----:B------:R-:W-:Y:S01]  /*4160*/  ISETP.GT.U32.AND P1, PT, R9, R64, PT ;  /* 0x000000400900720c */ /* 0x000fe20003f24070 */
[----:B------:R-:W-:Y:S01]  /*4170*/  VIADD R55, R14, 0x4c ;  /* 0x0000004c0e377836 */ /* 0x000fe20000000000 */
[----:B------:R-:W-:Y:S01]  /*4180*/  ISETP.GE.AND P5, PT, R63, RZ, PT ;  /* 0x000000ff3f00720c */ /* 0x000fe20003fa6270 */
[--C-:B------:R-:W-:Y:S01]  /*4190*/  @!P0 IMAD.IADD R54, R54, 0x1, -R9.reuse ;  /* 0x0000000136368824 */ /* 0x100fe200078e0a09 */
[----:B------:R-:W-:Y:S01]  /*41a0*/  ISETP.GE.AND P0, PT, R58, RZ, PT ;  /* 0x000000ff3a00720c */ /* 0x000fe20003f06270 */
[----:B------:R-:W-:Y:S01]  /*41b0*/  VIADD R59, R14, 0x48 ;  /* 0x000000480e3b7836 */ /* 0x000fe20000000000 */
[----:B------:R-:W-:Y:S01]  /*41c0*/  IABS R68, R55 ;  /* 0x0000003700447213 */ /* 0x000fe20000000000 */
[----:B------:R-:W-:Y:S01]  /*41d0*/  @!P6 IMAD.IADD R62, R62, 0x1, -R9 ;  /* 0x000000013e3ee824 */ /* 0x000fe200078e0a09 */
[----:B------:R-:W-:Y:S01]  /*41e0*/  ISETP.GE.AND P6, PT, R55, RZ, PT ;  /* 0x000000ff3700720c */ /* 0x000fe20003fc6270 */
[----:B------:R-:W-:Y:S01]  /*41f0*/  IMAD.MOV.U32 R58, RZ, RZ, R56 ;  /* 0x000000ffff3a7224 */ /* 0x000fe200078e0038 */
[----:B------:R-:W-:Y:S01]  /*4200*/  IABS R70, R59 ;  /* 0x0000003b00467213 */ /* 0x000fe20000000000 */
[----:B------:R-:W-:-:S04]  /*4210*/  IMAD.HI.U32 R57, R3, R66, RZ ;  /* 0x0000004203397227 */ /* 0x000fc800078e00ff */
[----:B------:R-:W-:Y:S01]  /*4220*/  @!P2 IMAD.MOV R58, RZ, RZ, -R58 ;  /* 0x000000ffff3aa224 */ /* 0x000fe200078e0a3a */
[----:B------:R-:W-:Y:S01]  /*4230*/  ISETP.GT.U32.AND P2, PT, R9, R62, PT ;  /* 0x0000003e0900720c */ /* 0x000fe20003f44070 */
[----:B------:R-:W-:Y:S02]  /*4240*/  IMAD.MOV R57, RZ, RZ, -R57 ;  /* 0x000000ffff397224 */ /* 0x000fe400078e0a39 */
[----:B------:R-:W-:-:S04]  /*4250*/  IMAD.HI.U32 R55, R3, R68, RZ ;  /* 0x0000004403377227 */ /* 0x000fc800078e00ff */
[----:B------:R-:W-:-:S04]  /*4260*/  IMAD.HI.U32 R56, R3, R70, RZ ;  /* 0x0000004603387227 */ /* 0x000fc800078e00ff */
[----:B------:R-:W-:Y:S02]  /*4270*/  @!P1 IMAD.IADD R64, R64, 0x1, -R9 ;  /* 0x0000000140409824 */ /* 0x000fe400078e0a09 */
[C---:B------:R-:W-:Y:S02]  /*4280*/  IMAD R66, R9.reuse, R57, R66 ;  /* 0x0000003909427224 */ /* 0x040fe400078e0242 */
[----:B------:R-:W-:Y:S01]  /*4290*/  IMAD.MOV R55, RZ, RZ, -R55 ;  /* 0x000000ffff377224 */ /* 0x000fe200078e0a37 */
[C---:B------:R-:W-:Y:S01]  /*42a0*/  ISETP.GT.U32.AND P1, PT, R9.reuse, R64, PT ;  /* 0x000000400900720c */ /* 0x040fe20003f24070 */
[----:B------:R-:W-:Y:S02]  /*42b0*/  IMAD.MOV R57, RZ, RZ, -R56 ;  /* 0x000000ffff397224 */ /* 0x000fe400078e0a38 */
[----:B------:R-:W-:Y:S01]  /*42c0*/  @!P0 IMAD.MOV R60, RZ, RZ, -R60 ;  /* 0x000000ffff3c8224 */ /* 0x000fe200078e0a3c */
[C---:B------:R-:W-:Y:S01]  /*42d0*/  ISETP.GT.U32.AND P0, PT, R9.reuse, R66, PT ;  /* 0x000000420900720c */ /* 0x040fe20003f04070 */
[----:B------:R-:W-:-:S02]  /*42e0*/  IMAD R56, R9, R55, R68 ;  /* 0x0000003709387224 */ /* 0x000fc400078e0244 */
[--C-:B------:R-:W-:Y:S02]  /*42f0*/  @!P2 IMAD.IADD R62, R62, 0x1, -R9.reuse ;  /* 0x000000013e3ea824 */ /* 0x100fe400078e0a09 */
[C---:B------:R-:W-:Y:S01]  /*4300*/  IMAD R70, R9.reuse, R57, R70 ;  /* 0x0000003909467224 */ /* 0x040fe200078e0246 */
[----:B------:R-:W-:Y:S01]  /*4310*/  ISETP.GT.U32.AND P2, PT, R9, R56, PT ;  /* 0x000000380900720c */ /* 0x000fe20003f44070 */
[----:B------:R-:W-:Y:S02]  /*4320*/  VIADD R63, R14, 0x40 ;  /* 0x000000400e3f7836 */ /* 0x000fe40000000000 */
[----:B------:R-:W-:Y:S01]  /*4330*/  @!P3 IMAD.MOV R54, RZ, RZ, -R54 ;  /* 0x000000ffff36b224 */ /* 0x000fe200078e0a36 */
[----:B------:R-:W-:Y:S01]  /*4340*/  ISETP.GE.AND P3, PT, R61, RZ, PT ;  /* 0x000000ff3d00720c */ /* 0x000fe20003f66270 */
[--C-:B------:R-:W-:Y:S01]  /*4350*/  @!P1 IMAD.IADD R64, R64, 0x1, -R9.reuse ;  /* 0x0000000140409824 */ /* 0x100fe200078e0a09 */
[----:B------:R-:W-:Y:S01]  /*4360*/  ISETP.GT.U32.AND P1, PT, R9, R70, PT ;  /* 0x000000460900720c */ /* 0x000fe20003f24070 */
[----:B------:R-:W-:Y:S01]  /*4370*/  VIADD R61, R14, 0x44 ;  /* 0x000000440e3d7836 */ /* 0x000fe20000000000 */
[----:B------:R-:W-:Y:S01]  /*4380*/  IABS R74, R63 ;  /* 0x0000003f004a7213 */ /* 0x000fe20000000000 */
[--C-:B------:R-:W-:Y:S01]  /*4390*/  @!P0 IMAD.IADD R66, R66, 0x1, -R9.reuse ;  /* 0x0000000142428824 */ /* 0x100fe200078e0a09 */
[----:B------:R-:W-:Y:S01]  /*43a0*/  ISETP.GE.AND P0, PT, R59, RZ, PT ;  /* 0x000000ff3b00720c */ /* 0x000fe20003f06270 */
[----:B------:R-:W-:Y:S01]  /*43b0*/  VIADD R65, R14, 0x3c ;  /* 0x0000003c0e417836 */ /* 0x000fe20000000000 */
[----:B------:R-:W-:Y:S01]  /*43c0*/  IABS R72, R61 ;  /* 0x0000003d00487213 */ /* 0x000fe20000000000 */
[----:B------:R-:W-:Y:S01]  /*43d0*/  @!P2 IMAD.IADD R56, R56, 0x1, -R9 ;  /* 0x000000013838a824 */ /* 0x000fe200078e0a09 */
[----:B------:R-:W-:Y:S01]  /*43e0*/  ISETP.GT.U32.AND P2, PT, R9, R66, PT ;  /* 0x000000420900720c */ /* 0x000fe20003f44070 */
[----:B------:R-:W-:Y:S01]  /*43f0*/  IMAD.HI.U32 R57, R3, R74, RZ ;  /* 0x0000004a03397227 */ /* 0x000fe200078e00ff */
[----:B------:R-:W-:-:S03]  /*4400*/  IABS R76, R65 ;  /* 0x00000041004c7213 */ /* 0x000fc60000000000 */
[----:B------:R-:W-:-:S04]  /*4410*/  IMAD.HI.U32 R55, R3, R72, RZ ;  /* 0x0000004803377227 */ /* 0x000fc800078e00ff */
[----:B------:R-:W-:Y:S02]  /*4420*/  IMAD.MOV R57, RZ, RZ, -R57 ;  /* 0x000000ffff397224 */ /* 0x000fe400078e0a39 */
[----:B------:R-:W-:Y:S01]  /*4430*/  @!P1 IMAD.IADD R70, R70, 0x1, -R9 ;  /* 0x0000000146469824 */ /* 0x000fe200078e0a09 */
[C---:B------:R-:W-:Y:S01]  /*4440*/  ISETP.GT.U32.AND P1, PT, R9.reuse, R56, PT ;  /* 0x000000380900720c */ /* 0x040fe20003f24070 */
[----:B------:R-:W-:Y:S02]  /*4450*/  IMAD.MOV R55, RZ, RZ, -R55 ;  /* 0x000000ffff377224 */ /* 0x000fe400078e0a37 */
[C---:B------:R-:W-:Y:S02]  /*4460*/  IMAD R74, R9.reuse, R57, R74 ;  /* 0x00000039094a7224 */ /* 0x040fe400078e024a */
[----:B------:R-:W-:Y:S01]  /*4470*/  @!P4 IMAD.MOV R62, RZ, RZ, -R62 ;  /* 0x000000ffff3ec224 */ /* 0x000fe200078e0a3e */
[C---:B------:R-:W-:Y:S01]  /*4480*/  ISETP.GT.U32.AND P4, PT, R9.reuse, R70, PT ;  /* 0x000000460900720c */ /* 0x040fe20003f84070 */
[----:B------:R-:W-:-:S02]  /*4490*/  IMAD R72, R9, R55, R72 ;  /* 0x0000003709487224 */ /* 0x000fc400078e0248 */
[----:B------:R-:W-:Y:S01]  /*44a0*/  @!P2 IMAD.IADD R66, R66, 0x1, -R9 ;  /* 0x000000014242a824 */ /* 0x000fe200078e0a09 */
[----:B------:R-:W-:Y:S01]  /*44b0*/  ISETP.GT.U32.AND P2, PT, R9, R74, PT ;  /* 0x0000004a0900720c */ /* 0x000fe20003f44070 */
[----:B------:R-:W-:-:S04]  /*44c0*/  IMAD.HI.U32 R55, R3, R76, RZ ;  /* 0x0000004c03377227 */ /* 0x000fc800078e00ff */
[----:B------:R-:W-:Y:S02]  /*44d0*/  VIADD R57, R14, 0x38 ;  /* 0x000000380e397836 */ /* 0x000fe40000000000 */
[----:B------:R-:W-:Y:S02]  /*44e0*/  IMAD.MOV R55, RZ, RZ, -R55 ;  /* 0x000000ffff377224 */ /* 0x000fe400078e0a37 */
[----:B------:R-:W-:Y:S01]  /*44f0*/  @!P3 IMAD.MOV R64, RZ, RZ, -R64 ;  /* 0x000000ffff40b224 */ /* 0x000fe200078e0a40 */
[C---:B------:R-:W-:Y:S01]  /*4500*/  ISETP.GT.U32.AND P3, PT, R9.reuse, R72, PT ;  /* 0x000000480900720c */ /* 0x040fe20003f64070 */
[C---:B------:R-:W-:Y:S01]  /*4510*/  IMAD R76, R9.reuse, R55, R76 ;  /* 0x00000037094c7224 */ /* 0x040fe200078e024c */
[----:B------:R-:W-:Y:S01]  /*4520*/  IABS R80, R57 ;  /* 0x0000003900507213 */ /* 0x000fe20000000000 */
[--C-:B------:R-:W-:Y:S02]  /*4530*/  @!P4 IMAD.IADD R70, R70, 0x1, -R9.reuse ;  /* 0x000000014646c824 */ /* 0x100fe400078e0a09 */
[----:B------:R-:W-:Y:S01]  /*4540*/  VIADD R59, R14, 0x34 ;  /* 0x000000340e3b7836 */ /* 0x000fe20000000000 */
[----:B------:R-:W-:Y:S01]  /*4550*/  ISETP.GT.U32.AND P4, PT, R9, R76, PT ;  /* 0x0000004c0900720c */ /* 0x000fe20003f84070 */
[----:B------:R-:W-:-:S02]  /*4560*/  @!P2 IMAD.IADD R74, R74, 0x1, -R9 ;  /* 0x000000014a4aa824 */ /* 0x000fc400078e0a09 */
[----:B------:R-:W-:Y:S01]  /*4570*/  IMAD.HI.U32 R55, R3, R80, RZ ;  /* 0x0000005003377227 */ /* 0x000fe200078e00ff */
[----:B------:R-:W-:-:S03]  /*4580*/  IABS R78, R59 ;  /* 0x0000003b004e7213 */ /* 0x000fc60000000000 */
[----:B------:R-:W-:Y:S01]  /*4590*/  @!P5 IMAD.MOV R66, RZ, RZ, -R66 ;  /* 0x000000ffff42d224 */ /* 0x000fe200078e0a42 */
[----:B------:R-:W-:Y:S01]  /*45a0*/  ISETP.GT.U32.AND P5, PT, R9, R74, PT ;  /* 0x0000004a0900720c */ /* 0x000fe20003fa4070 */
[----:B------:R-:W-:Y:S02]  /*45b0*/  IMAD.MOV R55, RZ, RZ, -R55 ;  /* 0x000000ffff377224 */ /* 0x000fe400078e0a37 */
[----:B------:R-:W-:Y:S01]  /*45c0*/  @!P3 IMAD.IADD R72, R72, 0x1, -R9 ;  /* 0x000000014848b824 */ /* 0x000fe200078e0a09 */
[----:B------:R-:W-:Y:S01]  /*45d0*/  ISETP.GE.AND P3, PT, R63, RZ, PT ;  /* 0x000000ff3f00720c */ /* 0x000fe20003f66270 */
[----:B------:R-:W-:Y:S02]  /*45e0*/  IMAD R80, R9, R55, R80 ;  /* 0x0000003709507224 */ /* 0x000fe400078e0250 */
[----:B------:R-:W-:Y:S01]  /*45f0*/  IMAD.HI.U32 R55, R3, R78, RZ ;  /* 0x0000004e03377227 */ /* 0x000fe200078e00ff */
[----:B------:R-:W-:-:S03]  /*4600*/  ISETP.GT.U32.AND P2, PT, R9, R72, PT ;  /* 0x000000480900720c */ /* 0x000fc60003f44070 */
[--C-:B------:R-:W-:Y:S01]  /*4610*/  @!P1 IMAD.IADD R56, R56, 0x1, -R9.reuse ;  /* 0x0000000138389824 */ /* 0x100fe200078e0a09 */
[----:B------:R-:W-:Y:S01]  /*4620*/  ISETP.GE.AND P1, PT, R61, RZ, PT ;  /* 0x000000ff3d00720c */ /* 0x000fe20003f26270 */
[----:B------:R-:W-:Y:S02]  /*4630*/  @!P4 IMAD.IADD R76, R76, 0x1, -R9 ;  /* 0x000000014c4cc824 */ /* 0x000fe400078e0a09 */
[----:B------:R-:W-:Y:S02]  /*4640*/  IMAD.MOV R55, RZ, RZ, -R55 ;  /* 0x000000ffff377224 */ /* 0x000fe400078e0a37 */
[----:B------:R-:W-:Y:S01]  /*4650*/  @!P0 IMAD.MOV R70, RZ, RZ, -R70 ;  /* 0x000000ffff468224 */ /* 0x000fe200078e0a46 */
[C---:B------:R-:W-:Y:S01]  /*4660*/  ISETP.GT.U32.AND P0, PT, R9.reuse, R80, PT ;  /* 0x000000500900720c */ /* 0x040fe20003f04070 */
[----:B------:R-:W-:Y:S01]  /*4670*/  IMAD.MOV.U32 R68, RZ, RZ, R56 ;  /* 0x000000ffff447224 */ /* 0x000fe200078e0038 */
[----:B------:R-:W-:Y:S01]  /*4680*/  ISETP.GT.U32.AND P4, PT, R9, R76, PT ;  /* 0x0000004c0900720c */ /* 0x000fe20003f84070 */
[----:B------:R-:W-:Y:S01]  /*4690*/  @!P5 IMAD.IADD R74, R74, 0x1, -R9 ;  /* 0x000000014a4ad824 */ /* 0x000fe200078e0a09 */
[----:B------:R-:W-:Y:S01]  /*46a0*/  ISETP.GE.AND P5, PT, R59, RZ, PT ;  /* 0x000000ff3b00720c */ /* 0x000fe20003fa6270 */
[----:B------:R-:W-:-:S02]  /*46b0*/  IMAD R56, R9, R55, R78 ;  /* 0x0000003709387224 */ /* 0x000fc400078e024e */
[----:B------:R-:W-:Y:S02]  /*46c0*/  @!P3 IMAD.MOV R74, RZ, RZ, -R74 ;  /* 0x000000ffff4ab224 */ /* 0x000fe400078e0a4a */
[----:B------:R-:W-:Y:S01]  /*46d0*/  VIADD R55, R14, 0x30 ;  /* 0x000000300e377836 */ /* 0x000fe20000000000 */
[----:B------:R-:W-:Y:S01]  /*46e0*/  ISETP.GT.U32.AND P3, PT, R9, R56, PT ;  /* 0x000000380900720c */ /* 0x000fe20003f64070 */
[--C-:B------:R-:W-:Y:S01]  /*46f0*/  @!P2 IMAD.IADD R72, R72, 0x1, -R9.reuse ;  /* 0x000000014848a824 */ /* 0x100fe200078e0a09 */
[----:B------:R-:W-:Y:S01]  /*4700*/  ISETP.GE.AND P2, PT, R57, RZ, PT ;  /* 0x000000ff3900720c */ /* 0x000fe20003f46270 */
        /* <DEDUP_REMOVED lines=8> */
[----:B------:R-:W-:Y:S02]  /*4790*/  @!P3 IMAD.IADD R56, R56, 0x1, -R9 ;  /* 0x000000013838b824 */ /* 0x000fe400078e0a09 */
[----:B------:R-:W-:Y:S02]  /*47a0*/  IMAD.MOV R55, RZ, RZ, -R55 ;  /* 0x000000ffff377224 */ /* 0x000fe400078e0a37 */
[----:B------:R-:W-:Y:S01]  /*47b0*/  IMAD.MOV.U32 R78, RZ, RZ, R76 ;  /* 0x000000ffff4e7224 */ /* 0x000fe200078e004c */
[C---:B------:R-:W-:Y:S01]  /*47c0*/  ISETP.GT.U32.AND P3, PT, R9.reuse, R56, PT ;  /* 0x000000380900720c */ /* 0x040fe20003f64070 */
[----:B------:R-:W-:Y:S02]  /*47d0*/  IMAD R76, R9, R55, R82 ;  /* 0x00000037094c7224 */ /* 0x000fe400078e0252 */
[----:B------:R-:W-:-:S04]  /*47e0*/  IMAD.HI.U32 R55, R3, R86, RZ ;  /* 0x0000005603377227 */ /* 0x000fc800078e00ff */
[----:B------:R-:W-:Y:S02]  /*47f0*/  @!P0 IMAD.IADD R80, R80, 0x1, -R9 ;  /* 0x0000000150508824 */ /* 0x000fe400078e0a09 */
[----:B------:R-:W-:Y:S02]  /*4800*/  IMAD.MOV R55, RZ, RZ, -R55 ;  /* 0x000000ffff377224 */ /* 0x000fe400078e0a37 */
[----:B------:R-:W-:Y:S01]  /*4810*/  @!P2 IMAD.MOV R80, RZ, RZ, -R80 ;  /* 0x000000ffff50a224 */ /* 0x000fe200078e0a50 */
[C---:B------:R-:W-:Y:S01]  /*4820*/  ISETP.GT.U32.AND P2, PT, R9.reuse, R76, PT ;  /* 0x0000004c0900720c */ /* 0x040fe20003f44070 */
[C---:B------:R-:W-:Y:S02]  /*4830*/  IMAD R86, R9.reuse, R55, R86 ;  /* 0x0000003709567224 */ /* 0x040fe400078e0256 */
[----:B------:R-:W-:Y:S02]  /*4840*/  @!P3 IMAD.IADD R56, R56, 0x1, -R9 ;  /* 0x000000013838b824 */ /* 0x000fe400078e0a09 */
[----:B------:R-:W-:Y:S01]  /*4850*/  @!P6 IMAD.MOV R68, RZ, RZ, -R68 ;  /* 0x000000ffff44e224 */ /* 0x000fe200078e0a44 */
[----:B------:R-:W-:Y:S01]  /*4860*/  ISETP.GT.U32.AND P3, PT, R9, R86, PT ;  /* 0x000000560900720c */ /* 0x000fe20003f64070 */
[C---:B------:R-:W-:Y:S01]  /*4870*/  VIADD R59, R14.reuse, 0x28 ;  /* 0x000000280e3b7836 */ /* 0x040fe20000000000 */
[----:B------:R-:W-:Y:S01]  /*4880*/  ISETP.GE.AND P6, PT, R65, RZ, PT ;  /* 0x000000ff4100720c */ /* 0x000fe20003fc6270 */
[----:B------:R-:W-:-:S02]  /*4890*/  VIADD R61, R14, 0x24 ;  /* 0x000000240e3d7836 */ /* 0x000fc40000000000 */
[----:B------:R-:W-:Y:S01]  /*48a0*/  @!P1 IMAD.MOV R72, RZ, RZ, -R72 ;  /* 0x000000ffff489224 */ /* 0x000fe200078e0a48 */
[----:B------:R-:W-:Y:S01]  /*48b0*/  IABS R88, R59 ;  /* 0x0000003b00587213 */ /* 0x000fe20000000000 */
[--C-:B------:R-:W-:Y:S01]  /*48c0*/  @!P2 IMAD.IADD R76, R76, 0x1, -R9.reuse ;  /* 0x000000014c4ca824 */ /* 0x100fe200078e0a09 */
[----:B------:R-:W-:Y:S01]  /*48d0*/  ISETP.GE.AND P1, PT, R57, RZ, PT ;  /* 0x000000ff3900720c */ /* 0x000fe20003f26270 */
[----:B------:R-:W-:Y:S01]  /*48e0*/  VIADD R65, R14, 0x20 ;  /* 0x000000200e417836 */ /* 0x000fe20000000000 */
[----:B------:R-:W-:Y:S01]  /*48f0*/  IABS R90, R61 ;  /* 0x0000003d005a7213 */ /* 0x000fe20000000000 */
[----:B------:R-:W-:Y:S01]  /*4900*/  IMAD.HI.U32 R57, R3, R88, RZ ;  /* 0x0000005803397227 */ /* 0x000fe200078e00ff */
[----:B------:R-:W-:Y:S02]  /*4910*/  ISETP.GT.U32.AND P2, PT, R9, R76, PT ;  /* 0x0000004c0900720c */ /* 0x000fe40003f44070 */
[----:B------:R-:W-:Y:S01]  /*4920*/  IABS R92, R65 ;  /* 0x00000041005c7213 */ /* 0x000fe20000000000 */
[----:B------:R-:W-:Y:S01]  /*4930*/  @!P3 IMAD.IADD R86, R86, 0x1, -R9 ;  /* 0x000000015656b824 */ /* 0x000fe200078e0a09 */
[----:B------:R-:W-:Y:S01]  /*4940*/  ISETP.GE.AND P0, PT, R61, RZ, PT ;  /* 0x000000ff3d00720c */ /* 0x000fe20003f06270 */
[----:B------:R-:W-:Y:S01]  /*4950*/  @!P6 IMAD.MOV R78, RZ, RZ, -R78 ;  /* 0x000000ffff4ee224 */ /* 0x000fe200078e0a4e */
[----:B------:R-:W-:Y:S01]  /*4960*/  ISETP.GE.AND P6, PT, R59, RZ, PT ;  /* 0x000000ff3b00720c */ /* 0x000fe20003fc6270 */
[----:B------:R-:W-:Y:S01]  /*4970*/  IMAD.HI.U32 R59, R3, R90, RZ ;  /* 0x0000005a033b7227 */ /* 0x000fe200078e00ff */
[----:B------:R-:W-:-:S03]  /*4980*/  ISETP.GT.U32.AND P3, PT, R9, R86, PT ;  /* 0x000000560900720c */ /* 0x000fc60003f64070 */
[----:B------:R-:W-:Y:S02]  /*4990*/  IMAD.MOV R57, RZ, RZ, -R57 ;  /* 0x000000ffff397224 */ /* 0x000fe400078e0a39 */
[----:B------:R-:W-:Y:S02]  /*49a0*/  IMAD.MOV R59, RZ, RZ, -R59 ;  /* 0x000000ffff3b7224 */ /* 0x000fe400078e0a3b */
[C---:B------:R-:W-:Y:S02]  /*49b0*/  IMAD R88, R9.reuse, R57, R88 ;  /* 0x0000003909587224 */ /* 0x040fe400078e0258 */
[C---:B------:R-:W-:Y:S02]  /*49c0*/  IMAD R90, R9.reuse, R59, R90 ;  /* 0x0000003b095a7224 */ /* 0x040fe400078e025a */
[--C-:B------:R-:W-:Y:S01]  /*49d0*/  @!P2 IMAD.IADD R76, R76, 0x1, -R9.reuse ;  /* 0x000000014c4ca824 */ /* 0x100fe200078e0a09 */
[C---:B------:R-:W-:Y:S01]  /*49e0*/  ISETP.GT.U32.AND P2, PT, R9.reuse, R88, PT ;  /* 0x000000580900720c */ /* 0x040fe20003f44070 */
[----:B------:R-:W-:Y:S01]  /*49f0*/  @!P3 IMAD.IADD R86, R86, 0x1, -R9 ;  /* 0x000000015656b824 */ /* 0x000fe200078e0a09 */
[----:B------:R-:W-:Y:S01]  /*4a00*/  ISETP.GT.U32.AND P3, PT, R9, R90, PT ;  /* 0x0000005a0900720c */ /* 0x000fe20003f64070 */
[----:B------:R-:W-:-:S02]  /*4a10*/  VIADD R69, R14, 0x18 ;  /* 0x000000180e457836 */ /* 0x000fc40000000000 */
[C---:B------:R-:W-:Y:S02]  /*4a20*/  VIADD R71, R14.reuse, 0x14 ;  /* 0x000000140e477836 */ /* 0x040fe40000000000 */
[----:B------:R-:W-:Y:S01]  /*4a30*/  VIADD R67, R14, 0x1c ;  /* 0x0000001c0e437836 */ /* 0x000fe20000000000 */
[----:B------:R-:W-:Y:S01]  /*4a40*/  IABS R96, R69 ;  /* 0x0000004500607213 */ /* 0x000fe20000000000 */
[----:B------:R-:W-:Y:S01]  /*4a50*/  IMAD.MOV.U32 R84, RZ, RZ, R76 ;  /* 0x000000ffff547224 */ /* 0x000fe200078e004c */
[----:B------:R-:W-:Y:S01]  /*4a60*/  IABS R98, R71 ;  /* 0x0000004700627213 */ /* 0x000fe20000000000 */
[----:B------:R-:W-:Y:S01]  /*4a70*/  IMAD.HI.U32 R55, R3, R92, RZ ;  /* 0x0000005c03377227 */ /* 0x000fe200078e00ff */
[----:B------:R-:W-:Y:S02]  /*4a80*/  IABS R94, R67 ;  /* 0x00000043005e7213 */ /* 0x000fe40000000000 */
[----:B------:R-:W-:Y:S01]  /*4a90*/  LOP3.LUT R76, R2, 0x40, RZ, 0xc0, !PT ;  /* 0x00000040024c7812 */ /* 0x000fe200078ec0ff */
[--C-:B------:R-:W-:Y:S01]  /*4aa0*/  @!P2 IMAD.IADD R88, R88, 0x1, -R9.reuse ;  /* 0x000000015858a824 */ /* 0x100fe200078e0a09 */
[----:B------:R-:W-:Y:S01]  /*4ab0*/  ISETP.GE.AND P2, PT, R14, RZ, PT ;  /* 0x000000ff0e00720c */ /* 0x000fe20003f46270 */
[----:B------:R-:W-:-:S02]  /*4ac0*/  @!P3 IMAD.IADD R90, R90, 0x1, -R9 ;  /* 0x000000015a5ab824 */ /* 0x000fc400078e0a09 */
[----:B------:R-:W-:Y:S01]  /*4ad0*/  IMAD.HI.U32 R59, R3, R96, RZ ;  /* 0x00000060033b7227 */ /* 0x000fe200078e00ff */
[----:B------:R-:W-:-:S03]  /*4ae0*/  ISETP.GT.U32.AND P3, PT, R9, R88, PT ;  /* 0x000000580900720c */ /* 0x000fc60003f64070 */
[----:B------:R-:W-:Y:S01]  /*4af0*/  @!P4 IMAD.MOV R84, RZ, RZ, -R84 ;  /* 0x000000ffff54c224 */ /* 0x000fe200078e0a54 */
[----:B------:R-:W-:Y:S01]  /*4b00*/  ISETP.GT.U32.AND P4, PT, R9, R90, PT ;  /* 0x0000005a0900720c */ /* 0x000fe20003f84070 */
[----:B------:R-:W-:Y:S02]  /*4b10*/  IMAD.MOV R63, RZ, RZ, -R55 ;  /* 0x000000ffff3f7224 */ /* 0x000fe400078e0a37 */
[----:B------:R-:W-:-:S04]  /*4b20*/  IMAD.HI.U32 R55, R3, R98, RZ ;  /* 0x0000006203377227 */ /* 0x000fc800078e00ff */
[----:B------:R-:W-:Y:S02]  /*4b30*/  IMAD.MOV R59, RZ, RZ, -R59 ;  /* 0x000000ffff3b7224 */ /* 0x000fe400078e0a3b */
[----:B------:R-:W-:Y:S02]  /*4b40*/  VIADD R73, R14, 0x10 ;  /* 0x000000100e497836 */ /* 0x000fe40000000000 */
[----:B------:R-:W-:-:S03]  /*4b50*/  IMAD.HI.U32 R57, R3, R94, RZ ;  /* 0x0000005e03397227 */ /* 0x000fc600078e00ff */
[----:B------:R-:W-:Y:S01]  /*4b60*/  IABS R100, R73 ;  /* 0x0000004900647213 */ /* 0x000fe20000000000 */
[----:B------:R-:W-:Y:S02]  /*4b70*/  IMAD.MOV R55, RZ, RZ, -R55 ;  /* 0x000000ffff377224 */ /* 0x000fe400078e0a37 */
[C---:B------:R-:W-:Y:S02]  /*4b80*/  IMAD R96, R9.reuse, R59, R96 ;  /* 0x0000003b09607224 */ /* 0x040fe400078e0260 */
[----:B------:R-:W-:Y:S02]  /*4b90*/  IMAD.MOV R57, RZ, RZ, -R57 ;  /* 0x000000ffff397224 */ /* 0x000fe400078e0a39 */
[C---:B------:R-:W-:Y:S02]  /*4ba0*/  IMAD R98, R9.reuse, R55, R98 ;  /* 0x0000003709627224 */ /* 0x040fe400078e0262 */
[----:B------:R-:W-:Y:S01]  /*4bb0*/  @!P3 IMAD.IADD R88, R88, 0x1, -R9 ;  /* 0x000000015858b824 */ /* 0x000fe200078e0a09 */
[C---:B------:R-:W-:Y:S01]  /*4bc0*/  ISETP.GT.U32.AND P3, PT, R9.reuse, R96, PT ;  /* 0x000000600900720c */ /* 0x040fe20003f64070 */
[----:B------:R-:W-:-:S02]  /*4bd0*/  IMAD R94, R9, R57, R94 ;  /* 0x00000039095e7224 */ /* 0x000fc400078e025e */
[----:B------:R-:W-:Y:S01]  /*4be0*/  @!P4 IMAD.IADD R90, R90, 0x1, -R9 ;  /* 0x000000015a5ac824 */ /* 0x000fe200078e0a09 */
[----:B------:R-:W-:Y:S01]  /*4bf0*/  ISETP.GT.U32.AND P4, PT, R9, R98, PT ;  /* 0x000000620900720c */ /* 0x000fe20003f84070 */
[----:B------:R-:W-:-:S04]  /*4c00*/  IMAD.HI.U32 R61, R3, R100, RZ ;  /* 0x00000064033d7227 */ /* 0x000fc800078e00ff */
[C---:B------:R-:W-:Y:S02]  /*4c10*/  IMAD R92, R9.reuse, R63, R92 ;  /* 0x0000003f095c7224 */ /* 0x040fe400078e025c */
[C---:B------:R-:W-:Y:S02]  /*4c20*/  VIADD R57, R14.reuse, 0xc ;  /* 0x0000000c0e397836 */ /* 0x040fe40000000000 */
[----:B------:R-:W-:Y:S02]  /*4c30*/  IMAD.MOV.U32 R82, RZ, RZ, R56 ;  /* 0x000000ffff527224 */ /* 0x000fe400078e0038 */
[----:B------:R-:W-:Y:S01]  /*4c40*/  IMAD.MOV R61, RZ, RZ, -R61 ;  /* 0x000000ffff3d7224 */ /* 0x000fe200078e0a3d */
[----:B------:R-:W-:Y:S01]  /*4c50*/  IABS R56, R57 ;  /* 0x0000003900387213 */ /* 0x000fe20000000000 */
[----:B------:R-:W-:Y:S01]  /*4c60*/  @!P5 IMAD.MOV R82, RZ, RZ, -R82 ;  /* 0x000000ffff52d224 */ /* 0x000fe200078e0a52 */
[----:B------:R-:W-:Y:S01]  /*4c70*/  ISETP.GT.U32.AND P5, PT, R9, R92, PT ;  /* 0x0000005c0900720c */ /* 0x000fe20003fa4070 */
[----:B------:R-:W-:-:S02]  /*4c80*/  VIADD R59, R14, 0x8 ;  /* 0x000000080e3b7836 */ /* 0x000fc40000000000 */
[C---:B------:R-:W-:Y:S02]  /*4c90*/  IMAD R100, R9.reuse, R61, R100 ;  /* 0x0000003d09647224 */ /* 0x040fe400078e0264 */
[----:B------:R-:W-:Y:S01]  /*4ca0*/  @!P1 IMAD.MOV R86, RZ, RZ, -R86 ;  /* 0x000000ffff569224 */ /* 0x000fe200078e0a56 */
[----:B------:R-:W-:Y:S01]  /*4cb0*/  ISETP.GT.U32.AND P1, PT, R9, R94, PT ;  /* 0x0000005e0900720c */ /* 0x000fe20003f24070 */
[----:B------:R-:W-:Y:S01]  /*4cc0*/  VIADD R61, R14, 0x4 ;  /* 0x000000040e3d7836 */ /* 0x000fe20000000000 */
[----:B------:R-:W-:Y:S01]  /*4cd0*/  IABS R104, R59 ;  /* 0x0000003b00687213 */ /* 0x000fe20000000000 */
[----:B------:R-:W-:Y:S02]  /*4ce0*/  @!P3 IMAD.IADD R96, R96, 0x1, -R9 ;  /* 0x000000016060b824 */ /* 0x000fe400078e0a09 */
[----:B------:R-:W-:Y:S01]  /*4cf0*/  IMAD.HI.U32 R14, R3, R56, RZ ;  /* 0x00000038030e7227 */ /* 0x000fe200078e00ff */
[----:B------:R-:W-:-:S03]  /*4d00*/  IABS R106, R61 ;  /* 0x0000003d006a7213 */ /* 0x000fc60000000000 */
[----:B------:R-:W-:Y:S01]  /*4d10*/  @!P4 IMAD.IADD R98, R98, 0x1, -R9 ;  /* 0x000000016262c824 */ /* 0x000fe200078e0a09 */
[----:B------:R-:W-:Y:S01]  /*4d20*/  ISETP.GT.U32.AND P4, PT, R9, R96, PT ;  /* 0x000000600900720c */ /* 0x000fe20003f84070 */
[----:B------:R-:W-:Y:S02]  /*4d30*/  IMAD.MOV R55, RZ, RZ, -R14 ;  /* 0x000000ffff377224 */ /* 0x000fe400078e0a0e */
[----:B------:R-:W-:-:S04]  /*4d40*/  IMAD.HI.U32 R14, R3, R104, RZ ;  /* 0x00000068030e7227 */ /* 0x000fc800078e00ff */
[--C-:B------:R-:W-:Y:S01]  /*4d50*/  @!P5 IMAD.IADD R92, R92, 0x1, -R9.reuse ;  /* 0x000000015c5cd824 */ /* 0x100fe200078e0a09 */
[C---:B------:R-:W-:Y:S01]  /*4d60*/  ISETP.GT.U32.AND P5, PT, R9.reuse, R100, PT ;  /* 0x000000640900720c */ /* 0x040fe20003fa4070 */
[----:B------:R-:W-:Y:S02]  /*4d70*/  IMAD.MOV R14, RZ, RZ, -R14 ;  /* 0x000000ffff0e7224 */ /* 0x000fe400078e0a0e */
[----:B------:R-:W-:Y:S01]  /*4d80*/  @!P1 IMAD.IADD R94, R94, 0x1, -R9 ;  /* 0x000000015e5e9824 */ /* 0x000fe200078e0a09 */
[C---:B------:R-:W-:Y:S01]  /*4d90*/  ISETP.GT.U32.AND P1, PT, R9.reuse, R92, PT ;  /* 0x0000005c0900720c */ /* 0x040fe20003f24070 */
[----:B------:R-:W-:Y:S01]  /*4da0*/  @!P6 IMAD.MOV R88, RZ, RZ, -R88 ;  /* 0x000000ffff58e224 */ /* 0x000fe200078e0a58 */
[C---:B------:R-:W-:Y:S01]  /*4db0*/  ISETP.GT.U32.AND P6, PT, R9.reuse, R98, PT ;  /* 0x000000620900720c */ /* 0x040fe20003fc4070 */
[C---:B------:R-:W-:Y:S01]  /*4dc0*/  IMAD R56, R9.reuse, R55, R56 ;  /* 0x0000003709387224 */ /* 0x040fe200078e0238 */
[C---:B------:R-:W-:Y:S01]  /*4dd0*/  ISETP.GT.U32.AND P3, PT, R9.reuse, R94, PT ;  /* 0x0000005e0900720c */ /* 0x040fe20003f64070 */
[----:B------:R-:W-:Y:S01]  /*4de0*/  IMAD R104, R9, R14, R104 ;  /* 0x0000000e09687224 */ /* 0x000fe200078e0268 */
[----:B------:R-:W-:Y:S01]  /*4df0*/  SHF.R.S32.HI R14, RZ, 0x6, R2 ;  /* 0x00000006ff0e7819 */ /* 0x000fe20000011402 */
[----:B------:R-:W-:-:S03]  /*4e00*/  IMAD.HI.U32 R55, R3, R106, RZ ;  /* 0x0000006a03377227 */ /* 0x000fc600078e00ff */
[----:B------:R-:W-:Y:S01]  /*4e10*/  SGXT R14, R14, 0x1 ;  /* 0x000000010e0e781a */ /* 0x000fe20000000200 */
[----:B------:R-:W-:Y:S01]  /*4e20*/  @!P4 IMAD.IADD R96, R96, 0x1, -R9 ;  /* 0x000000016060c824 */ /* 0x000fe200078e0a09 */
[----:B------:R-:W-:Y:S01]  /*4e30*/  ISETP.GT.U32.AND P4, PT, R9, R104, PT ;  /* 0x000000680900720c */ /* 0x000fe20003f84070 */
[----:B------:R-:W-:Y:S02]  /*4e40*/  IMAD.MOV R55, RZ, RZ, -R55 ;  /* 0x000000ffff377224 */ /* 0x000fe400078e0a37 */
[----:B------:R-:W-:-:S04]  /*4e50*/  IMAD.HI.U32 R3, R3, R108, RZ ;  /* 0x0000006c03037227 */ /* 0x000fc800078e00ff */
[C---:B------:R-:W-:Y:S02]  /*4e60*/  IMAD R106, R9.reuse, R55, R106 ;  /* 0x00000037096a7224 */ /* 0x040fe400078e026a */
[----:B------:R-:W-:Y:S02]  /*4e70*/  IMAD.MOV R3, RZ, RZ, -R3 ;  /* 0x000000ffff037224 */ /* 0x000fe400078e0a03 */
[--C-:B------:R-:W-:Y:S02]  /*4e80*/  @!P5 IMAD.IADD R100, R100, 0x1, -R9.reuse ;  /* 0x000000016464d824 */ /* 0x100fe400078e0a09 */
[--C-:B------:R-:W-:Y:S01]  /*4e90*/  @!P1 IMAD.IADD R92, R92, 0x1, -R9.reuse ;  /* 0x000000015c5c9824 */ /* 0x100fe200078e0a09 */
[C---:B------:R-:W-:Y:S01]  /*4ea0*/  ISETP.GT.U32.AND P1, PT, R9.reuse, R56, PT ;  /* 0x000000380900720c */ /* 0x040fe20003f24070 */
[--C-:B------:R-:W-:Y:S01]  /*4eb0*/  @!P6 IMAD.IADD R98, R98, 0x1, -R9.reuse ;  /* 0x000000016262e824 */ /* 0x100fe200078e0a09 */
[C---:B------:R-:W-:Y:S01]  /*4ec0*/  ISETP.GT.U32.AND P6, PT, R9.reuse, R106, PT ;  /* 0x0000006a0900720c */ /* 0x040fe20003fc4070 */
[C---:B------:R-:W-:Y:S01]  /*4ed0*/  IMAD R108, R9.reuse, R3, R108 ;  /* 0x00000003096c7224 */ /* 0x040fe200078e026c */
[----:B------:R-:W-:Y:S01]  /*4ee0*/  ISETP.GT.U32.AND P5, PT, R9, R100, PT ;  /* 0x000000640900720c */ /* 0x000fe20003fa4070 */
[--C-:B------:R-:W-:Y:S01]  /*4ef0*/  @!P3 IMAD.IADD R94, R94, 0x1, -R9.reuse ;  /* 0x000000015e5eb824 */ /* 0x100fe200078e0a09 */
[----:B------:R-:W-:Y:S01]  /*4f00*/  ISETP.GE.AND P3, PT, R65, RZ, PT ;  /* 0x000000ff4100720c */ /* 0x000fe20003f66270 */
[----:B------:R-:W-:Y:S01]  /*4f10*/  @!P4 IMAD.IADD R104, R104, 0x1, -R9 ;  /* 0x000000016868c824 */ /* 0x000fe200078e0a09 */
[----:B------:R-:W-:Y:S01]  /*4f20*/  ISETP.GT.U32.AND P4, PT, R9, R108, PT ;  /* 0x0000006c0900720c */ /* 0x000fe20003f84070 */
[----:B------:R-:W-:Y:S01]  /*4f30*/  @!P0 IMAD.MOV R90, RZ, RZ, -R90 ;  /* 0x000000ffff5a8224 */ /* 0x000fe200078e0a5a */
[----:B------:R-:W-:-:S02]  /*4f40*/  ISETP.GE.AND P0, PT, R69, RZ, PT ;  /* 0x000000ff4500720c */ /* 0x000fc40003f06270 */
[----:B------:R-:W-:Y:S01]  /*4f50*/  SHF.R.S32.HI R3, RZ, 0x1f, R0 ;  /* 0x0000001fff037819 */ /* 0x000fe20000011400 */
[--C-:B------:R-:W-:Y:S02]  /*4f60*/  @!P1 IMAD.IADD R56, R56, 0x1, -R9.reuse ;  /* 0x0000000138389824 */ /* 0x100fe400078e0a09 */
[--C-:B------:R-:W-:Y:S01]  /*4f70*/  @!P6 IMAD.IADD R106, R106, 0x1, -R9.reuse ;  /* 0x000000016a6ae824 */ /* 0x100fe200078e0a09 */
[----:B------:R-:W-:Y:S01]  /*4f80*/  LEA.HI R0, R3, R0, RZ, 0x5 ;  /* 0x0000000003007211 */ /* 0x000fe200078f28ff */
[--C-:B------:R-:W-:Y:S01]  /*4f90*/  @!P5 IMAD.IADD R100, R100, 0x1, -R9.reuse ;  /* 0x000000016464d824 */ /* 0x100fe200078e0a09 */
[----:B------:R-:W-:Y:S01]  /*4fa0*/  ISETP.GE.AND P5, PT, R67, RZ, PT ;  /* 0x000000ff4300720c */ /* 0x000fe20003fa6270 */
[----:B------:R-:W-:Y:S01]  /*4fb0*/  @!P3 IMAD.MOV R92, RZ, RZ, -R92 ;  /* 0x000000ffff5cb224 */ /* 0x000fe200078e0a5c */
[C---:B------:R-:W-:Y:S01]  /*4fc0*/  ISETP.GT.U32.AND P1, PT, R9.reuse, R56, PT ;  /* 0x000000380900720c */ /* 0x040fe20003f24070 */
[----:B------:R-:W-:Y:S01]  /*4fd0*/  @!P4 IMAD.IADD R108, R108, 0x1, -R9 ;  /* 0x000000016c6cc824 */ /* 0x000fe200078e0a09 */
[C---:B------:R-:W-:Y:S01]  /*4fe0*/  ISETP.GT.U32.AND P3, PT, R9.reuse, R104, PT ;  /* 0x000000680900720c */ /* 0x040fe20003f64070 */
[----:B------:R-:W-:Y:S01]  /*4ff0*/  IMAD.SHL.U32 R3, R2, 0x2, RZ ;  /* 0x0000000202037824 */ /* 0x000fe200078e00ff */
[C---:B------:R-:W-:Y:S01]  /*5000*/  ISETP.GT.U32.AND P6, PT, R9.reuse, R106, PT ;  /* 0x0000006a0900720c */ /* 0x040fe20003fc4070 */
[----:B------:R-:W-:Y:S01]  /*5010*/  @!P0 IMAD.MOV R96, RZ, RZ, -R96 ;  /* 0x000000ffff608224 */ /* 0x000fe200078e0a60 */
[----:B------:R-:W-:-:S02]  /*5020*/  ISETP.GT.U32.AND P4, PT, R9, R108, PT ;  /* 0x0000006c0900720c */ /* 0x000fc40003f84070 */
[----:B------:R-:W-:Y:S02]  /*5030*/  ISETP.GE.AND P0, PT, R57, RZ, PT ;  /* 0x000000ff3900720c */ /* 0x000fe40003f06270 */
[----:B------:R-:W-:Y:S01]  /*5040*/  LOP3.LUT R3, R3, 0x7e, RZ, 0xc0, !PT ;  /* 0x0000007e03037812 */ /* 0x000fe200078ec0ff */
[----:B------:R-:W-:Y:S01]  /*5050*/  @!P5 IMAD.MOV R94, RZ, RZ, -R94 ;  /* 0x000000ffff5ed224 */ /* 0x000fe200078e0a5e */
[----:B------:R-:W-:Y:S01]  /*5060*/  ISETP.GE.AND P5, PT, R71, RZ, PT ;  /* 0x000000ff4700720c */ /* 0x000fe20003fa6270 */
[--C-:B------:R-:W-:Y:S01]  /*5070*/  @!P1 IMAD.IADD R56, R56, 0x1, -R9.reuse ;  /* 0x0000000138389824 */ /* 0x100fe200078e0a09 */
[----:B------:R-:W-:Y:S01]  /*5080*/  ISETP.GE.AND P1, PT, R73, RZ, PT ;  /* 0x000000ff4900720c */ /* 0x000fe20003f26270 */
[--C-:B------:R-:W-:Y:S01]  /*5090*/  @!P3 IMAD.IADD R104, R104, 0x1, -R9.reuse ;  /* 0x000000016868b824 */ /* 0x100fe200078e0a09 */
[----:B------:R-:W-:Y:S01]  /*50a0*/  ISETP.GE.AND P3, PT, R59, RZ, PT ;  /* 0x000000ff3b00720c */ /* 0x000fe20003f66270 */
[--C-:B------:R-:W-:Y:S01]  /*50b0*/  @!P6 IMAD.IADD R106, R106, 0x1, -R9.reuse ;  /* 0x000000016a6ae824 */ /* 0x100fe200078e0a09 */
[----:B------:R-:W-:Y:S01]  /*50c0*/  ISETP.GE.AND P6, PT, R61, RZ, PT ;  /* 0x000000ff3d00720c */ /* 0x000fe20003fc6270 */
[----:B------:R-:W-:Y:S01]  /*50d0*/  @!P4 IMAD.IADD R108, R108, 0x1, -R9 ;  /* 0x000000016c6cc824 */ /* 0x000fe200078e0a09 */
[----:B------:R-:W-:Y:S01]  /*50e0*/  ISETP.NE.AND P4, PT, R11, RZ, PT ;  /* 0x000000ff0b00720c */ /* 0x000fe20003f85270 */
[----:B------:R-:W-:Y:S01]  /*50f0*/  IMAD R2, R76, 0x40, R3 ;  /* 0x000000404c027824 */ /* 0x000fe200078e0203 */
[----:B------:R-:W-:Y:S01]  /*5100*/  LOP3.LUT R11, RZ, R11, RZ, 0x33, !PT ;  /* 0x0000000bff0b7212 */ /* 0x000fe200078e33ff */
[----:B------:R-:W-:Y:S01]  /*5110*/  IMAD.MOV.U32 R102, RZ, RZ, R56 ;  /* 0x000000ffff667224 */ /* 0x000fe200078e0038 */
[----:B------:R-:W-:Y:S01]  /*5120*/  LOP3.LUT R3, R3, 0x90, R14, 0x78, !PT ;  /* 0x0000009003037812 */ /* 0x000fe200078e780e */
[----:B------:R-:W-:Y:S01]  /*5130*/  IMAD R14, R75, UR60, RZ ;  /* 0x0000003c4b0e7c24 */ /* 0x000fe2000f8e02ff */
[C---:B------:R-:W-:Y:S01]  /*5140*/  SEL R55, R11.reuse, R12, !P4 ;  /* 0x0000000c0b377207 */ /* 0x040fe20006000000 */
[----:B------:R-:W-:Y:S01]  /*5150*/  @!P5 IMAD.MOV R98, RZ, RZ, -R98 ;  /* 0x000000ffff62d224 */ /* 0x000fe200078e0a62 */
[C---:B------:R-:W-:Y:S01]  /*5160*/  SEL R19, R11.reuse, R19, !P4 ;  /* 0x000000130b137207 */ /* 0x040fe20006000000 */
[----:B------:R-:W-:Y:S01]  /*5170*/  @!P1 IMAD.MOV R100, RZ, RZ, -R100 ;  /* 0x000000ffff649224 */ /* 0x000fe200078e0a64 */
[----:B------:R-:W-:Y:S01]  /*5180*/  LEA R9, P5, R14, UR8, 0x1 ;  /* 0x000000080e097c11 */ /* 0x000fe2000f8a08ff */
[----:B------:R-:W-:Y:S01]  /*5190*/  @!P0 IMAD.MOV R102, RZ, RZ, -R102 ;  /* 0x000000ffff668224 */ /* 0x000fe200078e0a66 */
[C---:B------:R-:W-:Y:S01]  /*51a0*/  SEL R16, R11.reuse, R16, !P4 ;  /* 0x000000100b107207 */ /* 0x040fe20006000000 */
[----:B------:R-:W-:Y:S01]  /*51b0*/  @!P3 IMAD.MOV R104, RZ, RZ, -R104 ;  /* 0x000000ffff68b224 */ /* 0x000fe200078e0a68 */
[C---:B------:R-:W-:Y:S01]  /*51c0*/  SEL R17, R11.reuse, R17, !P4 ;  /* 0x000000110b117207 */ /* 0x040fe20006000000 */
[----:B------:R-:W-:Y:S01]  /*51d0*/  @!P6 IMAD.MOV R106, RZ, RZ, -R106 ;  /* 0x000000ffff6ae224 */ /* 0x000fe200078e0a6a */
[----:B------:R-:W-:Y:S01]  /*51e0*/  SEL R20, R11, R20, !P4 ;  /* 0x000000140b147207 */ /* 0x000fe20006000000 */
[----:B------:R-:W-:Y:S01]  /*51f0*/  @!P2 IMAD.MOV R108, RZ, RZ, -R108 ;  /* 0x000000ffff6ca224 */ /* 0x000fe200078e0a6c */
[----:B------:R-:W-:Y:S01]  /*5200*/  ULDC UR8, c[0x0][0x234] ;  /* 0x00008d0000087ab9 */ /* 0x000fe20000000800 */
[----:B------:R-:W-:Y:S01]  /*5210*/  IMAD R55, R55, UR5, RZ ;  /* 0x0000000537377c24 */ /* 0x000fe2000f8e02ff */
[----:B------:R-:W-:Y:S01]  /*5220*/  SEL R21, R11, R21, !P4 ;  /* 0x000000150b157207 */ /* 0x000fe20006000000 */
[----:B------:R-:W-:Y:S01]  /*5230*/  IMAD R19, R19, UR5, RZ ;  /* 0x0000000513137c24 */ /* 0x000fe2000f8e02ff */
[C---:B------:R-:W-:Y:S01]  /*5240*/  SEL R22, R11.reuse, R22, !P4 ;  /* 0x000000160b167207 */ /* 0x040fe20006000000 */
        /* <DEDUP_REMOVED lines=9> */
[C---:B------:R-:W-:Y:S01]  /*52e0*/  SEL R27, R11.reuse, R27, !P4 ;  /* 0x0000001b0b1b7207 */ /* 0x040fe20006000000 */
        /* <DEDUP_REMOVED lines=105> */
[----:B------:R-:W-:Y:S01]  /*5980*/  LEA.HI.X.SX32 R12, R14, UR9, 0x1, P5 ;  /* 0x000000090e0c7c11 */ /* 0x000fe2000a8f0eff */
[----:B------:R-:W-:Y:S01]  /*5990*/  IMAD R100, R100, UR5, RZ ;  /* 0x0000000564647c24 */ /* 0x000fe2000f8e02ff */
[-C--:B------:R-:W-:Y:S01]  /*59a0*/  LEA R10, P5, R55, R9.reuse, 0x1 ;  /* 0x00000009370a7211 */ /* 0x080fe200078a08ff */
[----:B------:R-:W-:Y:S01]  /*59b0*/  IMAD R102, R102, UR5, RZ ;  /* 0x0000000566667c24 */ /* 0x000fe2000f8e02ff */
[-C--:B------:R-:W-:Y:S01]  /*59c0*/  LEA R14, P6, R19, R9.reuse, 0x1 ;  /* 0x00000009130e7211 */ /* 0x080fe200078c08ff */
[----:B------:R-:W-:Y:S01]  /*59d0*/  IMAD R104, R104, UR5, RZ ;  /* 0x0000000568687c24 */ /* 0x000fe2000f8e02ff */
[-C--:B------:R-:W-:Y:S01]  /*59e0*/  LEA R57, P0, R16, R9.reuse, 0x1 ;  /* 0x0000000910397211 */ /* 0x080fe200078008ff */
[----:B------:R0:W-:Y:S01]  /*59f0*/  STL [R1+0xecc], R10 ;  /* 0x000ecc0a01007387 */ /* 0x0001e20000100800 */
[----:B------:R-:W1:Y:S01]  /*5a00*/  LDC R76, c[0x0][0x238] ;  /* 0x00008e00ff4c7b82 */ /* 0x000e620000000800 */
[----:B------:R-:W-:Y:S01]  /*5a10*/  IMAD R106, R106, UR5, RZ ;  /* 0x000000056a6a7c24 */ /* 0x000fe2000f8e02ff */
[----:B------:R-:W-:Y:S01]  /*5a20*/  LEA.HI.X.SX32 R16, R16, R12, 0x1, P0 ;  /* 0x0000000c10107211 */ /* 0x000fe200000f0eff */
[----:B------:R3:W-:Y:S01]  /*5a30*/  STL [R1+0xed4], R14 ;  /* 0x000ed40e01007387 */ /* 0x0007e20000100800 */
[----:B------:R-:W-:Y:S01]  /*5a40*/  IMAD R108, R108, UR5, RZ ;  /* 0x000000056c6c7c24 */ /* 0x000fe2000f8e02ff */
[----:B------:R-:W-:Y:S01]  /*5a50*/  USHF.L.U32 UR60, UR60, 0x5, URZ ;  /* 0x000000053c3c7899 */ /* 0x000fe2000800063f */
[----:B------:R-:W-:Y:S01]  /*5a60*/  IMAD R15, R15, UR8, RZ ;  /* 0x000000080f0f7c24 */ /* 0x000fe2000f8e02ff */
[----:B------:R4:W-:Y:S01]  /*5a70*/  STL [R1+0xedc], R57 ;  /* 0x000edc3901007387 */ /* 0x0009e20000100800 */
[----:B------:R-:W-:Y:S01]  /*5a80*/  IMAD R18, R18, UR8, RZ ;  /* 0x0000000812127c24 */ /* 0x000fe2000f8e02ff */
[-C--:B0-----:R-:W-:Y:S01]  /*5a90*/  LEA R10, P1, R17, R9.reuse, 0x1 ;  /* 0x00000009110a7211 */ /* 0x081fe200078208ff */
[----:B------:R-:W-:Y:S01]  /*5aa0*/  IMAD R13, R13, UR8, RZ ;  /* 0x000000080d0d7c24 */ /* 0x000fe2000f8e02ff */
[----:B------:R-:W-:Y:S01]  /*5ab0*/  UIADD3 UR8, UR4, 0x8000, URZ ;  /* 0x0000800004087890 */ /* 0x000fe2000fffe03f */
[----:B---3--:R-:W-:-:S02]  /*5ac0*/  LEA R14, P2, R20, R9, 0x1 ;  /* 0x00000009140e7211 */ /* 0x008fc400078408ff */
[----:B------:R0:W-:Y:S01]  /*5ad0*/  STL [R1+0xee4], R10 ;  /* 0x000ee40a01007387 */ /* 0x0001e20000100800 */
[----:B------:R-:W-:Y:S01]  /*5ae0*/  USHF.R.U32.HI UR8, URZ, 0x4, UR8 ;  /* 0x000000043f087899 */ /* 0x000fe20008011608 */
[-C--:B----4-:R-:W-:Y:S02]  /*5af0*/  LEA R57, P3, R21, R9.reuse, 0x1 ;  /* 0x0000000915397211 */ /* 0x090fe400078608ff */
[----:B------:R3:W-:Y:S01]  /*5b00*/  STL [R1+0xeec], R14 ;  /* 0x000eec0e01007387 */ /* 0x0007e20000100800 */
[----:B------:R-:W-:Y:S02]  /*5b10*/  USGXT.U32 UR14, UR8, 0xe ;  /* 0x0000000e080e789a */ /* 0x000fe40008000000 */
[----:B------:R-:W-:Y:S01]  /*5b20*/  USHF.R.S32.HI UR8, URZ, 0x1f, UR60 ;  /* 0x0000001f3f087899 */ /* 0x000fe2000801143c */
[----:B------:R-:W-:Y:S01]  /*5b30*/  STL [R1+0xef4], R57 ;  /* 0x000ef43901007387 */ /* 0x000fe20000100800 */
[----:B------:R-:W-:Y:S01]  /*5b40*/  UMOV UR5, URZ ;  /* 0x0000003f00057c82 */ /* 0x000fe20008000000 */
[----:B0-----:R-:W-:Y:S01]  /*5b50*/  LEA R10, P4, R22, R9, 0x1 ;  /* 0x00000009160a7211 */ /* 0x001fe200078808ff */
[----:B-1----:R-:W-:Y:S01]  /*5b60*/  IMAD R23, R76, 0x1f, RZ ;  /* 0x0000001f4c177824 */ /* 0x002fe200078e02ff */
[----:B------:R-:W-:Y:S01]  /*5b70*/  UIADD3.X UR9, UR5, 0x40000040, URZ, UP0, !UPT ;  /* 0x4000004005097890 */ /* 0x000fe200087fe43f */
[----:B---3--:R-:W-:-:S02]  /*5b80*/  LEA.HI.X.SX32 R14, R55, R12, 0x1, P5 ;  /* 0x0000000c370e7211 */ /* 0x008fc400028f0eff */
[----:B------:R0:W-:Y:S01]  /*5b90*/  STL [R1+0xefc], R10 ;  /* 0x000efc0a01007387 */ /* 0x0001e20000100800 */
[----:B------:R-:W-:Y:S01]  /*5ba0*/  LEA R55, P5, R56, R9, 0x1 ;  /* 0x0000000938377211 */ /* 0x000fe200078a08ff */
[----:B------:R-:W-:Y:S02]  /*5bb0*/  USHF.L.U32 UR5, UR60, 0x1, URZ ;  /* 0x000000013c057899 */ /* 0x000fe4000800063f */
[----:B------:R1:W-:Y:S01]  /*5bc0*/  STL [R1+0xec8], R14 ;  /* 0x000ec80e01007387 */ /* 0x0003e20000100800 */
[----:B------:R-:W-:-:S03]  /*5bd0*/  USHF.L.U64.HI UR60, UR60, 0x1, UR8 ;  /* 0x000000013c3c7899 */ /* 0x000fc60008010208 */
[----:B------:R-:W-:Y:S01]  /*5be0*/  STL [R1+0xf04], R55 ;  /* 0x000f043701007387 */ /* 0x000fe20000100800 */
[----:B------:R-:W-:Y:S01]  /*5bf0*/  UMOV UR8, UR13 ;  /* 0x0000000d00087c82 */ /* 0x000fe20008000000 */
[----:B0-----:R-:W-:Y:S01]  /*5c00*/  LEA.HI.X.SX32 R10, R19, R12, 0x1, P6 ;  /* 0x0000000c130a7211 */ /* 0x001fe200030f0eff */
[----:B------:R-:W-:Y:S02]  /*5c10*/  UIADD3.64 UR18, UR8, 0x80, URZ ;  /* 0x0000008008127897 */ /* 0x000fe4000fffe03f */
[----:B------:R-:W-:Y:S01]  /*5c20*/  UIADD3.64 UR16, UR8, 0x100, URZ ;  /* 0x0000010008107897 */ /* 0x000fe2000fffe03f */
[----:B-1----:R-:W-:Y:S01]  /*5c30*/  LEA R14, P6, R24, R9, 0x1 ;  /* 0x00000009180e7211 */ /* 0x002fe200078c08ff */
[----:B------:R0:W-:Y:S01]  /*5c40*/  STL [R1+0xed0], R10 ;  /* 0x000ed00a01007387 */ /* 0x0001e20000100800 */
[----:B------:R-:W-:Y:S02]  /*5c50*/  UIADD3.64 UR18, UR8, 0x180, URZ ;  /* 0x0000018008127897 */ /* 0x000fe4000fffe03f */
[----:B------:R-:W-:Y:S01]  /*5c60*/  UIADD3.64 UR16, UR8, 0x200, URZ ;  /* 0x0000020008107897 */ /* 0x000fe2000fffe03f */
[----:B------:R1:W-:Y:S01]  /*5c70*/  STL [R1+0xf0c], R14 ;  /* 0x000f0c0e01007387 */ /* 0x0003e20000100800 */
[----:B------:R-:W-:-:S02]  /*5c80*/  UIADD3.64 UR20, UR8, 0x280, URZ ;  /* 0x0000028008147897 */ /* 0x000fc4000fffe03f */
[----:B------:R-:W-:Y:S01]  /*5c90*/  UIADD3.64 UR24, UR8, 0x300, URZ ;  /* 0x0000030008187897 */ /* 0x000fe2000fffe03f */
[----:B------:R3:W-:Y:S01]  /*5ca0*/  STL [R1+0xed8], R16 ;  /* 0x000ed81001007387 */ /* 0x0007e20000100800 */
[----:B------:R-:W-:Y:S01]  /*5cb0*/  UIADD3.64 UR28, UR8, 0x380, URZ ;  /* 0x00000380081c7897 */ /* 0x000fe2000fffe03f */
[-C--:B0-----:R-:W-:Y:S01]  /*5cc0*/  LEA R10, P0, R25, R9.reuse, 0x1 ;  /* 0x00000009190a7211 */ /* 0x081fe200078008ff */
[----:B------:R-:W-:Y:S02]  /*5cd0*/  UIADD3.64 UR32, UR8, 0x400, URZ ;  /* 0x0000040008207897 */ /* 0x000fe4000fffe03f */
[----:B------:R-:W-:Y:S01]  /*5ce0*/  UIADD3.64 UR36, UR8, 0x480, URZ ;  /* 0x0000048008247897 */ /* 0x000fe2000fffe03f */
[----:B-1----:R-:W-:Y:S01]  /*5cf0*/  LEA.HI.X.SX32 R14, R17, R12, 0x1, P1 ;  /* 0x0000000c110e7211 */ /* 0x002fe200008f0eff */
[----:B------:R0:W-:Y:S01]  /*5d00*/  STL [R1+0xf14], R10 ;  /* 0x000f140a01007387 */ /* 0x0001e20000100800 */
[----:B------:R-:W-:Y:S01]  /*5d10*/  UIADD3.64 UR40, UR8, 0x500, URZ ;  /* 0x0000050008287897 */ /* 0x000fe2000fffe03f */
[----:B---3--:R-:W-:-:S02]  /*5d20*/  LEA R16, P1, R26, R9, 0x1 ;  /* 0x000000091a107211 */ /* 0x008fc400078208ff */
[----:B------:R1:W-:Y:S01]  /*5d30*/  STL [R1+0xee0], R14 ;  /* 0x000ee00e01007387 */ /* 0x0003e20000100800 */
[----:B------:R-:W-:Y:S02]  /*5d40*/  UIADD3.64 UR44, UR8, 0x580, URZ ;  /* 0x00000580082c7897 */ /* 0x000fe4000fffe03f */
[----:B------:R-:W-:Y:S01]  /*5d50*/  UIADD3.64 UR48, UR8, 0x600, URZ ;  /* 0x0000060008307897 */ /* 0x000fe2000fffe03f */
[----:B------:R3:W-:Y:S01]  /*5d60*/  STL [R1+0xf1c], R16 ;  /* 0x000f1c1001007387 */ /* 0x0007e20000100800 */
[----:B------:R-:W-:Y:S01]  /*5d70*/  UIADD3.64 UR52, UR8, 0x680, URZ ;  /* 0x0000068008347897 */ /* 0x000fe2000fffe03f */
[----:B0-----:R-:W-:Y:S01]  /*5d80*/  LEA.HI.X.SX32 R10, R20, R12, 0x1, P2 ;  /* 0x0000000c140a7211 */ /* 0x001fe200010f0eff */
[----:B------:R-:W-:Y:S01]  /*5d90*/  UIADD3.64 UR56, UR8, 0x700, URZ ;  /* 0x0000070008387897 */ /* 0x000fe2000fffe03f */
[----:B-1----:R-:W-:-:S03]  /*5da0*/  LEA R14, P2, R27, R9, 0x1 ;  /* 0x000000091b0e7211 */ /* 0x002fc600078408ff */
[----:B------:R0:W-:Y:S01]  /*5db0*/  STL [R1+0xee8], R10 ;  /* 0x000ee80a01007387 */ /* 0x0001e20000100800 */
[----:B---3--:R-:W-:-:S03]  /*5dc0*/  LEA.HI.X.SX32 R16, R21, R12, 0x1, P3 ;  /* 0x0000000c15107211 */ /* 0x008fc600018f0eff */
[----:B------:R1:W-:Y:S04]  /*5dd0*/  STL [R1+0xf24], R14 ;  /* 0x000f240e01007387 */ /* 0x0003e80000100800 */
[----:B------:R3:W-:Y:S01]  /*5de0*/  STL [R1+0xef0], R16 ;  /* 0x000ef01001007387 */ /* 0x0007e20000100800 */
[----:B0-----:R-:W-:Y:S02]  /*5df0*/  LEA R10, P3, R28, R9, 0x1 ;  /* 0x000000091c0a7211 */ /* 0x001fe400078608ff */
[----:B-1----:R-:W-:-:S03]  /*5e00*/  LEA.HI.X.SX32 R14, R22, R12, 0x1, P4 ;  /* 0x0000000c160e7211 */ /* 0x002fc600020f0eff */
[----:B------:R0:W-:Y:S01]  /*5e10*/  STL [R1+0xf2c], R10 ;  /* 0x000f2c0a01007387 */ /* 0x0001e20000100800 */
[----:B---3--:R-:W-:-:S03]  /*5e20*/  LEA R16, P4, R29, R9, 0x1 ;  /* 0x000000091d107211 */ /* 0x008fc600078808ff */
[----:B------:R1:W-:Y:S04]  /*5e30*/  STL [R1+0xef8], R14 ;  /* 0x000ef80e01007387 */ /* 0x0003e80000100800 */
[----:B------:R3:W-:Y:S01]  /*5e40*/  STL [R1+0xf34], R16 ;  /* 0x000f341001007387 */ /* 0x0007e20000100800 */
[-C--:B0-----:R-:W-:Y:S02]  /*5e50*/  LEA.HI.X.SX32 R10, R56, R12.reuse, 0x1, P5 ;  /* 0x0000000c380a7211 */ /* 0x081fe400028f0eff */
[----:B------:R-:W-:Y:S02]  /*5e60*/  CS2R R56, SRZ ;  /* 0x0000000000387805 */ /* 0x000fe4000001ff00 */
[----:B-1----:R-:W-:Y:S01]  /*5e70*/  LEA R14, P5, R30, R9, 0x1 ;  /* 0x000000091e0e7211 */ /* 0x002fe200078a08ff */
[----:B------:R0:W-:Y:S01]  /*5e80*/  STL [R1+0xf00], R10 ;  /* 0x000f000a01007387 */ /* 0x0001e20000100800 */
[----:B---3--:R-:W-:-:S03]  /*5e90*/  LEA.HI.X.SX32 R16, R24, R12, 0x1, P6 ;  /* 0x0000000c18107211 */ /* 0x008fc600030f0eff */
[----:B------:R1:W-:Y:S01]  /*5ea0*/  STL [R1+0xf3c], R14 ;  /* 0x000f3c0e01007387 */ /* 0x0003e20000100800 */
[----:B------:R-:W-:-:S03]  /*5eb0*/  IMAD R24, R76, 0x14, RZ ;  /* 0x000000144c187824 */ /* 0x000fc600078e02ff */
[----:B------:R3:W-:Y:S01]  /*5ec0*/  STL [R1+0xf08], R16 ;  /* 0x000f081001007387 */ /* 0x0007e20000100800 */
[----:B0-----:R-:W-:Y:S02]  /*5ed0*/  LEA R10, P6, R31, R9, 0x1 ;  /* 0x000000091f0a7211 */ /* 0x001fe400078c08ff */
[----:B-1----:R-:W-:-:S03]  /*5ee0*/  LEA.HI.X.SX32 R14, R25, R12, 0x1, P0 ;  /* 0x0000000c190e7211 */ /* 0x002fc600000f0eff */
[----:B------:R0:W-:Y:S01]  /*5ef0*/  STL [R1+0xf44], R10 ;  /* 0x000f440a01007387 */ /* 0x0001e20000100800 */
[----:B------:R-:W-:Y:S01]  /*5f00*/  IMAD R25, R76, 0x1d, RZ ;  /* 0x0000001d4c197824 */ /* 0x000fe200078e02ff */
[-C--:B---3--:R-:W-:Y:S02]  /*5f10*/  LEA R16, P0, R32, R9.reuse, 0x1 ;  /* 0x0000000920107211 */ /* 0x088fe400078008ff */
[----:B------:R1:W-:Y:S04]  /*5f20*/  STL [R1+0xf10], R14 ;  /* 0x000f100e01007387 */ /* 0x0003e80000100800 */
[----:B------:R3:W-:Y:S01]  /*5f30*/  STL [R1+0xf4c], R16 ;  /* 0x000f4c1001007387 */ /* 0x0007e20000100800 */
[----:B0-----:R-:W-:Y:S02]  /*5f40*/  LEA.HI.X.SX32 R10, R26, R12, 0x1, P1 ;  /* 0x0000000c1a0a7211 */ /* 0x001fe400008f0eff */
[----:B-1----:R-:W-:-:S03]  /*5f50*/  LEA R14, P1, R33, R9, 0x1 ;  /* 0x00000009210e7211 */ /* 0x002fc600078208ff */
[----:B------:R0:W-:Y:S01]  /*5f60*/  STL [R1+0xf18], R10 ;  /* 0x000f180a01007387 */ /* 0x0001e20000100800 */
[----:B---3--:R-:W-:-:S03]  /*5f70*/  LEA.HI.X.SX32 R16, R27, R12, 0x1, P2 ;  /* 0x0000000c1b107211 */ /* 0x008fc600010f0eff */
[----:B------:R1:W-:Y:S01]  /*5f80*/  STL [R1+0xf54], R14 ;  /* 0x000f540e01007387 */ /* 0x0003e20000100800 */
[----:B------:R-:W-:-:S03]  /*5f90*/  CS2R R26, SRZ ;  /* 0x00000000001a7805 */ /* 0x000fc6000001ff00 */
        /* <DEDUP_REMOVED lines=12> */
[----:B------:R1:W-:Y:S04]  /*6060*/  STL [R1+0xf6c], R14 ;  /* 0x000f6c0e01007387 */ /* 0x0003e80000100800 */
[----:B------:R3:W-:Y:S01]  /*6070*/  STL [R1+0xf38], R16 ;  /* 0x000f381001007387 */ /* 0x0007e20000100800 */
[----:B0-----:R-:W-:Y:S02]  /*6080*/  LEA R10, P5, R37, R9, 0x1 ;  /* 0x00000009250a7211 */ /* 0x001fe400078a08ff */
[----:B-1----:R-:W-:-:S03]  /*6090*/  LEA.HI.X.SX32 R14, R31, R12, 0x1, P6 ;  /* 0x0000000c1f0e7211 */ /* 0x002fc600030f0eff */
[----:B------:R0:W-:Y:S01]  /*60a0*/  STL [R1+0xf74], R10 ;  /* 0x000f740a01007387 */ /* 0x0001e20000100800 */
[----:B------:R-:W-:Y:S02]  /*60b0*/  CS2R R30, SRZ ;  /* 0x00000000001e7805 */ /* 0x000fe4000001ff00 */
[-C--:B---3--:R-:W-:Y:S01]  /*60c0*/  LEA R16, P6, R38, R9.reuse, 0x1 ;  /* 0x0000000926107211 */ /* 0x088fe200078c08ff */
        /* <DEDUP_REMOVED lines=107> */
[----:B------:R-:W-:Y:S02]  /*6780*/  CS2R R58, SRZ ;  /* 0x00000000003a7805 */ /* 0x000fe4000001ff00 */
[----:B---3--:R-:W-:Y:S01]  /*6790*/  LEA R16, P2, R72, R9, 0x1 ;  /* 0x0000000948107211 */ /* 0x008fe200078408ff */
[----:B------:R1:W-:Y:S04]  /*67a0*/  STL [R1+0x1000], R14 ;  /* 0x0010000e01007387 */ /* 0x0003e80000100800 */
[----:B------:R3:W-:Y:S01]  /*67b0*/  STL [R1+0x103c], R16 ;  /* 0x00103c1001007387 */ /* 0x0007e20000100800 */
[----:B0-----:R-:W-:Y:S02]  /*67c0*/  LEA.HI.X.SX32 R10, R60, R12, 0x1, P3 ;  /* 0x0000000c3c0a7211 */ /* 0x001fe400018f0eff */
[----:B------:R-:W-:-:S02]  /*67d0*/  CS2R R60, SRZ ;  /* 0x00000000003c7805 */ /* 0x000fc4000001ff00 */
        /* <DEDUP_REMOVED lines=64> */
[-C--:B------:R-:W-:Y:S02]  /*6be0*/  LEA.HI.X.SX32 R17, R100, R12.reuse, 0x1, P1 ;  /* 0x0000000c64117211 */ /* 0x080fe400008f0eff */
[----:B------:R-:W-:Y:S02]  /*6bf0*/  CS2R R88, SRZ ;  /* 0x0000000000587805 */ /* 0x000fe4000001ff00 */
[----:B------:R-:W-:Y:S01]  /*6c00*/  CS2R R100, SRZ ;  /* 0x0000000000647805 */ /* 0x000fe2000001ff00 */
        /* <DEDUP_REMOVED lines=18> */
[----:B0-----:R-:W-:Y:S02]  /*6d30*/  LEA R10, P5, R11, UR10, 0x1 ;  /* 0x0000000a0b0a7c11 */ /* 0x001fe4000f8a08ff */
[----:B-1----:R-:W-:Y:S02]  /*6d40*/  LEA.HI.X.SX32 R14, R96, R12, 0x1, P6 ;  /* 0x0000000c600e7211 */ /* 0x002fe400030f0eff */
[----:B------:R-:W-:-:S02]  /*6d50*/  CS2R R96, SRZ ;  /* 0x0000000000607805 */ /* 0x000fc4000001ff00 */
[----:B------:R-:W-:Y:S02]  /*6d60*/  LEA.HI.X.SX32 R11, R11, UR11, 0x1, P5 ;  /* 0x0000000b0b0b7c11 */ /* 0x000fe4000a8f0eff */
[----:B---3--:R-:W-:Y:S01]  /*6d70*/  LEA R16, P6, R108, R9, 0x1 ;  /* 0x000000096c107211 */ /* 0x008fe200078c08ff */
[----:B------:R0:W-:Y:S01]  /*6d80*/  STL [R1+0x1090], R14 ;  /* 0x0010900e01007387 */ /* 0x0001e20000100800 */
[----:B------:R-:W-:Y:S02]  /*6d90*/  LEA.HI.X.SX32 R9, R98, R12, 0x1, P0 ;  /* 0x0000000c62097211 */ /* 0x000fe400000f0eff */
[----:B------:R-:W-:Y:S01]  /*6da0*/  CS2R R98, SRZ ;  /* 0x0000000000627805 */ /* 0x000fe2000001ff00 */
[----:B------:R1:W-:Y:S04]  /*6db0*/  STL [R1+0x10c4], R16 ;  /* 0x0010c41001007387 */ /* 0x0003e80000100800 */
[----:B------:R3:W-:Y:S01]  /*6dc0*/  STL [R1+0x1098], R9 ;  /* 0x0010980901007387 */ /* 0x0007e20000100800 */
[----:B0-----:R-:W-:-:S03]  /*6dd0*/  LEA R14, P0, R15, UR10, 0x1 ;  /* 0x0000000a0f0e7c11 */ /* 0x001fc6000f8008ff */
[----:B------:R-:W-:Y:S01]  /*6de0*/  STL [R1+0x10a0], R17 ;  /* 0x0010a01101007387 */ /* 0x000fe20000100800 */
[-C--:B-1----:R-:W-:Y:S02]  /*6df0*/  LEA.HI.X.SX32 R16, R102, R12.reuse, 0x1, P2 ;  /* 0x0000000c66107211 */ /* 0x082fe400010f0eff */
[----:B------:R-:W-:Y:S02]  /*6e00*/  CS2R R102, SRZ ;  /* 0x0000000000667805 */ /* 0x000fe4000001ff00 */
[----:B------:R-:W-:Y:S02]  /*6e10*/  LEA.HI.X.SX32 R15, R15, UR11, 0x1, P0 ;  /* 0x0000000b0f0f7c11 */ /* 0x000fe400080f0eff */
[----:B---3--:R-:W-:Y:S01]  /*6e20*/  LEA.HI.X.SX32 R9, R104, R12, 0x1, P3 ;  /* 0x0000000c68097211 */ /* 0x008fe200018f0eff */
[----:B------:R0:W-:Y:S01]  /*6e30*/  STL [R1+0x10a8], R16 ;  /* 0x0010a81001007387 */ /* 0x0001e20000100800 */
[----:B------:R-:W-:-:S03]  /*6e40*/  CS2R R104, SRZ ;  /* 0x0000000000687805 */ /* 0x000fc6000001ff00 */
[----:B------:R1:W-:Y:S04]  /*6e50*/  STL [R1+0x10b0], R9 ;  /* 0x0010b00901007387 */ /* 0x0003e80000100800 */
[----:B------:R3:W-:Y:S01]  /*6e60*/  STL [R1+0x10b8], R19 ;  /* 0x0010b81301007387 */ /* 0x0007e20000100800 */
[----:B0-----:R-:W-:Y:S01]  /*6e70*/  IMAD.WIDE R16, R23, 0x2, R10 ;  /* 0x0000000217107825 */ /* 0x001fe200078e020a */
[----:B-1----:R-:W-:Y:S02]  /*6e80*/  LEA.HI.X.SX32 R9, R108, R12, 0x1, P6 ;  /* 0x0000000c6c097211 */ /* 0x002fe400030f0eff */
[----:B------:R-:W-:Y:S02]  /*6e90*/  CS2R R108, SRZ ;  /* 0x00000000006c7805 */ /* 0x000fe4000001ff00 */
[----:B------:R-:W-:-:S02]  /*6ea0*/  LEA R12, P1, R13, UR10, 0x1 ;  /* 0x0000000a0d0c7c11 */ /* 0x000fc4000f8208ff */
[C---:B---3--:R-:W-:Y:S01]  /*6eb0*/  LEA R19, P2, R18.reuse, UR10, 0x1 ;  /* 0x0000000a12137c11 */ /* 0x048fe2000f8408ff */
[----:B------:R0:W-:Y:S01]  /*6ec0*/  STL [R1+0x10c0], R9 ;  /* 0x0010c00901007387 */ /* 0x0001e20000100800 */
[----:B------:R-:W-:Y:S01]  /*6ed0*/  LEA.HI.X.SX32 R13, R13, UR11, 0x1, P1 ;  /* 0x0000000b0d0d7c11 */ /* 0x000fe200088f0eff */
[----:B------:R-:W-:Y:S01]  /*6ee0*/  UMOV UR10, 0xfffffffe ;  /* 0xfffffffe000a7882 */ /* 0x000fe20000000000 */
[----:B------:R-:W-:Y:S01]  /*6ef0*/  LEA.HI.X.SX32 R18, R18, UR11, 0x1, P2 ;  /* 0x0000000b12127c11 */ /* 0x000fe200090f0eff */
[----:B------:R-:W-:Y:S01]  /*6f00*/  STL [R1+0x10cc], R16 ;  /* 0x0010cc1001007387 */ /* 0x000fe20000100800 */
[----:B------:R-:W-:Y:S01]  /*6f10*/  IMAD.MOV.U32 R20, RZ, RZ, R19 ;  /* 0x000000ffff147224 */ /* 0x000fe200078e0013 */
[----:B------:R-:W-:Y:S02]  /*6f20*/  UMOV UR11, 0x7fffffdf ;  /* 0x7fffffdf000b7882 */ /* 0x000fe40000000000 */
[----:B------:R1:W-:Y:S01]  /*6f30*/  STL [R1+0x10c8], R17 ;  /* 0x0010c81101007387 */ /* 0x0003e20000100800 */
[----:B------:R-:W-:Y:S01]  /*6f40*/  IMAD.MOV.U32 R21, RZ, RZ, R18 ;  /* 0x000000ffff157224 */ /* 0x000fe200078e0012 */
[----:B------:R-:W-:Y:S01]  /*6f50*/  UIADD3.64 UR10, UR14, -UR10, URZ ;  /* 0x8000000a0e0a7297 */ /* 0x000fe2000fffe03f */
[----:B0-----:R-:W-:Y:S01]  /*6f60*/  IMAD R9, R76, 0x1e, RZ ;  /* 0x0000001e4c097824 */ /* 0x001fe200078e02ff */
[----:B------:R-:W-:Y:S01]  /*6f70*/  STL [R1+0xe7c], R19 ;  /* 0x000e7c1301007387 */ /* 0x000fe20000100800 */
[----:B------:R-:W-:-:S03]  /*6f80*/  UMOV UR15, 0x80000020 ;  /* 0x80000020000f7882 */ /* 0x000fc60000000000 */
[----:B------:R0:W-:Y:S01]  /*6f90*/  STL [R1+0xe78], R18 ;  /* 0x000e781201007387 */ /* 0x0001e20000100800 */
[----:B-1----:R-:W-:-:S05]  /*6fa0*/  IMAD.WIDE R16, R23, 0x2, R14 ;  /* 0x0000000217107825 */ /* 0x002fca00078e020e */
[----:B------:R-:W-:Y:S01]  /*6fb0*/  STL [R1+0x10d4], R16 ;  /* 0x0010d41001007387 */ /* 0x000fe20000100800 */
[----:B0-----:R-:W-:-:S03]  /*6fc0*/  IMAD.WIDE R18, R23, 0x2, R12 ;  /* 0x0000000217127825 */ /* 0x001fc600078e020c */
[----:B------:R0:W-:Y:S01]  /*6fd0*/  STL [R1+0x10d0], R17 ;  /* 0x0010d01101007387 */ /* 0x0001e20000100800 */
[----:B------:R-:W-:-:S03]  /*6fe0*/  IMAD.WIDE R22, R23, 0x2, R20 ;  /* 0x0000000217167825 */ /* 0x000fc600078e0214 */
[----:B------:R-:W-:Y:S04]  /*6ff0*/  STL [R1+0x10dc], R18 ;  /* 0x0010dc1201007387 */ /* 0x000fe80000100800 */
[----:B------:R1:W-:Y:S01]  /*7000*/  STL [R1+0x10d8], R19 ;  /* 0x0010d81301007387 */ /* 0x0003e20000100800 */
[----:B0-----:R-:W-:-:S03]  /*7010*/  IMAD.WIDE R16, R9, 0x2, R10 ;  /* 0x0000000209107825 */ /* 0x001fc600078e020a */
[----:B------:R-:W-:Y:S04]  /*7020*/  STL [R1+0x10e4], R22 ;  /* 0x0010e41601007387 */ /* 0x000fe80000100800 */
[----:B------:R0:W-:Y:S01]  /*7030*/  STL [R1+0x10e0], R23 ;  /* 0x0010e01701007387 */ /* 0x0001e20000100800 */
[----:B-1----:R-:W-:-:S03]  /*7040*/  IMAD.WIDE R18, R9, 0x2, R14 ;  /* 0x0000000209127825 */ /* 0x002fc600078e020e */
[----:B------:R-:W-:Y:S04]  /*7050*/  STL [R1+0x10ec], R16 ;  /* 0x0010ec1001007387 */ /* 0x000fe80000100800 */
[----:B------:R1:W-:Y:S01]  /*7060*/  STL [R1+0x10e8], R17 ;  /* 0x0010e81101007387 */ /* 0x0003e20000100800 */
[----:B0-----:R-:W-:-:S03]  /*7070*/  IMAD.WIDE R22, R9, 0x2, R20 ;  /* 0x0000000209167825 */ /* 0x001fc600078e0214 */
[----:B------:R-:W-:Y:S04]  /*7080*/  STL [R1+0x10f4], R18 ;  /* 0x0010f41201007387 */ /* 0x000fe80000100800 */
[----:B------:R0:W-:Y:S01]  /*7090*/  STL [R1+0x10f0], R19 ;  /* 0x0010f01301007387 */ /* 0x0001e20000100800 */
[----:B-1----:R-:W-:-:S04]  /*70a0*/  IMAD.WIDE R16, R9, 0x2, R12 ;  /* 0x0000000209107825 */ /* 0x002fc800078e020c */
[----:B------:R-:W-:Y:S01]  /*70b0*/  IMAD R9, R76, 0x1c, RZ ;  /* 0x0000001c4c097824 */ /* 0x000fe200078e02ff */
[----:B------:R-:W-:Y:S01]  /*70c0*/  STL [R1+0x10fc], R16 ;  /* 0x0010fc1001007387 */ /* 0x000fe20000100800 */
[----:B0-----:R-:W-:-:S03]  /*70d0*/  IMAD.WIDE R18, R25, 0x2, R10 ;  /* 0x0000000219127825 */ /* 0x001fc600078e020a */
[----:B------:R0:W-:Y:S04]  /*70e0*/  STL [R1+0x10f8], R17 ;  /* 0x0010f81101007387 */ /* 0x0001e80000100800 */
        /* <DEDUP_REMOVED lines=8> */
[----:B0-----:R-:W-:-:S04]  /*7170*/  IMAD.WIDE R18, R25, 0x2, R12 ;  /* 0x0000000219127825 */ /* 0x001fc800078e020c */
[----:B------:R-:W-:Y:S01]  /*7180*/  IMAD R25, R76, 0x1b, RZ ;  /* 0x0000001b4c197824 */ /* 0x000fe200078e02ff */
[----:B------:R-:W-:Y:S01]  /*7190*/  STL [R1+0x111c], R18 ;  /* 0x00111c1201007387 */ /* 0x000fe20000100800 */
[----:B-1----:R-:W-:-:S03]  /*71a0*/  IMAD.WIDE R16, R9, 0x2, R10 ;  /* 0x0000000209107825 */ /* 0x002fc600078e020a */
        /* <DEDUP_REMOVED lines=100> */
[----:B0-----:R-:W-:-:S05]  /*77f0*/  IMAD.WIDE R18, R25, 0x2, R12 ;  /* 0x0000000219127825 */ /* 0x001fca00078e020c */
        /* <DEDUP_REMOVED lines=38> */
[----:B------:R-:W-:Y:S01]  /*7a60*/  IMAD.SHL.U32 R24, R76, 0x10, RZ ;  /* 0x000000104c187824 */ /* 0x000fe200078e00ff */
        /* <DEDUP_REMOVED lines=204> */
[----:B------:R-:W-:Y:S01]  /*8730*/  STL [R1+0x1474], R18 ;  /* 0x0014741201007387 */ /* 0x000fe20000100800 */
[----:B------:R-:W-:-:S03]  /*8740*/  IMAD.WIDE R24, R24, 0x2, R20 ;  /* 0x0000000218187825 */ /* 0x000fc600078e0214 */
        /* <DEDUP_REMOVED lines=10> */
[----:B-1----:R-:W-:-:S03]  /*87f0*/  CS2R R24, SRZ ;  /* 0x0000000000187805 */ /* 0x002fc6000001ff00 */
[----:B------:R1:W-:Y:S04]  /*8800*/  STL [R1+0x1494], R18 ;  /* 0x0014941201007387 */ /* 0x0003e80000100800 */
[----:B------:R-:W-:Y:S01]  /*8810*/  STL [R1+0x1490], R19 ;  /* 0x0014901301007387 */ /* 0x000fe20000100800 */
[----:B0-----:R-:W-:Y:S01]  /*8820*/  IMAD.WIDE R16, R76, 0x2, R20 ;  /* 0x000000024c107825 */ /* 0x001fe200078e0214 */
[----:B------:R-:W-:Y:S02]  /*8830*/  CS2R R76, SRZ ;  /* 0x00000000004c7805 */ /* 0x000fe4000001ff00 */
[----:B------:R-:W-:Y:S01]  /*8840*/  STL [R1+0x149c], R22 ;  /* 0x00149c1601007387 */ /* 0x000fe20000100800 */
[----:B------:R-:W-:-:S03]  /*8850*/  IMAD.MOV.U32 R20, RZ, RZ, RZ ;  /* 0x000000ffff147224 */ /* 0x000fc600078e00ff */
[----:B------:R-:W-:Y:S01]  /*8860*/  STL [R1+0x1498], R23 ;  /* 0x0014981701007387 */ /* 0x000fe20000100800 */
[----:B-1----:R-:W-:-:S03]  /*8870*/  LOP3.LUT R18, R2, 0x30, RZ, 0x3c, !PT ;  /* 0x0000003002127812 */ /* 0x002fc600078e3cff */
[----:B------:R0:W-:Y:S04]  /*8880*/  STL [R1+0x14a4], R16 ;  /* 0x0014a41001007387 */ /* 0x0001e80000100800 */
[----:B------:R1:W-:Y:S04]  /*8890*/  STL [R1+0x14a0], R17 ;  /* 0x0014a01101007387 */ /* 0x0003e80000100800 */
[----:B------:R-:W-:Y:S04]  /*88a0*/  STL [R1+0xc00], RZ ;  /* 0x000c00ff01007387 */ /* 0x000fe80000100800 */
[----:B------:R-:W-:Y:S01]  /*88b0*/  STL [R1+0xc04], RZ ;  /* 0x000c04ff01007387 */ /* 0x000fe20000100800 */
[----:B0-----:R-:W-:-:S02]  /*88c0*/  SHF.R.S32.HI R16, RZ, 0x1f, R9 ;  /* 0x0000001fff107819 */ /* 0x001fc40000011409 */
[----:B-1----:R-:W-:Y:S01]  /*88d0*/  SHF.R.S32.HI R17, RZ, 0x5, R0 ;  /* 0x00000005ff117819 */ /* 0x002fe20000011400 */
[----:B------:R-:W-:Y:S01]  /*88e0*/  STL [R1+0xc08], RZ ;  /* 0x000c08ff01007387 */ /* 0x000fe20000100800 */
[C---:B------:R-:W-:Y:S01]  /*88f0*/  SHF.L.U64.HI R0, R9.reuse, 0x1, R16 ;  /* 0x0000000109007819 */ /* 0x040fe20000010210 */
[----:B------:R-:W-:Y:S01]  /*8900*/  IMAD.SHL.U32 R9, R9, 0x2, RZ ;  /* 0x0000000209097824 */ /* 0x000fe200078e00ff */
[C---:B------:R-:W-:Y:S01]  /*8910*/  LOP3.LUT R16, R2.reuse, 0x20, RZ, 0x3c, !PT ;  /* 0x0000002002107812 */ /* 0x040fe200078e3cff */
[----:B------:R-:W-:Y:S04]  /*8920*/  STL [R1+0xc0c], RZ ;  /* 0x000c0cff01007387 */ /* 0x000fe80000100800 */
        /* <DEDUP_REMOVED lines=764> */
[----:B------:R-:W-:Y:S04]  /*b8f0*/  STL [R1], RZ ;  /* 0x000000ff01007387 */ /* 0x000fe80000100800 */
        /* <DEDUP_REMOVED lines=127> */
[----:B------:R0:W-:Y:S02]  /*c0f0*/  STL [R1+0x14dc], R17 ;  /* 0x0014dc1101007387 */ /* 0x0001e40000100800 */
[----:B0-----:R-:W-:-:S05]  /*c100*/  LOP3.LUT R17, R2, 0x10, RZ, 0x3c, !PT ;  /* 0x0000001002117812 */ /* 0x001fca00078e3cff */
[----:B------:R0:W-:Y:S04]  /*c110*/  STL [R1+0x14f8], R17 ;  /* 0x0014f81101007387 */ /* 0x0001e80000100800 */
[----:B------:R1:W-:Y:S04]  /*c120*/  STL [R1+0x14f4], R16 ;  /* 0x0014f41001007387 */ /* 0x0003e80000100800 */
[----:B------:R3:W-:Y:S01]  /*c130*/  STL [R1+0x14f0], R18 ;  /* 0x0014f01201007387 */ /* 0x0007e20000100800 */
[C---:B0-----:R-:W-:Y:S02]  /*c140*/  LOP3.LUT R17, R2.reuse, 0x40, RZ, 0x3c, !PT ;  /* 0x0000004002117812 */ /* 0x041fe400078e3cff */
[----:B-1----:R-:W-:-:S03]  /*c150*/  LOP3.LUT R16, R2, 0x50, RZ, 0x3c, !PT ;  /* 0x0000005002107812 */ /* 0x002fc600078e3cff */
[----:B------:R0:W-:Y:S01]  /*c160*/  STL [R1+0x14ec], R17 ;  /* 0x0014ec1101007387 */ /* 0x0001e20000100800 */
[----:B---3--:R-:W-:-:S03]  /*c170*/  LOP3.LUT R18, R2, 0x60, RZ, 0x3c, !PT ;  /* 0x0000006002127812 */ /* 0x008fc600078e3cff */
[----:B------:R1:W-:Y:S04]  /*c180*/  STL [R1+0x14e8], R16 ;  /* 0x0014e81001007387 */ /* 0x0003e80000100800 */
[----:B------:R3:W-:Y:S01]  /*c190*/  STL [R1+0x14e4], R18 ;  /* 0x0014e41201007387 */ /* 0x0007e20000100800 */
[----:B0-----:R-:W-:Y:S02]  /*c1a0*/  LOP3.LUT R17, R2, 0x70, RZ, 0x3c, !PT ;  /* 0x0000007002117812 */ /* 0x001fe400078e3cff */
[----:B-1----:R-:W-:-:S03]  /*c1b0*/  LOP3.LUT R16, R3, 0x20, RZ, 0x3c, !PT ;  /* 0x0000002003107812 */ /* 0x002fc600078e3cff */
[----:B------:R3:W-:Y:S04]  /*c1c0*/  STL [R1+0x14e0], R17 ;  /* 0x0014e01101007387 */ /* 0x0007e80000100800 */
.L_x_1:
[----:B---3--:R-:W3:Y:S01]  /*c1d0*/  LDL R18, [R1+0xe78] ;  /* 0x000e780001127983 */ /* 0x008ee20000100800 */
[----:B------:R-:W0:Y:S03]  /*c1e0*/  LDC R16, c[0x0][0x230] ;  /* 0x00008c00ff107b82 */ /* 0x000e260000000800 */
[----:B-----5:R-:W-:Y:S04]  /*c1f0*/  STL [R1+0x1f5c], R189 ;  /* 0x001f5cbd01007387 */ /* 0x020fe80000100800 */
[----:B------:R-:W-:Y:S04]  /*c200*/  STL [R1+0x1f58], R188 ;  /* 0x001f58bc01007387 */ /* 0x000fe80000100800 */
[----:B------:R-:W-:Y:S04]  /*c210*/  STL [R1+0x1f54], R187 ;  /* 0x001f54bb01007387 */ /* 0x000fe80000100800 */
[----:B------:R-:W-:Y:S04]  /*c220*/  STL [R1+0x1f50], R186 ;  /* 0x001f50ba01007387 */ /* 0x000fe80000100800 */
[----:B------:R-:W-:Y:S04]  /*c230*/  STL [R1+0x1f4c], R185 ;  /* 0x001f4cb901007387 */ /* 0x000fe80000100800 */
[----:B------:R-:W-:Y:S04]  /*c240*/  STL [R1+0x1f48], R184 ;  /* 0x001f48b801007387 */ /* 0x000fe80000100800 */
[----:B------:R-:W-:Y:S04]  /*c250*/  STL [R1+0x1f44], R183 ;  /* 0x001f44b701007387 */ /* 0x000fe80000100800 */
[----:B------:R-:W-:Y:S04]  /*c260*/  STL [R1+0x1f40], R182 ;  /* 0x001f40b601007387 */ /* 0x000fe80000100800 */
[----:B------:R-:W-:Y:S04]  /*c270*/  STL [R1+0x1f3c], R181 ;  /* 0x001f3cb501007387 */ /* 0x000fe80000100800 */
[----:B------:R-:W4:Y:S04]  /*c280*/  LDL.LU R17, [R1+0xe7c] ;  /* 0x000e7c0001117983 */ /* 0x000f280000300800 */
[----:B------:R-:W-:Y:S04]  /*c290*/  STL [R1+0x1f14], R3 ;  /* 0x001f140301007387 */ /* 0x000fe80000100800 */
[----:B------:R-:W-:Y:S04]  /*c2a0*/  STL [R1+0x1f10], R0 ;  /* 0x001f100001007387 */ /* 0x000fe80000100800 */
[----:B------:R1:W-:Y:S04]  /*c2b0*/  STL [R1+0x15fc], R125 ;  /* 0x0015fc7d01007387 */ /* 0x0003e80000100800 */
[----:B-1----:R-:W2:Y:S04]  /*c2c0*/  LDL.LU R125, [R1+0x145c] ;  /* 0x00145c00017d7983 */ /* 0x002ea80000300800 */
        /* <DEDUP_REMOVED lines=36> */
[----:B------:R1:W-:Y:S01]  /*c510*/  STL [R1+0x15b0], R144 ;  /* 0x0015b09001007387 */ /* 0x0003e20000100800 */
[----:B0-----:R-:W-:-:S03]  /*c520*/  IMAD R16, R20, -0x20, R16 ;  /* 0xffffffe014107824 */ /* 0x001fc600078e0210 */
[----:B-1----:R-:W2:Y:S04]  /*c530*/  LDL.LU R144, [R1+0x1438] ;  /* 0x0014380001907983 */ /* 0x002ea80000300800 */
[----:B------:R0:W-:Y:S04]  /*c540*/  STL [R1+0x15ac], R145 ;  /* 0x0015ac9101007387 */ /* 0x0001e80000100800 */
[----:B0-----:R-:W2:Y:S04]  /*c550*/  LDL.LU R145, [R1+0x140c] ;  /* 0x00140c0001917983 */ /* 0x001ea80000300800 */
[----:B------:R0:W-:Y:S04]  /*c560*/  STL [R1+0x15a8], R146 ;  /* 0x0015a89201007387 */ /* 0x0001e80000100800 */
[----:B0-----:R-:W2:Y:S04]  /*c570*/  LDL.LU R146, [R1+0x1430] ;  /* 0x0014300001927983 */ /* 0x001ea80000300800 */
[----:B------:R0:W-:Y:S01]  /*c580*/  STL [R1+0x15a4], R147 ;  /* 0x0015a49301007387 */ /* 0x0001e20000100800 */
[----:B------:R-:W-:-:S03]  /*c590*/  ISETP.GT.AND P0, PT, R16, RZ, PT ;  /* 0x000000ff1000720c */ /* 0x000fc60003f04270 */
[----:B0-----:R-:W2:Y:S04]  /*c5a0*/  LDL.LU R147, [R1+0x1404] ;  /* 0x0014040001937983 */ /* 0x001ea80000300800 */
[----:B------:R0:W-:Y:S04]  /*c5b0*/  STL [R1+0x15a0], R148 ;  /* 0x0015a09401007387 */ /* 0x0001e80000100800 */
[----:B0-----:R-:W2:Y:S04]  /*c5c0*/  LDL.LU R148, [R1+0x1428] ;  /* 0x0014280001947983 */ /* 0x001ea80000300800 */
[----:B------:R0:W-:Y:S04]  /*c5d0*/  STL [R1+0x159c], R149 ;  /* 0x00159c9501007387 */ /* 0x0001e80000100800 */
[----:B0-----:R-:W2:Y:S04]  /*c5e0*/  LDL.LU R149, [R1+0x13fc] ;  /* 0x0013fc0001957983 */ /* 0x001ea80000300800 */
[----:B------:R0:W-:Y:S01]  /*c5f0*/  STL [R1+0x1598], R150 ;  /* 0x0015989601007387 */ /* 0x0001e20000100800 */
[----:B------:R-:W-:-:S03]  /*c600*/  MOV R9, UR48 ;  /* 0x0000003000097c02 */ /* 0x000fc60008000f00 */
[----:B0-----:R-:W2:Y:S04]  /*c610*/  LDL.LU R150, [R1+0x1420] ;  /* 0x0014200001967983 */ /* 0x001ea80000300800 */
[----:B------:R0:W-:Y:S04]  /*c620*/  STL [R1+0x1594], R151 ;  /* 0x0015949701007387 */ /* 0x0001e80000100800 */
[----:B0-----:R-:W2:Y:S04]  /*c630*/  LDL.LU R151, [R1+0x13f4] ;  /* 0x0013f40001977983 */ /* 0x001ea80000300800 */
[----:B------:R-:W-:Y:S04]  /*c640*/  STL [R1+0x150c], R8 ;  /* 0x00150c0801007387 */ /* 0x000fe80000100800 */
[----:B------:R-:W-:Y:S04]  /*c650*/  STL [R1+0x1508], R7 ;  /* 0x0015080701007387 */ /* 0x000fe80000100800 */
[----:B------:R0:W-:Y:S01]  /*c660*/  STL [R1+0x1504], R6 ;  /* 0x0015040601007387 */ /* 0x0001e20000100800 */
[----:B------:R-:W-:-:S03]  /*c670*/  PRMT R173, RZ, 0x7610, R173 ;  /* 0x00007610ffad7816 */ /* 0x000fc600000000ad */
[----:B0-----:R-:W2:Y:S01]  /*c680*/  LDL.LU R6, [R1+0xecc] ;  /* 0x000ecc0001067983 */ /* 0x001ea20000300800 */
[----:B---3--:R-:W-:Y:S01]  /*c690*/  @P0 IMAD.MOV.U32 R19, RZ, RZ, R18 ;  /* 0x000000ffff130224 */ /* 0x008fe200078e0012 */
[----:B------:R-:W-:Y:S01]  /*c6a0*/  ISETP.GT.AND P1, PT, R16, 0x1, PT ;  /* 0x000000011000780c */ /* 0x000fe20003f24270 */
[----:B----4-:R-:W-:Y:S01]  /*c6b0*/  @P0 IMAD.MOV.U32 R18, RZ, RZ, R17 ;  /* 0x000000ffff120224 */ /* 0x010fe200078e0011 */
[----:B------:R-:W-:Y:S01]  /*c6c0*/  STL [R1+0x1500], R5 ;  /* 0x0015000501007387 */ /* 0x000fe20000100800 */
[----:B------:R-:W-:Y:S02]  /*c6d0*/  PRMT R177, RZ, 0x7610, R177 ;  /* 0x00007610ffb17816 */ /* 0x000fe400000000b1 */
[----:B------:R-:W-:Y:S01]  /*c6e0*/  PRMT R178, RZ, 0x7610, R178 ;  /* 0x00007610ffb27816 */ /* 0x000fe200000000b2 */
[----:B------:R0:W-:Y:S01]  /*c6f0*/  STL [R1+0x14fc], R4 ;  /* 0x0014fc0401007387 */ /* 0x0001e20000100800 */
[----:B------:R-:W-:Y:S02]  /*c700*/  PRMT R179, RZ, 0x7610, R179 ;  /* 0x00007610ffb37816 */ /* 0x000fe400000000b3 */
[----:B------:R-:W-:Y:S01]  /*c710*/  PRMT R180, RZ, 0x7610, R180 ;  /* 0x00007610ffb47816 */ /* 0x000fe200000000b4 */
[----:B------:R-:W-:Y:S01]  /*c720*/  STL [R1+0x1f18], R9 ;  /* 0x001f180901007387 */ /* 0x000fe20000100800 */
[----:B------:R-:W-:-:S02]  /*c730*/  PRMT R174, RZ, 0x7610, R174 ;  /* 0x00007610ffae7816 */ /* 0x000fc400000000ae */
[----:B------:R-:W-:Y:S01]  /*c740*/  PRMT R175, RZ, 0x7610, R175 ;  /* 0x00007610ffaf7816 */ /* 0x000fe200000000af */
[----:B------:R1:W3:Y:S01]  /*c750*/  @P0 LDG.E.U16 R173, desc[UR6][R18.64] ;  /* 0x0000000612ad0981 */ /* 0x0002e2000c1e1500 */
[----:B------:R-:W-:Y:S02]  /*c760*/  PRMT R176, RZ, 0x7610, R176 ;  /* 0x00007610ffb07816 */ /* 0x000fe400000000b0 */
[----:B0-----:R-:W-:Y:S01]  /*c770*/  MOV R4, UR49 ;  /* 0x0000003100047c02 */ /* 0x001fe20008000f00 */
[----:B------:R-:W4:Y:S01]  /*c780*/  @P0 LDG.E.U16 R174, desc[UR6][R12.64] ;  /* 0x000000060cae0981 */ /* 0x000f22000c1e1500 */
[----:B------:R-:W-:Y:S02]  /*c790*/  PRMT R189, RZ, 0x7610, R189 ;  /* 0x00007610ffbd7816 */ /* 0x000fe400000000bd */
[----:B------:R-:W-:Y:S01]  /*c7a0*/  PRMT R188, RZ, 0x7610, R188 ;  /* 0x00007610ffbc7816 */ /* 0x000fe200000000bc */
[----:B------:R0:W-:Y:S01]  /*c7b0*/  STL [R1+0x14d4], R4 ;  /* 0x0014d40401007387 */ /* 0x0001e20000100800 */
[----:B------:R-:W-:-:S02]  /*c7c0*/  PRMT R187, RZ, 0x7610, R187 ;  /* 0x00007610ffbb7816 */ /* 0x000fc400000000bb */
[----:B------:R-:W-:Y:S01]  /*c7d0*/  PRMT R186, RZ, 0x7610, R186 ;  /* 0x00007610ffba7816 */ /* 0x000fe200000000ba */
[----:B------:R-:W4:Y:S01]  /*c7e0*/  @P0 LDG.E.U16 R175, desc[UR6][R14.64] ;  /* 0x000000060eaf0981 */ /* 0x000f22000c1e1500 */
[----:B------:R-:W-:Y:S02]  /*c7f0*/  PRMT R7, RZ, 0x7610, R7 ;  /* 0x00007610ff077816 */ /* 0x000fe40000000007 */
[----:B------:R-:W-:Y:S01]  /*c800*/  PRMT R185, RZ, 0x7610, R185 ;  /* 0x00007610ffb97816 */ /* 0x000fe200000000b9 */
[----:B------:R-:W4:Y:S01]  /*c810*/  @P0 LDG.E.U16 R176, desc[UR6][R10.64] ;  /* 0x000000060ab00981 */ /* 0x000f22000c1e1500 */
[----:B------:R-:W-:Y:S02]  /*c820*/  PRMT R182, RZ, 0x7610, R182 ;  /* 0x00007610ffb67816 */ /* 0x000fe400000000b6 */
[----:B0-----:R-:W-:Y:S02]  /*c830*/  MOV R4, UR52 ;  /* 0x0000003400047c02 */ /* 0x001fe40008000f00 */
[----:B------:R-:W-:-:S02]  /*c840*/  PRMT R184, RZ, 0x7610, R184 ;  /* 0x00007610ffb87816 */ /* 0x000fc400000000b8 */
[----:B------:R-:W-:Y:S01]  /*c850*/  PRMT R183, RZ, 0x7610, R183 ;  /* 0x00007610ffb77816 */ /* 0x000fe200000000b7 */
[----:B------:R-:W-:Y:S01]  /*c860*/  STL [R1+0x1f38], R4 ;  /* 0x001f380401007387 */ /* 0x000fe20000100800 */
[----:B------:R-:W-:Y:S02]  /*c870*/  MOV R181, UR53 ;  /* 0x0000003500b57c02 */ /* 0x000fe40008000f00 */
[----:B------:R-:W-:Y:S01]  /*c880*/  PRMT R3, RZ, 0x7610, R3 ;  /* 0x00007610ff037816 */ /* 0x000fe20000000003 */
[----:B------:R-:W-:Y:S01]  /*c890*/  STL [R1+0x1f1c], R20 ;  /* 0x001f1c1401007387 */ /* 0x000fe20000100800 */
[----:B------:R-:W-:Y:S02]  /*c8a0*/  PRMT R0, RZ, 0x7610, R0 ;  /* 0x00007610ff007816 */ /* 0x000fe40000000000 */
[----:B------:R-:W-:Y:S01]  /*c8b0*/  PRMT R165, RZ, 0x7610, R165 ;  /* 0x00007610ffa57816 */ /* 0x000fe200000000a5 */
[----:B------:R-:W1:Y:S01]  /*c8c0*/  LDL R18, [R1+0x14a0] ;  /* 0x0014a00001127983 */ /* 0x000e620000100800 */
[----:B------:R-:W-:-:S02]  /*c8d0*/  PRMT R166, RZ, 0x7610, R166 ;  /* 0x00007610ffa67816 */ /* 0x000fc400000000a6 */
[----:B------:R-:W-:Y:S01]  /*c8e0*/  PRMT R167, RZ, 0x7610, R167 ;  /* 0x00007610ffa77816 */ /* 0x000fe200000000a7 */
[----:B------:R-:W1:Y:S01]  /*c8f0*/  LDL R19, [R1+0x14a4] ;  /* 0x0014a40001137983 */ /* 0x000e620000100800 */
[----:B------:R-:W-:Y:S02]  /*c900*/  PRMT R168, RZ, 0x7610, R168 ;  /* 0x00007610ffa87816 */ /* 0x000fe400000000a8 */
[----:B------:R-:W-:Y:S01]  /*c910*/  PRMT R170, RZ, 0x7610, R170 ;  /* 0x00007610ffaa7816 */ /* 0x000fe200000000aa */
[----:B------:R-:W-:Y:S01]  /*c920*/  STL [R1+0x1f24], R12 ;  /* 0x001f240c01007387 */ /* 0x000fe20000100800 */
[----:B------:R-:W-:Y:S02]  /*c930*/  PRMT R172, RZ, 0x7610, R172 ;  /* 0x00007610ffac7816 */ /* 0x000fe400000000ac */
[----:B------:R-:W-:Y:S01]  /*c940*/  PRMT R169, RZ, 0x7610, R169 ;  /* 0x00007610ffa97816 */ /* 0x000fe200000000a9 */
[----:B------:R-:W-:Y:S01]  /*c950*/  STL [R1+0x1f20], R13 ;  /* 0x001f200d01007387 */ /* 0x000fe20000100800 */
[----:B------:R-:W-:-:S02]  /*c960*/  PRMT R171, RZ, 0x7610, R171 ;  /* 0x00007610ffab7816 */ /* 0x000fc400000000ab */
[----:B------:R-:W-:Y:S01]  /*c970*/  PRMT R157, RZ, 0x7610, R157 ;  /* 0x00007610ff9d7816 */ /* 0x000fe2000000009d */
[----:B------:R-:W-:Y:S01]  /*c980*/  STL [R1+0x1f2c], R14 ;  /* 0x001f2c0e01007387 */ /* 0x000fe20000100800 */
        /* <DEDUP_REMOVED lines=10> */
[----:B------:R-:W-:Y:S02]  /*ca30*/  PRMT R235, RZ, 0x7610, R235 ;  /* 0x00007610ffeb7816 */ /* 0x000fe400000000eb */
[----:B------:R-:W-:Y:S02]  /*ca40*/  PRMT R236, RZ, 0x7610, R236 ;  /* 0x00007610ffec7816 */ /* 0x000fe400000000ec */
[----:B------:R-:W-:Y:S02]  /*ca50*/  PRMT R238, RZ, 0x7610, R238 ;  /* 0x00007610ffee7816 */ /* 0x000fe400000000ee */
[----:B------:R-:W-:-:S02]  /*ca60*/  PRMT R239, RZ, 0x7610, R239 ;  /* 0x00007610ffef7816 */ /* 0x000fc400000000ef */
[----:B------:R-:W-:Y:S02]  /*ca70*/  PRMT R252, RZ, 0x7610, R252 ;  /* 0x00007610fffc7816 */ /* 0x000fe400000000fc */
        /* <DEDUP_REMOVED lines=29> */
[----:B------:R-:W-:Y:S02]  /*cc50*/  MOV R8, UR56 ;  /* 0x0000003800087c02 */ /* 0x000fe40008000f00 */
        /* <DEDUP_REMOVED lines=16> */
[----:B------:R-:W-:-:S02]  /*cd60*/  MOV R5, UR57 ;  /* 0x0000003900057c02 */ /* 0x000fc40008000f00 */
[----:B-1----:R-:W-:-:S04]  /*cd70*/  @P1 LOP3.LUT R19, R19, R18, RZ, 0x3c, !PT ;  /* 0x0000001213131212 */ /* 0x002fc800078e3cff */
[----:B------:R-:W-:-:S04]  /*cd80*/  @P1 LOP3.LUT R18, R19, R18, RZ, 0x3c, !PT ;  /* 0x0000001213121212 */ /* 0x000fc800078e3cff */
[----:B------:R-:W-:-:S05]  /*cd90*/  @P1 LOP3.LUT R19, R19, R18, RZ, 0x3c, !PT ;  /* 0x0000001213131212 */ /* 0x000fca00078e3cff */
[----:B------:R0:W4:Y:S04]  /*cda0*/  @P1 LDG.E.U16 R177, desc[UR6][R18.64] ;  /* 0x0000000612b11981 */ /* 0x000128000c1e1500 */
[----:B------:R-:W0:Y:S04]  /*cdb0*/  LDL R18, [R1+0x1498] ;  /* 0x0014980001127983 */ /* 0x000e280000100800 */
[----:B------:R-:W0:Y:S02]  /*cdc0*/  LDL R19, [R1+0x149c] ;  /* 0x00149c0001137983 */ /* 0x000e240000100800 */
[----:B0-----:R-:W-:-:S04]  /*cdd0*/  @P1 LOP3.LUT R19, R19, R18, RZ, 0x3c, !PT ;  /* 0x0000001213131212 */ /* 0x001fc800078e3cff */
        /* <DEDUP_REMOVED lines=15> */
[----:B------:R-:W0:Y:S01]  /*ced0*/  LDL R19, [R1+0x1484] ;  /* 0x0014840001137983 */ /* 0x000e220000100800 */
[----:B------:R-:W-:-:S13]  /*cee0*/  ISETP.GT.AND P0, PT, R16, 0x2, PT ;  /* 0x000000021000780c */ /* 0x000fda0003f04270 */
[----:B0-----:R-:W-:Y:S02]  /*cef0*/  @P0 IMAD.MOV.U32 R18, RZ, RZ, R19 ;  /* 0x000000ffff120224 */ /* 0x001fe400078e0013 */
[----:B--2---:R-:W-:-:S05]  /*cf00*/  @P0 IMAD.MOV.U32 R19, RZ, RZ, R126 ;  /* 0x000000ffff130224 */ /* 0x004fca00078e007e */
[----:B------:R-:W2:Y:S04]  /*cf10*/  @P0 LDG.E.U16 R189, desc[UR6][R18.64] ;  /* 0x0000000612bd0981 */ /* 0x000ea8000c1e1500 */
[----:B--2---:R0:W-:Y:S04]  /*cf20*/  STL [R1+0xe80], R189 ;  /* 0x000e80bd01007387 */ /* 0x0041e80000100800 */
[----:B0-----:R-:W2:Y:S04]  /*cf30*/  LDL.LU R189, [R1+0x1f5c] ;  /* 0x001f5c0001bd7983 */ /* 0x001ea80000300800 */
[----:B------:R-:W3:Y:S02]  /*cf40*/  LDL R19, [R1+0x147c] ;  /* 0x00147c0001137983 */ /* 0x000ee40000100800 */
[----:B---3--:R-:W-:-:S02]  /*cf50*/  @P0 IMAD.MOV.U32 R18, RZ, RZ, R19 ;  /* 0x000000ffff120224 */ /* 0x008fc400078e0013 */
[----:B------:R-:W-:-:S05]  /*cf60*/  @P0 IMAD.MOV.U32 R19, RZ, RZ, R128 ;  /* 0x000000ffff130224 */ /* 0x000fca00078e0080 */
[----:B------:R-:W3:Y:S04]  /*cf70*/  @P0 LDG.E.U16 R188, desc[UR6][R18.64] ;  /* 0x0000000612bc0981 */ /* 0x000ee8000c1e1500 */
[----:B---3--:R0:W-:Y:S04]  /*cf80*/  STL [R1+0xe84], R188 ;  /* 0x000e84bc01007387 */ /* 0x0081e80000100800 */
[----:B0-----:R-:W3:Y:S04]  /*cf90*/  LDL.LU R188, [R1+0x1f58] ;  /* 0x001f580001bc7983 */ /* 0x001ee80000300800 */
[----:B------:R-:W4:Y:S02]  /*cfa0*/  LDL R19, [R1+0x1474] ;  /* 0x0014740001137983 */ /* 0x000f240000100800 */
[----:B----4-:R-:W-:-:S02]  /*cfb0*/  @P0 IMAD.MOV.U32 R18, RZ, RZ, R19 ;  /* 0x000000ffff120224 */ /* 0x010fc400078e0013 */
[----:B------:R-:W-:-:S05]  /*cfc0*/  @P0 IMAD.MOV.U32 R19, RZ, RZ, R130 ;  /* 0x000000ffff130224 */ /* 0x000fca00078e0082 */
[----:B------:R-:W4:Y:S04]  /*cfd0*/  @P0 LDG.E.U16 R187, desc[UR6][R18.64] ;  /* 0x0000000612bb0981 */ /* 0x000f28000c1e1500 */
[----:B----4-:R0:W-:Y:S04]  /*cfe0*/  STL [R1+0xe88], R187 ;  /* 0x000e88bb01007387 */ /* 0x0101e80000100800 */
[----:B0-----:R-:W4:Y:S04]  /*cff0*/  LDL.LU R187, [R1+0x1f54] ;  /* 0x001f540001bb7983 */ /* 0x001f280000300800 */
[----:B------:R-:W2:Y:S02]  /*d000*/  LDL R19, [R1+0x146c] ;  /* 0x00146c0001137983 */ /* 0x000ea40000100800 */
[----:B--2---:R-:W-:-:S02]  /*d010*/  @P0 IMAD.MOV.U32 R18, RZ, RZ, R19 ;  /* 0x000000ffff120224 */ /* 0x004fc400078e0013 */
[----:B------:R-:W-:-:S05]  /*d020*/  @P0 IMAD.MOV.U32 R19, RZ, RZ, R132 ;  /* 0x000000ffff130224 */ /* 0x000fca00078e0084 */
[----:B------:R-:W2:Y:S01]  /*d030*/  @P0 LDG.E.U16 R186, desc[UR6][R18.64] ;  /* 0x0000000612ba0981 */ /* 0x000ea2000c1e1500 */
[----:B------:R-:W-:-:S03]  /*d040*/  ISETP.GT.AND P1, PT, R16, 0x3, PT ;  /* 0x000000031000780c */ /* 0x000fc60003f24270 */
[----:B--2---:R0:W-:Y:S04]  /*d050*/  STL [R1+0xe8c], R186 ;  /* 0x000e8cba01007387 */ /* 0x0041e80000100800 */
[----:B0-----:R-:W2:Y:S04]  /*d060*/  LDL.LU R186, [R1+0x1f50] ;  /* 0x001f500001ba7983 */ /* 0x001ea80000300800 */
[----:B------:R-:W3:Y:S01]  /*d070*/  LDL R19, [R1+0x1464] ;  /* 0x0014640001137983 */ /* 0x000ee20000100800 */
[----:B------:R-:W-:Y:S01]  /*d080*/  PRMT R4, RZ, 0x7610, R4 ;  /* 0x00007610ff047816 */ /* 0x000fe20000000004 */
[----:B---3--:R-:W-:-:S02]  /*d090*/  @P1 IMAD.MOV.U32 R18, RZ, RZ, R19 ;  /* 0x000000ffff121224 */ /* 0x008fc400078e0013 */
[----:B------:R-:W-:-:S05]  /*d0a0*/  @P1 IMAD.MOV.U32 R19, RZ, RZ, R134 ;  /* 0x000000ffff131224 */ /* 0x000fca00078e0086 */
[----:B------:R0:W3:Y:S02]  /*d0b0*/  @P1 LDG.E.U16 R4, desc[UR6][R18.64] ;  /* 0x0000000612041981 */ /* 0x0000e4000c1e1500 */
[----:B0-----:R-:W-:Y:S02]  /*d0c0*/  @P1 IMAD.MOV.U32 R18, RZ, RZ, R125 ;  /* 0x000000ffff121224 */ /* 0x001fe400078e007d */
[----:B------:R-:W-:-:S05]  /*d0d0*/  @P1 IMAD.MOV.U32 R19, RZ, RZ, R136 ;  /* 0x000000ffff131224 */ /* 0x000fca00078e0088 */
[----:B------:R0:W3:Y:S02]  /*d0e0*/  @P1 LDG.E.U16 R7, desc[UR6][R18.64] ;  /* 0x0000000612071981 */ /* 0x0000e4000c1e1500 */
[----:B0-----:R-:W-:Y:S02]  /*d0f0*/  @P1 IMAD.MOV.U32 R18, RZ, RZ, R127 ;  /* 0x000000ffff121224 */ /* 0x001fe400078e007f */
[----:B------:R-:W-:-:S05]  /*d100*/  @P1 IMAD.MOV.U32 R19, RZ, RZ, R138 ;  /* 0x000000ffff131224 */ /* 0x000fca00078e008a */
[----:B------:R0:W4:Y:S02]  /*d110*/  @P1 LDG.E.U16 R185, desc[UR6][R18.64] ;  /* 0x0000000612b91981 */ /* 0x000124000c1e1500 */
[----:B0-----:R-:W-:Y:S02]  /*d120*/  @P1 IMAD.MOV.U32 R18, RZ, RZ, R129 ;  /* 0x000000ffff121224 */ /* 0x001fe400078e0081 */
[----:B------:R-:W-:-:S05]  /*d130*/  @P1 IMAD.MOV.U32 R19, RZ, RZ, R140 ;  /* 0x000000ffff131224 */ /* 0x000fca00078e008c */
[----:B------:R0:W2:Y:S01]  /*d140*/  @P1 LDG.E.U16 R182, desc[UR6][R18.64] ;  /* 0x0000000612b61981 */ /* 0x0000a2000c1e1500 */
[----:B------:R-:W-:-:S13]  /*d150*/  ISETP.GT.AND P0, PT, R16, 0x4, PT ;  /* 0x000000041000780c */ /* 0x000fda0003f04270 */
[----:B0-----:R-:W-:Y:S02]  /*d160*/  @P0 IMAD.MOV.U32 R18, RZ, RZ, R131 ;  /* 0x000000ffff120224 */ /* 0x001fe400078e0083 */
[----:B------:R-:W-:-:S05]  /*d170*/  @P0 IMAD.MOV.U32 R19, RZ, RZ, R142 ;  /* 0x000000ffff130224 */ /* 0x000fca00078e008e */
[----:B------:R0:W3:Y:S02]  /*d180*/  @P0 LDG.E.U16 R184, desc[UR6][R18.64] ;  /* 0x0000000612b80981 */ /* 0x0000e4000c1e1500 */
[----:B0-----:R-:W-:Y:S02]  /*d190*/  @P0 IMAD.MOV.U32 R18, RZ, RZ, R133 ;  /* 0x000000ffff120224 */ /* 0x001fe400078e0085 */
[----:B------:R-:W-:-:S05]  /*d1a0*/  @P0 IMAD.MOV.U32 R19, RZ, RZ, R144 ;  /* 0x000000ffff130224 */ /* 0x000fca00078e0090 */
[----:B------:R0:W3:Y:S04]  /*d1b0*/  @P0 LDG.E.U16 R183, desc[UR6][R18.64] ;  /* 0x0000000612b70981 */ /* 0x0000e8000c1e1500 */
[----:B----4-:R1:W-:Y:S04]  /*d1c0*/  STL [R1+0xebc], R185 ;  /* 0x000ebcb901007387 */ /* 0x0103e80000100800 */
[----:B-1----:R-:W4:Y:S04]  /*d1d0*/  LDL.LU R185, [R1+0x1f4c] ;  /* 0x001f4c0001b97983 */ /* 0x002f280000300800 */
[----:B--2---:R1:W-:Y:S04]  /*d1e0*/  STL [R1+0xec0], R182 ;  /* 0x000ec0b601007387 */ /* 0x0043e80000100800 */
[----:B-1----:R-:W2:Y:S01]  /*d1f0*/  LDL.LU R182, [R1+0x1418] ;  /* 0x0014180001b67983 */ /* 0x002ea20000300800 */
[----:B------:R-:W-:Y:S01]  /*d200*/  ISETP.GT.AND P1, PT, R16, 0x5, PT ;  /* 0x000000051000780c */ /* 0x000fe20003f24270 */
[----:B0-----:R-:W-:Y:S01]  /*d210*/  @P0 IMAD.MOV.U32 R18, RZ, RZ, R135 ;  /* 0x000000ffff120224 */ /* 0x001fe200078e0087 */
[----:B------:R-:W-:Y:S01]  /*d220*/  PRMT R10, RZ, 0x7610, R10 ;  /* 0x00007610ff0a7816 */ /* 0x000fe2000000000a */
[----:B------:R-:W-:Y:S01]  /*d230*/  @P0 IMAD.MOV.U32 R19, RZ, RZ, R146 ;  /* 0x000000ffff130224 */ /* 0x000fe200078e0092 */
[----:B------:R-:W-:-:S04]  /*d240*/  PRMT R11, RZ, 0x7610, R11 ;  /* 0x00007610ff0b7816 */ /* 0x000fc8000000000b */
[----:B------:R0:W4:Y:S01]  /*d250*/  @P0 LDG.E.U16 R10, desc[UR6][R18.64] ;  /* 0x00000006120a0981 */ /* 0x000122000c1e1500 */
[----:B------:R-:W-:Y:S01]  /*d260*/  PRMT R14, RZ, 0x7610, R14 ;  /* 0x00007610ff0e7816 */ /* 0x000fe2000000000e */
[----:B0-----:R-:W-:Y:S02]  /*d270*/  @P0 IMAD.MOV.U32 R18, RZ, RZ, R137 ;  /* 0x000000ffff120224 */ /* 0x001fe400078e0089 */
[----:B------:R-:W-:-:S05]  /*d280*/  @P0 IMAD.MOV.U32 R19, RZ, RZ, R148 ;  /* 0x000000ffff130224 */ /* 0x000fca00078e0094 */
[----:B------:R0:W4:Y:S01]  /*d290*/  @P0 LDG.E.U16 R11, desc[UR6][R18.64] ;  /* 0x00000006120b0981 */ /* 0x000122000c1e1500 */
[----:B------:R-:W-:Y:S01]  /*d2a0*/  PRMT R15, RZ, 0x7610, R15 ;  /* 0x00007610ff0f7816 */ /* 0x000fe2000000000f */
[----:B0-----:R-:W-:Y:S02]  /*d2b0*/  @P1 IMAD.MOV.U32 R18, RZ, RZ, R139 ;  /* 0x000000ffff121224 */ /* 0x001fe400078e008b */
[----:B------:R-:W-:Y:S01]  /*d2c0*/  @P1 IMAD.MOV.U32 R19, RZ, RZ, R150 ;  /* 0x000000ffff131224 */ /* 0x000fe200078e0096 */
[----:B---3--:R0:W-:Y:S04]  /*d2d0*/  STL [R1+0x14bc], R184 ;  /* 0x0014bcb801007387 */ /* 0x0081e80000100800 */
[----:B------:R1:W3:Y:S04]  /*d2e0*/  @P1 LDG.E.U16 R14, desc[UR6][R18.64] ;  /* 0x00000006120e1981 */ /* 0x0002e8000c1e1500 */
[----:B0-----:R-:W3:Y:S01]  /*d2f0*/  LDL.LU R184, [R1+0x1f48] ;  /* 0x001f480001b87983 */ /* 0x001ee20000300800 */
[----:B-1----:R-:W-:-:S03]  /*d300*/  @P1 IMAD.MOV.U32 R18, RZ, RZ, R141 ;  /* 0x000000ffff121224 */ /* 0x002fc600078e008d */
[----:B------:R0:W-:Y:S04]  /*d310*/  STL [R1+0x14b8], R183 ;  /* 0x0014b8b701007387 */ /* 0x0001e80000100800 */
[----:B0-----:R-:W3:Y:S01]  /*d320*/  LDL.LU R183, [R1+0x1f44] ;  /* 0x001f440001b77983 */ /* 0x001ee20000300800 */
[----:B--2---:R-:W-:-:S05]  /*d330*/  @P1 IMAD.MOV.U32 R19, RZ, RZ, R182 ;  /* 0x000000ffff131224 */ /* 0x004fca00078e00b6 */
[----:B------:R0:W2:Y:S04]  /*d340*/  @P1 LDG.E.U16 R15, desc[UR6][R18.64] ;  /* 0x00000006120f1981 */ /* 0x0000a8000c1e1500 */
[----:B------:R-:W4:Y:S01]  /*d350*/  LDL R19, [R1+0x1410] ;  /* 0x0014100001137983 */ /* 0x000f220000100800 */
[----:B------:R-:W-:Y:S01]  /*d360*/  PRMT R12, RZ, 0x7610, R12 ;  /* 0x00007610ff0c7816 */ /* 0x000fe2000000000c */
[----:B0-----:R-:W-:Y:S01]  /*d370*/  @P1 IMAD.MOV.U32 R18, RZ, RZ, R143 ;  /* 0x000000ffff121224 */ /* 0x001fe200078e008f */
[----:B------:R-:W-:-:S04]  /*d380*/  PRMT R13, RZ, 0x7610, R13 ;  /* 0x00007610ff0d7816 */ /* 0x000fc8000000000d */
[----:B----4-:R0:W4:Y:S04]  /*d390*/  @P1 LDG.E.U16 R12, desc[UR6][R18.64] ;  /* 0x00000006120c1981 */ /* 0x010128000c1e1500 */
[----:B------:R-:W3:Y:S01]  /*d3a0*/  LDL R19, [R1+0x1408] ;  /* 0x0014080001137983 */ /* 0x000ee20000100800 */
[----:B0-----:R-:W-:Y:S01]  /*d3b0*/  @P1 IMAD.MOV.U32 R18, RZ, RZ, R145 ;  /* 0x000000ffff121224 */ /* 0x001fe200078e0091 */
[----:B------:R-:W-:Y:S02]  /*d3c0*/  ISETP.GT.AND P0, PT, R16, 0x6, PT ;  /* 0x000000061000780c */ /* 0x000fe40003f04270 */
[----:B------:R-:W-:Y:S02]  /*d3d0*/  PRMT R20, RZ, 0x7610, R20 ;  /* 0x00007610ff147816 */ /* 0x000fe40000000014 */
[----:B---3--:R0:W3:Y:S04]  /*d3e0*/  @P1 LDG.E.U16 R13, desc[UR6][R18.64] ;  /* 0x00000006120d1981 */ /* 0x0080e8000c1e1500 */
[----:B------:R-:W2:Y:S05]  /*d3f0*/  LDL R19, [R1+0x1400] ;  /* 0x0014000001137983 */ /* 0x000eaa0000100800 */
[----:B0-----:R-:W-:Y:S01]  /*d400*/  @P0 IMAD.MOV.U32 R18, RZ, RZ, R147 ;  /* 0x000000ffff120224 */ /* 0x001fe200078e0093 */
[----:B------:R-:W-:-:S04]  /*d410*/  PRMT R9, RZ, 0x7610, R9 ;  /* 0x00007610ff097816 */ /* 0x000fc80000000009 */
[----:B--2---:R0:W2:Y:S04]  /*d420*/  @P0 LDG.E.U16 R20, desc[UR6][R18.64] ;  /* 0x0000000612140981 */ /* 0x0040a8000c1e1500 */
[----:B------:R-:W4:Y:S01]  /*d430*/  LDL R19, [R1+0x13f8] ;  /* 0x0013f80001137983 */ /* 0x000f220000100800 */
[----:B0-----:R-:W-:-:S05]  /*d440*/  @P0 IMAD.MOV.U32 R18, RZ, RZ, R149 ;  /* 0x000000ffff120224 */ /* 0x001fca00078e0095 */
[----:B----4-:R0:W4:Y:S04]  /*d450*/  @P0 LDG.E.U16 R9, desc[UR6][R18.64] ;  /* 0x0000000612090981 */ /* 0x010128000c1e1500 */
[----:B------:R-:W3:Y:S01]  /*d460*/  LDL R19, [R1+0x13f0] ;  /* 0x0013f00001137983 */ /* 0x000ee20000100800 */
[----:B0-----:R-:W-:-:S03]  /*d470*/  @P0 IMAD.MOV.U32 R18, RZ, RZ, R151 ;  /* 0x000000ffff120224 */ /* 0x001fc600078e0097 */
[----:B------:R0:W-:Y:S02]  /*d480*/  STL.64 [R1+0x17f8], R150 ;  /* 0x0017f89601007387 */ /* 0x0001e40000100a00 */
[----:B0-----:R-:W-:Y:S02]  /*d490*/  IMAD.MOV.U32 R150, RZ, RZ, R182 ;  /* 0x000000ffff967224 */ /* 0x001fe400078e00b6 */
[----:B------:R-:W2:Y:S04]  /*d4a0*/  LDL.LU R182, [R1+0x1f40] ;  /* 0x001f400001b67983 */ /* 0x000ea80000300800 */
[----:B------:R-:W4:Y:S04]  /*d4b0*/  LDL R151, [R1+0x13cc] ;  /* 0x0013cc0001977983 */ /* 0x000f280000100800 */
[----:B------:R0:W-:Y:S02]  /*d4c0*/  STL.64 [R1+0x17f0], R148 ;  /* 0x0017f09401007387 */ /* 0x0001e40000100a00 */
[----:B0-----:R-:W-:-:S02]  /*d4d0*/  IMAD.MOV.U32 R149, RZ, RZ, R181 ;  /* 0x000000ffff957224 */ /* 0x001fc400078e00b5 */
[----:B------:R-:W2:Y:S04]  /*d4e0*/  LDL.LU R181, [R1+0x1f3c] ;  /* 0x001f3c0001b57983 */ /* 0x000ea80000300800 */
[----:B------:R-:W2:Y:S04]  /*d4f0*/  LDL R148, [R1+0x13c8] ;  /* 0x0013c80001947983 */ /* 0x000ea80000100800 */
[----:B------:R0:W-:Y:S04]  /*d500*/  STL.64 [R1+0x17e8], R146 ;  /* 0x0017e89201007387 */ /* 0x0001e80000100a00 */
[----:B0-----:R-:W4:Y:S04]  /*d510*/  LDL R146, [R1+0x13d0] ;  /* 0x0013d00001927983 */ /* 0x001f280000100800 */
[----:B------:R-:W2:Y:S04]  /*d520*/  LDL R147, [R1+0x13d4] ;  /* 0x0013d40001937983 */ /* 0x000ea80000100800 */
[----:B------:R0:W-:Y:S04]  /*d530*/  STL.64 [R1+0x17e0], R144 ;  /* 0x0017e09001007387 */ /* 0x0001e80000100a00 */
[----:B0-----:R-:W4:Y:S04]  /*d540*/  LDL R144, [R1+0x13dc] ;  /* 0x0013dc0001907983 */ /* 0x001f280000100800 */
[----:B------:R0:W-:Y:S04]  /*d550*/  STL.64 [R1+0x17d8], R142 ;  /* 0x0017d88e01007387 */ /* 0x0001e80000100a00 */
[----:B0-----:R-:W2:Y:S04]  /*d560*/  LDL R142, [R1+0x13e4] ;  /* 0x0013e400018e7983 */ /* 0x001ea80000100800 */
[----:B------:R-:W4:Y:S04]  /*d570*/  LDL R143, [R1+0x13d8] ;  /* 0x0013d800018f7983 */ /* 0x000f280000100800 */
[----:B------:R0:W-:Y:S04]  /*d580*/  STL.64 [R1+0x17d0], R140 ;  /* 0x0017d08c01007387 */ /* 0x0001e80000100a00 */
[----:B0-----:R-:W2:Y:S04]  /*d590*/  LDL R140, [R1+0x13ec] ;  /* 0x0013ec00018c7983 */ /* 0x001ea80000100800 */
[----:B------:R-:W4:Y:S04]  /*d5a0*/  LDL R141, [R1+0x13e0] ;  /* 0x0013e000018d7983 */ /* 0x000f280000100800 */
[----:B------:R0:W-:Y:S04]  /*d5b0*/  STL.64 [R1+0x17c8], R138 ;  /* 0x0017c88a01007387 */ /* 0x0001e80000100a00 */
[----:B0-----:R-:W4:Y:S04]  /*d5c0*/  LDL R139, [R1+0x13e8] ;  /* 0x0013e800018b7983 */ /* 0x001f280000100800 */
[----:B------:R-:W-:Y:S04]  /*d5d0*/  STL.64 [R1+0x17c0], R136 ;  /* 0x0017c08801007387 */ /* 0x000fe80000100a00 */
        /* <DEDUP_REMOVED lines=48> */
[----:B------:R0:W-:Y:S04]  /*d8e0*/  STL.64 [R1+0x1638], R38 ;  /* 0x0016382601007387 */ /* 0x0001e80000100a00 */
[----:B------:R1:W-:Y:S04]  /*d8f0*/  STL.64 [R1+0x1630], R36 ;  /* 0x0016302401007387 */ /* 0x0003e80000100a00 */
[----:B------:R3:W-:Y:S04]  /*d900*/  STL.64 [R1+0x1628], R34 ;  /* 0x0016282201007387 */ /* 0x0007e80000100a00 */
[----:B------:R-:W-:Y:S04]  /*d910*/  STL.64 [R1+0x1620], R32 ;  /* 0x0016202001007387 */ /* 0x000fe80000100a00 */
[----:B------:R-:W-:Y:S04]  /*d920*/  STL.64 [R1+0x1618], R30 ;  /* 0x0016181e01007387 */ /* 0x000fe80000100a00 */
[----:B------:R-:W-:Y:S04]  /*d930*/  STL.64 [R1+0x1610], R28 ;  /* 0x0016101c01007387 */ /* 0x000fe80000100a00 */
[----:B------:R3:W-:Y:S04]  /*d940*/  STL.64 [R1+0x1608], R26 ;  /* 0x0016081a01007387 */ /* 0x0007e80000100a00 */
[----:B------:R3:W-:Y:S04]  /*d950*/  STL.64 [R1+0x1600], R24 ;  /* 0x0016001801007387 */ /* 0x0007e80000100a00 */
[----:B0-----:R-:W4:Y:S04]  /*d960*/  LDL R39, [R1+0x13c0] ;  /* 0x0013c00001277983 */ /* 0x001f280000100800 */
[----:B-1----:R-:W4:Y:S04]  /*d970*/  LDL R37, [R1+0x13c4] ;  /* 0x0013c40001257983 */ /* 0x002f280000100800 */
[----:B---3--:R-:W3:Y:S04]  /*d980*/  LDL R34, [R1+0x13b8] ;  /* 0x0013b80001227983 */ /* 0x008ee80000100800 */
[----:B------:R-:W3:Y:S04]  /*d990*/  LDL R27, [R1+0x13bc] ;  /* 0x0013bc00011b7983 */ /* 0x000ee80000100800 */
[----:B------:R-:W3:Y:S04]  /*d9a0*/  LDL R33, [R1+0x13b0] ;  /* 0x0013b00001217983 */ /* 0x000ee80000100800 */
[----:B------:R-:W3:Y:S04]  /*d9b0*/  LDL R32, [R1+0x13b4] ;  /* 0x0013b40001207983 */ /* 0x000ee80000100800 */
[----:B------:R-:W3:Y:S04]  /*d9c0*/  LDL R26, [R1+0x13a8] ;  /* 0x0013a800011a7983 */ /* 0x000ee80000100800 */
[----:B------:R-:W3:Y:S01]  /*d9d0*/  LDL R24, [R1+0x13ac] ;  /* 0x0013ac0001187983 */ /* 0x000ee20000100800 */
[----:B------:R-:W-:-:S03]  /*d9e0*/  ISETP.GT.AND P1, PT, R16, 0x7, PT ;  /* 0x000000071000780c */ /* 0x000fc60003f24270 */
[----:B------:R2:W3:Y:S01]  /*d9f0*/  @P0 LDG.E.U16 R3, desc[UR6][R18.64] ;  /* 0x0000000612030981 */ /* 0x0004e2000c1e1500 */
[----:B------:R-:W-:Y:S02]  /*da00*/  PRMT R145, RZ, 0x7610, R145 ;  /* 0x00007610ff917816 */ /* 0x000fe40000000091 */
[----:B------:R-:W-:Y:S01]  /*da10*/  PRMT R57, RZ, 0x7610, R57 ;  /* 0x00007610ff397816 */ /* 0x000fe20000000039 */
[----:B------:R-:W3:Y:S01]  /*da20*/  LDL R31, [R1+0x13a0] ;  /* 0x0013a000011f7983 */ /* 0x000ee20000100800 */
[----:B------:R-:W-:-:S03]  /*da30*/  PRMT R56, RZ, 0x7610, R56 ;  /* 0x00007610ff387816 */ /* 0x000fc60000000038 */
[----:B------:R-:W3:Y:S04]  /*da40*/  LDL R30, [R1+0x13a4] ;  /* 0x0013a400011e7983 */ /* 0x000ee80000100800 */
[----:B------:R-:W3:Y:S01]  /*da50*/  LDL R25, [R1+0x1398] ;  /* 0x0013980001197983 */ /* 0x000ee20000100800 */
[----:B--2---:R-:W-:Y:S01]  /*da60*/  @P0 IMAD.MOV.U32 R18, RZ, RZ, R140 ;  /* 0x000000ffff120224 */ /* 0x004fe200078e008c */
[----:B------:R-:W-:Y:S02]  /*da70*/  PRMT R55, RZ, 0x7610, R55 ;  /* 0x00007610ff377816 */ /* 0x000fe40000000037 */
[----:B------:R-:W2:Y:S04]  /*da80*/  LDL R36, [R1+0x1390] ;  /* 0x0013900001247983 */ /* 0x000ea80000100800 */
[----:B------:R-:W2:Y:S01]  /*da90*/  LDL R35, [R1+0x1394] ;  /* 0x0013940001237983 */ /* 0x000ea20000100800 */
[----:B----4-:R-:W-:-:S05]  /*daa0*/  @P0 IMAD.MOV.U32 R19, RZ, RZ, R139 ;  /* 0x000000ffff130224 */ /* 0x010fca00078e008b */
[----:B------:R0:W4:Y:S02]  /*dab0*/  @P0 LDG.E.U16 R0, desc[UR6][R18.64] ;  /* 0x0000000612000981 */ /* 0x000124000c1e1500 */
[----:B0-----:R-:W-:Y:S02]  /*dac0*/  @P1 IMAD.MOV.U32 R18, RZ, RZ, R142 ;  /* 0x000000ffff121224 */ /* 0x001fe400078e008e */
[----:B------:R-:W-:-:S05]  /*dad0*/  @P1 IMAD.MOV.U32 R19, RZ, RZ, R141 ;  /* 0x000000ffff131224 */ /* 0x000fca00078e008d */
[----:B------:R0:W4:Y:S02]  /*dae0*/  @P1 LDG.E.U16 R145, desc[UR6][R18.64] ;  /* 0x0000000612911981 */ /* 0x000124000c1e1500 */
[----:B0-----:R-:W-:Y:S02]  /*daf0*/  @P1 IMAD.MOV.U32 R18, RZ, RZ, R144 ;  /* 0x000000ffff121224 */ /* 0x001fe400078e0090 */
[----:B------:R-:W-:-:S05]  /*db00*/  @P1 IMAD.MOV.U32 R19, RZ, RZ, R143 ;  /* 0x000000ffff131224 */ /* 0x000fca00078e008f */
[----:B------:R0:W4:Y:S02]  /*db10*/  @P1 LDG.E.U16 R57, desc[UR6][R18.64] ;  /* 0x0000000612391981 */ /* 0x000124000c1e1500 */
[----:B0-----:R-:W-:Y:S02]  /*db20*/  @P1 IMAD.MOV.U32 R18, RZ, RZ, R147 ;  /* 0x000000ffff121224 */ /* 0x001fe400078e0093 */
[----:B------:R-:W-:-:S05]  /*db30*/  @P1 IMAD.MOV.U32 R19, RZ, RZ, R146 ;  /* 0x000000ffff131224 */ /* 0x000fca00078e0092 */
[----:B------:R0:W4:Y:S01]  /*db40*/  @P1 LDG.E.U16 R56, desc[UR6][R18.64] ;  /* 0x0000000612381981 */ /* 0x000122000c1e1500 */
[----:B------:R-:W-:Y:S01]  /*db50*/  ISETP.GT.AND P0, PT, R16, 0x8, PT ;  /* 0x000000081000780c */ /* 0x000fe20003f04270 */
[----:B0-----:R-:W-:Y:S02]  /*db60*/  @P1 IMAD.MOV.U32 R18, RZ, RZ, R151 ;  /* 0x000000ffff121224 */ /* 0x001fe400078e0097 */
[----:B------:R-:W-:Y:S02]  /*db70*/  IMAD.MOV.U32 R151, RZ, RZ, R17 ;  /* 0x000000ffff977224 */ /* 0x000fe400078e0011 */
[----:B------:R-:W2:Y:S01]  /*db80*/  LDL R17, [R1+0x139c] ;  /* 0x00139c0001117983 */ /* 0x000ea20000100800 */
[----:B------:R-:W-:-:S05]  /*db90*/  @P1 IMAD.MOV.U32 R19, RZ, RZ, R148 ;  /* 0x000000ffff131224 */ /* 0x000fca00078e0094 */
[----:B------:R0:W4:Y:S02]  /*dba0*/  @P1 LDG.E.U16 R55, desc[UR6][R18.64] ;  /* 0x0000000612371981 */ /* 0x000124000c1e1500 */
[----:B0-----:R-:W-:Y:S02]  /*dbb0*/  @P0 IMAD.MOV.U32 R19, RZ, RZ, R39 ;  /* 0x000000ffff130224 */ /* 0x001fe400078e0027 */
[----:B------:R-:W-:Y:S01]  /*dbc0*/  @P0 IMAD.MOV.U32 R18, RZ, RZ, R37 ;  /* 0x000000ffff120224 */ /* 0x000fe200078e0025 */
[----:B------:R-:W-:Y:S01]  /*dbd0*/  ISETP.GT.AND P1, PT, R16, 0x9, PT ;  /* 0x000000091000780c */ /* 0x000fe20003f24270 */
[----:B------:R-:W4:Y:S04]  /*dbe0*/  LDL R39, [R1+0x1180] ;  /* 0x0011800001277983 */ /* 0x000f280000100800 */
[----:B------:R3:W4:Y:S01]  /*dbf0*/  @P0 LDG.E.U16 R165, desc[UR6][R18.64] ;  /* 0x0000000612a50981 */ /* 0x000722000c1e1500 */
[----:B------:R-:W-:-:S02]  /*dc00*/  PRMT R29, RZ, 0x7610, R29 ;  /* 0x00007610ff1d7816 */ /* 0x000fc4000000001d */
[----:B------:R-:W-:Y:S01]  /*dc10*/  PRMT R28, RZ, 0x7610, R28 ;  /* 0x00007610ff1c7816 */ /* 0x000fe2000000001c */
[----:B------:R-:W4:Y:S01]  /*dc20*/  LDL R37, [R1+0x1184] ;  /* 0x0011840001257983 */ /* 0x000f220000100800 */
[----:B---3--:R-:W-:Y:S02]  /*dc30*/  @P0 IMAD.MOV.U32 R18, RZ, RZ, R27 ;  /* 0x000000ffff120224 */ /* 0x008fe400078e001b */
[----:B------:R-:W-:Y:S01]  /*dc40*/  @P0 IMAD.MOV.U32 R19, RZ, RZ, R34 ;  /* 0x000000ffff130224 */ /* 0x000fe200078e0022 */
[----:B------:R-:W3:Y:S04]  /*dc50*/  LDL R27, [R1+0x138c] ;  /* 0x00138c00011b7983 */ /* 0x000ee80000100800 */
[----:B------:R-:W4:Y:S04]  /*dc60*/  LDL R34, [R1+0x1388] ;  /* 0x0013880001227983 */ /* 0x000f280000100800 */
[----:B------:R0:W4:Y:S02]  /*dc70*/  @P0 LDG.E.U16 R166, desc[UR6][R18.64] ;  /* 0x0000000612a60981 */ /* 0x000124000c1e1500 */
[----:B0-----:R-:W-:-:S02]  /*dc80*/  @P0 IMAD.MOV.U32 R18, RZ, RZ, R32 ;  /* 0x000000ffff120224 */ /* 0x001fc400078e0020 */
[----:B------:R-:W-:Y:S01]  /*dc90*/  @P0 IMAD.MOV.U32 R19, RZ, RZ, R33 ;  /* 0x000000ffff130224 */ /* 0x000fe200078e0021 */
[----:B------:R-:W4:Y:S04]  /*dca0*/  LDL R32, [R1+0x1384] ;  /* 0x0013840001207983 */ /* 0x000f280000100800 */
        /* <DEDUP_REMOVED lines=13> */
[----:B------:R-:W4:Y:S01]  /*dd80*/  LDL R25, [R1+0x1368] ;  /* 0x0013680001197983 */ /* 0x000f220000100800 */
[----:B------:R-:W-:Y:S01]  /*dd90*/  ISETP.GT.AND P0, PT, R16, 0xa, PT ;  /* 0x0000000a1000780c */ /* 0x000fe20003f04270 */
[----:B--2---:R-:W-:Y:S02]  /*dda0*/  @P1 IMAD.MOV.U32 R18, RZ, RZ, R17 ;  /* 0x000000ffff121224 */ /* 0x004fe400078e0011 */
[----:B------:R-:W2:Y:S04]  /*ddb0*/  LDL R17, [R1+0x136c] ;  /* 0x00136c0001117983 */ /* 0x000ea80000100800 */
[----:B------:R0:W2:Y:S02]  /*ddc0*/  @P1 LDG.E.U16 R172, desc[UR6][R18.64] ;  /* 0x0000000612ac1981 */ /* 0x0000a4000c1e1500 */
[----:B0-----:R-:W-:-:S02]  /*ddd0*/  @P1 IMAD.MOV.U32 R18, RZ, RZ, R35 ;  /* 0x000000ffff121224 */ /* 0x001fc400078e0023 */
[----:B------:R-:W-:Y:S01]  /*dde0*/  @P1 IMAD.MOV.U32 R19, RZ, RZ, R36 ;  /* 0x000000ffff131224 */ /* 0x000fe200078e0024 */
[----:B------:R-:W2:Y:S04]  /*ddf0*/  LDL R35, [R1+0x1364] ;  /* 0x0013640001237983 */ /* 0x000ea80000100800 */
[----:B------:R-:W2:Y:S04]  /*de00*/  LDL R36, [R1+0x1360] ;  /* 0x0013600001247983 */ /* 0x000ea80000100800 */
[----:B------:R3:W2:Y:S02]  /*de10*/  @P1 LDG.E.U16 R169, desc[UR6][R18.64] ;  /* 0x0000000612a91981 */ /* 0x0006a4000c1e1500 */
[----:B---3--:R-:W-:-:S02]  /*de20*/  @P1 IMAD.MOV.U32 R18, RZ, RZ, R27 ;  /* 0x000000ffff121224 */ /* 0x008fc400078e001b */
[----:B------:R-:W3:Y:S01]  /*de30*/  LDL R27, [R1+0x135c] ;  /* 0x00135c00011b7983 */ /* 0x000ee20000100800 */
[----:B----4-:R-:W-:-:S03]  /*de40*/  @P1 IMAD.MOV.U32 R19, RZ, RZ, R34 ;  /* 0x000000ffff131224 */ /* 0x010fc600078e0022 */
[----:B------:R-:W4:Y:S04]  /*de50*/  LDL R34, [R1+0x1358] ;  /* 0x0013580001227983 */ /* 0x000f280000100800 */
[----:B------:R0:W4:Y:S02]  /*de60*/  @P1 LDG.E.U16 R171, desc[UR6][R18.64] ;  /* 0x0000000612ab1981 */ /* 0x000124000c1e1500 */
[----:B0-----:R-:W-:Y:S02]  /*de70*/  @P0 IMAD.MOV.U32 R18, RZ, RZ, R32 ;  /* 0x000000ffff120224 */ /* 0x001fe400078e0020 */
[----:B------:R-:W4:Y:S01]  /*de80*/  LDL R32, [R1+0x1354] ;  /* 0x0013540001207983 */ /* 0x000f220000100800 */
[----:B------:R-:W-:-:S03]  /*de90*/  @P0 IMAD.MOV.U32 R19, RZ, RZ, R33 ;  /* 0x000000ffff130224 */ /* 0x000fc600078e0021 */
[----:B------:R-:W4:Y:S04]  /*dea0*/  LDL R33, [R1+0x1350] ;  /* 0x0013500001217983 */ /* 0x000f280000100800 */
[----:B------:R0:W4:Y:S02]  /*deb0*/  @P0 LDG.E.U16 R29, desc[UR6][R18.64] ;  /* 0x00000006121d0981 */ /* 0x000124000c1e1500 */
[----:B0-----:R-:W-:Y:S02]  /*dec0*/  @P0 IMAD.MOV.U32 R18, RZ, RZ, R24 ;  /* 0x000000ffff120224 */ /* 0x001fe400078e0018 */
[----:B------:R-:W4:Y:S01]  /*ded0*/  LDL R24, [R1+0x134c] ;  /* 0x00134c0001187983 */ /* 0x000f220000100800 */
[----:B------:R-:W-:-:S03]  /*dee0*/  @P0 IMAD.MOV.U32 R19, RZ, RZ, R26 ;  /* 0x000000ffff130224 */ /* 0x000fc600078e001a */
[----:B------:R-:W4:Y:S01]  /*def0*/  LDL R26, [R1+0x1348] ;  /* 0x00134800011a7983 */ /* 0x000f220000100800 */
[----:B------:R-:W-:-:S03]  /*df00*/  PRMT R49, RZ, 0x7610, R49 ;  /* 0x00007610ff317816 */ /* 0x000fc60000000031 */
[----:B------:R0:W4:Y:S02]  /*df10*/  @P0 LDG.E.U16 R28, desc[UR6][R18.64] ;  /* 0x00000006121c0981 */ /* 0x000124000c1e1500 */
[----:B0-----:R-:W-:Y:S02]  /*df20*/  @P0 IMAD.MOV.U32 R18, RZ, RZ, R30 ;  /* 0x000000ffff120224 */ /* 0x001fe400078e001e */
[----:B------:R-:W4:Y:S01]  /*df30*/  LDL R30, [R1+0x1344] ;  /* 0x00134400011e7983 */ /* 0x000f220000100800 */
[----:B------:R-:W-:-:S03]  /*df40*/  @P0 IMAD.MOV.U32 R19, RZ, RZ, R31 ;  /* 0x000000ffff130224 */ /* 0x000fc600078e001f */
[----:B------:R-:W4:Y:S04]  /*df50*/  LDL R31, [R1+0x1340] ;  /* 0x00134000011f7983 */ /* 0x000f280000100800 */
[----:B------:R0:W4:Y:S01]  /*df60*/  @P0 LDG.E.U16 R49, desc[UR6][R18.64] ;  /* 0x0000000612310981 */ /* 0x000122000c1e1500 */
[----:B------:R-:W-:Y:S02]  /*df70*/  ISETP.GT.AND P1, PT, R16, 0xb, PT ;  /* 0x0000000b1000780c */ /* 0x000fe40003f24270 */
[----:B------:R-:W-:Y:S01]  /*df80*/  PRMT R38, RZ, 0x7610, R38 ;  /* 0x00007610ff267816 */ /* 0x000fe20000000026 */
[----:B0-----:R-:W-:Y:S02]  /*df90*/  @P0 IMAD.MOV.U32 R19, RZ, RZ, R25 ;  /* 0x000000ffff130224 */ /* 0x001fe400078e0019 */
[----:B------:R-:W4:Y:S01]  /*dfa0*/  LDL R25, [R1+0x1338] ;  /* 0x0013380001197983 */ /* 0x000f220000100800 */
[----:B------:R-:W-:-:S02]  /*dfb0*/  PRMT R42, RZ, 0x7610, R42 ;  /* 0x00007610ff2a7816 */ /* 0x000fc4000000002a */
[----:B------:R-:W-:Y:S01]  /*dfc0*/  PRMT R80, RZ, 0x7610, R80 ;  /* 0x00007610ff507816 */ /* 0x000fe20000000050 */
[----:B--2---:R-:W-:Y:S02]  /*dfd0*/  @P0 IMAD.MOV.U32 R18, RZ, RZ, R17 ;  /* 0x000000ffff120224 */ /* 0x004fe400078e0011 */
[----:B------:R-:W2:Y:S04]  /*dfe0*/  LDL R17, [R1+0x133c] ;  /* 0x00133c0001117983 */ /* 0x000ea80000100800 */
[----:B------:R0:W2:Y:S02]  /*dff0*/  @P0 LDG.E.U16 R38, desc[UR6][R18.64] ;  /* 0x0000000612260981 */ /* 0x0000a4000c1e1500 */
[----:B0-----:R-:W-:Y:S02]  /*e000*/  @P1 IMAD.MOV.U32 R18, RZ, RZ, R35 ;  /* 0x000000ffff121224 */ /* 0x001fe400078e0023 */
[----:B------:R-:W2:Y:S01]  /*e010*/  LDL R35, [R1+0x1334] ;  /* 0x0013340001237983 */ /* 0x000ea20000100800 */
[----:B------:R-:W-:-:S03]  /*e020*/  @P1 IMAD.MOV.U32 R19, RZ, RZ, R36 ;  /* 0x000000ffff131224 */ /* 0x000fc600078e0024 */
[----:B------:R-:W2:Y:S04]  /*e030*/  LDL R36, [R1+0x1330] ;  /* 0x0013300001247983 */ /* 0x000ea80000100800 */
[----:B------:R3:W2:Y:S01]  /*e040*/  @P1 LDG.E.U16 R42, desc[UR6][R18.64] ;  /* 0x00000006122a1981 */ /* 0x0006a2000c1e1500 */
[----:B------:R-:W-:Y:S01]  /*e050*/  PRMT R79, RZ, 0x7610, R79 ;  /* 0x00007610ff4f7816 */ /* 0x000fe2000000004f */
[----:B---3--:R-:W-:Y:S02]  /*e060*/  @P1 IMAD.MOV.U32 R18, RZ, RZ, R27 ;  /* 0x000000ffff121224 */ /* 0x008fe400078e001b */
        /* <DEDUP_REMOVED lines=13> */
[----:B------:R-:W-:Y:S02]  /*e140*/  ISETP.GT.AND P0, PT, R16, 0xc, PT ;  /* 0x0000000c1000780c */ /* 0x000fe40003f04270 */
[----:B------:R-:W-:Y:S02]  /*e150*/  PRMT R78, RZ, 0x7610, R78 ;  /* 0x00007610ff4e7816 */ /* 0x000fe4000000004e */
[----:B------:R-:W-:-:S04]  /*e160*/  PRMT R72, RZ, 0x7610, R72 ;  /* 0x00007610ff487816 */ /* 0x000fc80000000048 */
[----:B------:R0:W4:Y:S05]  /*e170*/  @P1 LDG.E.U16 R78, desc[UR6][R18.64] ;  /* 0x00000006124e1981 */ /* 0x00012a000c1e1500 */
[----:B0-----:R-:W-:Y:S02]  /*e180*/  @P0 IMAD.MOV.U32 R18, RZ, RZ, R30 ;  /* 0x000000ffff120224 */ /* 0x001fe400078e001e */
[----:B------:R-:W-:Y:S01]  /*e190*/  @P0 IMAD.MOV.U32 R19, RZ, RZ, R31 ;  /* 0x000000ffff130224 */ /* 0x000fe200078e001f */
[----:B------:R-:W4:Y:S04]  /*e1a0*/  LDL R30, [R1+0x1314] ;  /* 0x00131400011e7983 */ /* 0x000f280000100800 */
[----:B------:R-:W4:Y:S04]  /*e1b0*/  LDL R31, [R1+0x1310] ;  /* 0x00131000011f7983 */ /* 0x000f280000100800 */
[----:B------:R0:W4:Y:S01]  /*e1c0*/  @P0 LDG.E.U16 R72, desc[UR6][R18.64] ;  /* 0x0000000612480981 */ /* 0x000122000c1e1500 */
[----:B------:R-:W-:Y:S01]  /*e1d0*/  PRMT R71, RZ, 0x7610, R71 ;  /* 0x00007610ff477816 */ /* 0x000fe20000000047 */
[----:B0-----:R-:W-:-:S02]  /*e1e0*/  @P0 IMAD.MOV.U32 R19, RZ, RZ, R25 ;  /* 0x000000ffff130224 */ /* 0x001fc400078e0019 */
[----:B------:R-:W4:Y:S01]  /*e1f0*/  LDL R25, [R1+0x1308] ;  /* 0x0013080001197983 */ /* 0x000f220000100800 */
[----:B------:R-:W-:Y:S02]  /*e200*/  PRMT R70, RZ, 0x7610, R70 ;  /* 0x00007610ff467816 */ /* 0x000fe40000000046 */
[----:B------:R-:W-:Y:S01]  /*e210*/  ISETP.GT.AND P1, PT, R16, 0xd, PT ;  /* 0x0000000d1000780c */ /* 0x000fe20003f24270 */
[----:B--2---:R-:W-:Y:S02]  /*e220*/  @P0 IMAD.MOV.U32 R18, RZ, RZ, R17 ;  /* 0x000000ffff120224 */ /* 0x004fe400078e0011 */
[----:B------:R-:W2:Y:S04]  /*e230*/  LDL R17, [R1+0x130c] ;  /* 0x00130c0001117983 */ /* 0x000ea80000100800 */
[----:B------:R0:W2:Y:S01]  /*e240*/  @P0 LDG.E.U16 R71, desc[UR6][R18.64] ;  /* 0x0000000612470981 */ /* 0x0000a2000c1e1500 */
[----:B------:R-:W-:Y:S01]  /*e250*/  PRMT R69, RZ, 0x7610, R69 ;  /* 0x00007610ff457816 */ /* 0x000fe20000000045 */
[----:B0-----:R-:W-:-:S02]  /*e260*/  @P0 IMAD.MOV.U32 R18, RZ, RZ, R35 ;  /* 0x000000ffff120224 */ /* 0x001fc400078e0023 */
        /* <DEDUP_REMOVED lines=19> */
[----:B------:R-:W-:Y:S02]  /*e3a0*/  PRMT R64, RZ, 0x7610, R64 ;  /* 0x00007610ff407816 */ /* 0x000fe40000000040 */
[----:B------:R-:W-:-:S04]  /*e3b0*/  PRMT R63, RZ, 0x7610, R63 ;  /* 0x00007610ff3f7816 */ /* 0x000fc8000000003f */
[----:B------:R0:W4:Y:S01]  /*e3c0*/  @P1 LDG.E.U16 R64, desc[UR6][R18.64] ;  /* 0x0000000612401981 */ /* 0x000122000c1e1500 */
[----:B------:R-:W-:Y:S01]  /*e3d0*/  ISETP.GT.AND P0, PT, R16, 0xe, PT ;  /* 0x0000000e1000780c */ /* 0x000fe20003f04270 */
[----:B0-----:R-:W-:Y:S02]  /*e3e0*/  @P1 IMAD.MOV.U32 R18, RZ, RZ, R30 ;  /* 0x000000ffff121224 */ /* 0x001fe400078e001e */
[----:B------:R-:W4:Y:S01]  /*e3f0*/  LDL R30, [R1+0x12e4] ;  /* 0x0012e400011e7983 */ /* 0x000f220000100800 */
[----:B------:R-:W-:-:S03]  /*e400*/  @P1 IMAD.MOV.U32 R19, RZ, RZ, R31 ;  /* 0x000000ffff131224 */ /* 0x000fc600078e001f */
[----:B------:R-:W4:Y:S04]  /*e410*/  LDL R31, [R1+0x12e0] ;  /* 0x0012e000011f7983 */ /* 0x000f280000100800 */
[----:B------:R0:W4:Y:S01]  /*e420*/  @P1 LDG.E.U16 R63, desc[UR6][R18.64] ;  /* 0x00000006123f1981 */ /* 0x000122000c1e1500 */
[----:B------:R-:W-:Y:S01]  /*e430*/  PRMT R62, RZ, 0x7610, R62 ;  /* 0x00007610ff3e7816 */ /* 0x000fe2000000003e */
[----:B0-----:R-:W-:Y:S02]  /*e440*/  @P1 IMAD.MOV.U32 R19, RZ, RZ, R25 ;  /* 0x000000ffff131224 */ /* 0x001fe400078e0019 */
[----:B------:R-:W4:Y:S01]  /*e450*/  LDL R25, [R1+0x12d8] ;  /* 0x0012d80001197983 */ /* 0x000f220000100800 */
[----:B------:R-:W-:Y:S02]  /*e460*/  PRMT R61, RZ, 0x7610, R61 ;  /* 0x00007610ff3d7816 */ /* 0x000fe4000000003d */
[----:B------:R-:W-:Y:S01]  /*e470*/  PRMT R60, RZ, 0x7610, R60 ;  /* 0x00007610ff3c7816 */ /* 0x000fe2000000003c */
[----:B--2---:R-:W-:-:S02]  /*e480*/  @P1 IMAD.MOV.U32 R18, RZ, RZ, R17 ;  /* 0x000000ffff121224 */ /* 0x004fc400078e0011 */
        /* <DEDUP_REMOVED lines=35> */
[----:B------:R-:W-:Y:S01]  /*e6c0*/  ISETP.GT.AND P0, PT, R16, 0x10, PT ;  /* 0x000000101000780c */ /* 0x000fe20003f04270 */
[----:B--2---:R-:W-:-:S02]  /*e6d0*/  @P1 IMAD.MOV.U32 R18, RZ, RZ, R17 ;  /* 0x000000ffff121224 */ /* 0x004fc400078e0011 */
[----:B------:R-:W2:Y:S04]  /*e6e0*/  LDL R17, [R1+0x12ac] ;  /* 0x0012ac0001117983 */ /* 0x000ea80000100800 */
[----:B------:R0:W2:Y:S01]  /*e6f0*/  @P1 LDG.E.U16 R53, desc[UR6][R18.64] ;  /* 0x0000000612351981 */ /* 0x0000a2000c1e1500 */
[----:B------:R-:W-:Y:S01]  /*e700*/  PRMT R51, RZ, 0x7610, R51 ;  /* 0x00007610ff337816 */ /* 0x000fe20000000033 */
[----:B0-----:R-:W-:Y:S02]  /*e710*/  @P1 IMAD.MOV.U32 R18, RZ, RZ, R35 ;  /* 0x000000ffff121224 */ /* 0x001fe400078e0023 */
[----:B------:R-:W2:Y:S01]  /*e720*/  LDL R35, [R1+0x12a4] ;  /* 0x0012a40001237983 */ /* 0x000ea20000100800 */
[----:B------:R-:W-:-:S03]  /*e730*/  @P1 IMAD.MOV.U32 R19, RZ, RZ, R36 ;  /* 0x000000ffff131224 */ /* 0x000fc600078e0024 */
[----:B------:R-:W2:Y:S04]  /*e740*/  LDL R36, [R1+0x12a0] ;  /* 0x0012a00001247983 */ /* 0x000ea80000100800 */
[----:B------:R3:W2:Y:S02]  /*e750*/  @P1 LDG.E.U16 R52, desc[UR6][R18.64] ;  /* 0x0000000612341981 */ /* 0x0006a4000c1e1500 */
        /* <DEDUP_REMOVED lines=13> */
[----:B------:R-:W4:Y:S04]  /*e830*/  LDL R26, [R1+0x1288] ;  /* 0x00128800011a7983 */ /* 0x000f280000100800 */
[----:B------:R0:W4:Y:S01]  /*e840*/  @P0 LDG.E.U16 R158, desc[UR6][R18.64] ;  /* 0x00000006129e0981 */ /* 0x000122000c1e1500 */
[----:B------:R-:W-:Y:S01]  /*e850*/  ISETP.GT.AND P1, PT, R16, 0x11, PT ;  /* 0x000000111000780c */ /* 0x000fe20003f24270 */
[----:B0-----:R-:W-:Y:S02]  /*e860*/  @P0 IMAD.MOV.U32 R18, RZ, RZ, R30 ;  /* 0x000000ffff120224 */ /* 0x001fe400078e001e */
[----:B------:R-:W4:Y:S01]  /*e870*/  LDL R30, [R1+0x1284] ;  /* 0x00128400011e7983 */ /* 0x000f220000100800 */
[----:B------:R-:W-:-:S03]  /*e880*/  @P0 IMAD.MOV.U32 R19, RZ, RZ, R31 ;  /* 0x000000ffff130224 */ /* 0x000fc600078e001f */
[----:B------:R-:W4:Y:S04]  /*e890*/  LDL R31, [R1+0x1280] ;  /* 0x00128000011f7983 */ /* 0x000f280000100800 */
[----:B------:R0:W4:Y:S02]  /*e8a0*/  @P0 LDG.E.U16 R159, desc[UR6][R18.64] ;  /* 0x00000006129f0981 */ /* 0x000124000c1e1500 */
[----:B0-----:R-:W-:Y:S02]  /*e8b0*/  @P0 IMAD.MOV.U32 R19, RZ, RZ, R25 ;  /* 0x000000ffff130224 */ /* 0x001fe400078e0019 */
[----:B------:R-:W4:Y:S01]  /*e8c0*/  LDL R25, [R1+0x1278] ;  /* 0x0012780001197983 */ /* 0x000f220000100800 */
[----:B--2---:R-:W-:-:S03]  /*e8d0*/  @P0 IMAD.MOV.U32 R18, RZ, RZ, R17 ;  /* 0x000000ffff120224 */ /* 0x004fc600078e0011 */
[----:B------:R-:W2:Y:S04]  /*e8e0*/  LDL R17, [R1+0x127c] ;  /* 0x00127c0001117983 */ /* 0x000ea80000100800 */
[----:B------:R0:W2:Y:S02]  /*e8f0*/  @P0 LDG.E.U16 R160, desc[UR6][R18.64] ;  /* 0x0000000612a00981 */ /* 0x0000a4000c1e1500 */
        /* <DEDUP_REMOVED lines=19> */
[----:B------:R-:W-:-:S03]  /*ea30*/  ISETP.GT.AND P0, PT, R16, 0x12, PT ;  /* 0x000000121000780c */ /* 0x000fc60003f04270 */
[----:B------:R0:W4:Y:S10]  /*ea40*/  @P1 LDG.E.U16 R164, desc[UR6][R18.64] ;  /* 0x0000000612a41981 */ /* 0x000134000c1e1500 */
[----:B0-----:R-:W-:-:S02]  /*ea50*/  @P0 IMAD.MOV.U32 R18, RZ, RZ, R30 ;  /* 0x000000ffff120224 */ /* 0x001fc400078e001e */
[----:B------:R-:W4:Y:S01]  /*ea60*/  LDL R30, [R1+0x1254] ;  /* 0x00125400011e7983 */ /* 0x000f220000100800 */
[----:B------:R-:W-:-:S03]  /*ea70*/  @P0 IMAD.MOV.U32 R19, RZ, RZ, R31 ;  /* 0x000000ffff130224 */ /* 0x000fc600078e001f */
[----:B------:R-:W4:Y:S04]  /*ea80*/  LDL R31, [R1+0x1250] ;  /* 0x00125000011f7983 */ /* 0x000f280000100800 */
[----:B------:R0:W4:Y:S02]  /*ea90*/  @P0 LDG.E.U16 R235, desc[UR6][R18.64] ;  /* 0x0000000612eb0981 */ /* 0x000124000c1e1500 */
[----:B0-----:R-:W-:Y:S02]  /*eaa0*/  @P0 IMAD.MOV.U32 R19, RZ, RZ, R25 ;  /* 0x000000ffff130224 */ /* 0x001fe400078e0019 */
[----:B------:R-:W4:Y:S01]  /*eab0*/  LDL R25, [R1+0x1248] ;  /* 0x0012480001197983 */ /* 0x000f220000100800 */
[----:B------:R-:W-:Y:S01]  /*eac0*/  ISETP.GT.AND P1, PT, R16, 0x13, PT ;  /* 0x000000131000780c */ /* 0x000fe20003f24270 */
        /* <DEDUP_REMOVED lines=167> */
[----:B------:R-:W-:-:S05]  /*f540*/  @P0 IMAD.MOV.U32 R19, RZ, RZ, R39 ;  /* 0x000000ffff130224 */ /* 0x000fca00078e0027 */
[----:B------:R0:W2:Y:S02]  /*f550*/  @P0 LDG.E.U16 R217, desc[UR6][R18.64] ;  /* 0x0000000612d90981 */ /* 0x0000a4000c1e1500 */
[----:B0-----:R-:W-:Y:S02]  /*f560*/  @P0 IMAD.MOV.U32 R19, RZ, RZ, R35 ;  /* 0x000000ffff130224 */ /* 0x001fe400078e0023 */
[----:B------:R-:W2:Y:S01]  /*f570*/  LDL R35, [R1+0x1148] ;  /* 0x0011480001237983 */ /* 0x000ea20000100800 */
[----:B---3--:R-:W-:-:S03]  /*f580*/  @P0 IMAD.MOV.U32 R18, RZ, RZ, R27 ;  /* 0x000000ffff120224 */ /* 0x008fc600078e001b */
[----:B------:R-:W3:Y:S04]  /*f590*/  LDL R27, [R1+0x114c] ;  /* 0x00114c00011b7983 */ /* 0x000ee80000100800 */
[----:B------:R4:W3:Y:S02]  /*f5a0*/  @P0 LDG.E.U16 R218, desc[UR6][R18.64] ;  /* 0x0000000612da0981 */ /* 0x0008e4000c1e1500 */
[----:B----4-:R-:W-:Y:S02]  /*f5b0*/  @P0 IMAD.MOV.U32 R18, RZ, RZ, R34 ;  /* 0x000000ffff120224 */ /* 0x010fe400078e0022 */
[----:B------:R-:W-:Y:S01]  /*f5c0*/  @P0 IMAD.MOV.U32 R19, RZ, RZ, R36 ;  /* 0x000000ffff130224 */ /* 0x000fe200078e0024 */
[----:B------:R-:W4:Y:S04]  /*f5d0*/  LDL R34, [R1+0x1140] ;  /* 0x0011400001227983 */ /* 0x000f280000100800 */
[----:B------:R0:W4:Y:S02]  /*f5e0*/  @P0 LDG.E.U16 R220, desc[UR6][R18.64] ;  /* 0x0000000612dc0981 */ /* 0x000124000c1e1500 */
[----:B0-----:R-:W-:-:S02]  /*f5f0*/  @P0 IMAD.MOV.U32 R18, RZ, RZ, R24 ;  /* 0x000000ffff120224 */ /* 0x001fc400078e0018 */
[----:B------:R-:W4:Y:S01]  /*f600*/  LDL R24, [R1+0x113c] ;  /* 0x00113c0001187983 */ /* 0x000f220000100800 */
[----:B------:R-:W-:-:S03]  /*f610*/  @P0 IMAD.MOV.U32 R19, RZ, RZ, R26 ;  /* 0x000000ffff130224 */ /* 0x000fc600078e001a */
[----:B------:R-:W4:Y:S04]  /*f620*/  LDL R26, [R1+0x1138] ;  /* 0x00113800011a7983 */ /* 0x000f280000100800 */
[----:B------:R-:W4:Y:S01]  /*f630*/  LDL.LU R40, [R1+0x1144] ;  /* 0x0011440001287983 */ /* 0x000f220000300800 */
[----:B------:R-:W-:-:S03]  /*f640*/  ISETP.GT.AND P1, PT, R16, 0x1b, PT ;  /* 0x0000001b1000780c */ /* 0x000fc60003f24270 */
[----:B------:R0:W4:Y:S01]  /*f650*/  @P0 LDG.E.U16 R221, desc[UR6][R18.64] ;  /* 0x0000000612dd0981 */ /* 0x000122000c1e1500 */
[----:B------:R-:W-:-:S03]  /*f660*/  IMAD.MOV.U32 R148, RZ, RZ, R149 ;  /* 0x000000ffff947224 */ /* 0x000fc600078e0095 */
[----:B------:R-:W4:Y:S04]  /*f670*/  LDL R37, [R1+0x1108] ;  /* 0x0011080001257983 */ /* 0x000f280000100800 */
[----:B------:R-:W4:Y:S02]  /*f680*/  LDL R36, [R1+0x110c] ;  /* 0x00110c0001247983 */ /* 0x000f240000100800 */
[----:B0-----:R-:W-:Y:S02]  /*f690*/  @P1 IMAD.MOV.U32 R18, RZ, RZ, R32 ;  /* 0x000000ffff121224 */ /* 0x001fe400078e0020 */
[----:B------:R-:W-:Y:S01]  /*f6a0*/  @P1 IMAD.MOV.U32 R19, RZ, RZ, R33 ;  /* 0x000000ffff131224 */ /* 0x000fe200078e0021 */
[----:B------:R-:W4:Y:S04]  /*f6b0*/  LDL R32, [R1+0x1134] ;  /* 0x0011340001207983 */ /* 0x000f280000100800 */
[----:B------:R0:W4:Y:S04]  /*f6c0*/  @P1 LDG.E.U16 R234, desc[UR6][R18.64] ;  /* 0x0000000612ea1981 */ /* 0x000128000c1e1500 */
[----:B------:R-:W4:Y:S01]  /*f6d0*/  LDL R33, [R1+0x1130] ;  /* 0x0011300001217983 */ /* 0x000f220000100800 */
[----:B0-----:R-:W-:-:S02]  /*f6e0*/  @P1 IMAD.MOV.U32 R18, RZ, RZ, R30 ;  /* 0x000000ffff121224 */ /* 0x001fc400078e001e */
[----:B------:R-:W-:Y:S01]  /*f6f0*/  @P1 IMAD.MOV.U32 R19, RZ, RZ, R31 ;  /* 0x000000ffff131224 */ /* 0x000fe200078e001f */
[----:B------:R-:W4:Y:S04]  /*f700*/  LDL R30, [R1+0x1120] ;  /* 0x00112000011e7983 */ /* 0x000f280000100800 */
[----:B------:R0:W4:Y:S04]  /*f710*/  @P1 LDG.E.U16 R233, desc[UR6][R18.64] ;  /* 0x0000000612e91981 */ /* 0x000128000c1e1500 */
[----:B------:R-:W4:Y:S01]  /*f720*/  LDL R31, [R1+0x1128] ;  /* 0x00112800011f7983 */ /* 0x000f220000100800 */
[----:B0-----:R-:W-:-:S03]  /*f730*/  @P1 IMAD.MOV.U32 R19, RZ, RZ, R25 ;  /* 0x000000ffff131224 */ /* 0x001fc600078e0019 */
[----:B------:R-:W4:Y:S01]  /*f740*/  LDL R25, [R1+0x1124] ;  /* 0x0011240001197983 */ /* 0x000f220000100800 */
[----:B--2---:R-:W-:-:S03]  /*f750*/  @P1 IMAD.MOV.U32 R18, RZ, RZ, R17 ;  /* 0x000000ffff121224 */ /* 0x004fc600078e0011 */
[----:B------:R-:W2:Y:S01]  /*f760*/  LDL R17, [R1+0x112c] ;  /* 0x00112c0001117983 */ /* 0x000ea20000100800 */
[----:B------:R-:W-:-:S03]  /*f770*/  ISETP.GT.AND P0, PT, R16, 0x1c, PT ;  /* 0x0000001c1000780c */ /* 0x000fc60003f04270 */
[----:B------:R0:W2:Y:S01]  /*f780*/  @P1 LDG.E.U16 R232, desc[UR6][R18.64] ;  /* 0x0000000612e81981 */ /* 0x0000a2000c1e1500 */
[----:B------:R-:W-:-:S03]  /*f790*/  IMAD.MOV.U32 R149, RZ, RZ, R8 ;  /* 0x000000ffff957224 */ /* 0x000fc600078e0008 */
[----:B------:R-:W2:Y:S01]  /*f7a0*/  LDL R8, [R1+0x111c] ;  /* 0x00111c0001087983 */ /* 0x000ea20000100800 */
[----:B0-----:R-:W-:-:S03]  /*f7b0*/  @P1 IMAD.MOV.U32 R19, RZ, RZ, R35 ;  /* 0x000000ffff131224 */ /* 0x001fc600078e0023 */
[----:B------:R-:W2:Y:S01]  /*f7c0*/  LDL R35, [R1+0x1100] ;  /* 0x0011000001237983 */ /* 0x000ea20000100800 */
[----:B---3--:R-:W-:-:S03]  /*f7d0*/  @P1 IMAD.MOV.U32 R18, RZ, RZ, R27 ;  /* 0x000000ffff121224 */ /* 0x008fc600078e001b */
[----:B------:R-:W3:Y:S04]  /*f7e0*/  LDL R27, [R1+0x1118] ;  /* 0x00111800011b7983 */ /* 0x000ee80000100800 */
[----:B------:R4:W3:Y:S02]  /*f7f0*/  @P1 LDG.E.U16 R231, desc[UR6][R18.64] ;  /* 0x0000000612e71981 */ /* 0x0008e4000c1e1500 */
[----:B----4-:R-:W-:Y:S02]  /*f800*/  @P0 IMAD.MOV.U32 R19, RZ, RZ, R34 ;  /* 0x000000ffff130224 */ /* 0x010fe400078e0022 */
[----:B------:R-:W-:Y:S01]  /*f810*/  @P0 IMAD.MOV.U32 R18, RZ, RZ, R40 ;  /* 0x000000ffff120224 */ /* 0x000fe200078e0028 */
[----:B------:R-:W-:Y:S01]  /*f820*/  ISETP.GT.AND P1, PT, R16, 0x1d, PT ;  /* 0x0000001d1000780c */ /* 0x000fe20003f24270 */
        /* <DEDUP_REMOVED lines=15> */
[----:B------:R-:W2:Y:S04]  /*f920*/  LDL R17, [R1+0x10fc] ;  /* 0x0010fc0001117983 */ /* 0x000ea80000100800 */
[----:B------:R0:W2:Y:S02]  /*f930*/  @P0 LDG.E.U16 R227, desc[UR6][R18.64] ;  /* 0x0000000612e30981 */ /* 0x0000a4000c1e1500 */
[----:B0-----:R-:W-:Y:S02]  /*f940*/  @P1 IMAD.MOV.U32 R18, RZ, RZ, R25 ;  /* 0x000000ffff121224 */ /* 0x001fe400078e0019 */
[----:B------:R-:W-:Y:S01]  /*f950*/  @P1 IMAD.MOV.U32 R19, RZ, RZ, R30 ;  /* 0x000000ffff131224 */ /* 0x000fe200078e001e */
[----:B------:R-:W2:Y:S04]  /*f960*/  LDL R25, [R1+0x10f4] ;  /* 0x0010f40001197983 */ /* 0x000ea80000100800 */
[----:B------:R-:W2:Y:S04]  /*f970*/  LDL R30, [R1+0x10f0] ;  /* 0x0010f000011e7983 */ /* 0x000ea80000100800 */
[----:B------:R0:W2:Y:S02]  /*f980*/  @P1 LDG.E.U16 R226, desc[UR6][R18.64] ;  /* 0x0000000612e21981 */ /* 0x0000a4000c1e1500 */
[----:B0-----:R-:W-:-:S02]  /*f990*/  @P1 IMAD.MOV.U32 R18, RZ, RZ, R8 ;  /* 0x000000ffff121224 */ /* 0x001fc400078e0008 */
[----:B------:R-:W2:Y:S01]  /*f9a0*/  LDL R8, [R1+0x10e4] ;  /* 0x0010e40001087983 */ /* 0x000ea20000100800 */
[----:B---3--:R-:W-:-:S03]  /*f9b0*/  @P1 IMAD.MOV.U32 R19, RZ, RZ, R27 ;  /* 0x000000ffff131224 */ /* 0x008fc600078e001b */
[----:B------:R-:W3:Y:S04]  /*f9c0*/  LDL R27, [R1+0x10e0] ;  /* 0x0010e000011b7983 */ /* 0x000ee80000100800 */
[----:B------:R4:W3:Y:S02]  /*f9d0*/  @P1 LDG.E.U16 R225, desc[UR6][R18.64] ;  /* 0x0000000612e11981 */ /* 0x0008e4000c1e1500 */
[----:B----4-:R-:W-:Y:S02]  /*f9e0*/  @P1 IMAD.MOV.U32 R18, RZ, RZ, R24 ;  /* 0x000000ffff121224 */ /* 0x010fe400078e0018 */
[----:B------:R-:W4:Y:S01]  /*f9f0*/  LDL R24, [R1+0x10dc] ;  /* 0x0010dc0001187983 */ /* 0x000f220000100800 */
[----:B------:R-:W-:-:S03]  /*fa00*/  @P1 IMAD.MOV.U32 R19, RZ, RZ, R26 ;  /* 0x000000ffff131224 */ /* 0x000fc600078e001a */
[----:B------:R-:W4:Y:S01]  /*fa10*/  LDL R26, [R1+0x10d8] ;  /* 0x0010d800011a7983 */ /* 0x000f220000100800 */
[----:B------:R-:W-:-:S03]  /*fa20*/  ISETP.GT.AND P0, PT, R16, 0x1e, PT ;  /* 0x0000001e1000780c */ /* 0x000fc60003f04270 */
[----:B------:R0:W4:Y:S02]  /*fa30*/  @P1 LDG.E.U16 R224, desc[UR6][R18.64] ;  /* 0x0000000612e01981 */ /* 0x000124000c1e1500 */
[----:B0-----:R-:W-:Y:S02]  /*fa40*/  @P1 IMAD.MOV.U32 R18, RZ, RZ, R36 ;  /* 0x000000ffff121224 */ /* 0x001fe400078e0024 */
[----:B------:R-:W-:-:S05]  /*fa50*/  @P1 IMAD.MOV.U32 R19, RZ, RZ, R37 ;  /* 0x000000ffff131224 */ /* 0x000fca00078e0025 */
[----:B------:R0:W4:Y:S02]  /*fa60*/  @P1 LDG.E.U16 R223, desc[UR6][R18.64] ;  /* 0x0000000612df1981 */ /* 0x000124000c1e1500 */
[----:B0-----:R-:W-:Y:S02]  /*fa70*/  @P0 IMAD.MOV.U32 R18, RZ, RZ, R34 ;  /* 0x000000ffff120224 */ /* 0x001fe400078e0022 */
[----:B------:R-:W-:-:S05]  /*fa80*/  @P0 IMAD.MOV.U32 R19, RZ, RZ, R35 ;  /* 0x000000ffff130224 */ /* 0x000fca00078e0023 */
[----:B------:R2:W4:Y:S02]  /*fa90*/  @P0 LDG.E.U16 R222, desc[UR6][R18.64] ;  /* 0x0000000612de0981 */ /* 0x000524000c1e1500 */
[----:B--2---:R-:W-:Y:S02]  /*faa0*/  @P0 IMAD.MOV.U32 R18, RZ, RZ, R17 ;  /* 0x000000ffff120224 */ /* 0x004fe400078e0011 */
[----:B------:R-:W-:Y:S01]  /*fab0*/  @P0 IMAD.MOV.U32 R19, RZ, RZ, R31 ;  /* 0x000000ffff130224 */ /* 0x000fe200078e001f */
[----:B------:R-:W2:Y:S04]  /*fac0*/  LDL R17, [R1+0x10d4] ;  /* 0x0010d40001117983 */ /* 0x000ea80000100800 */
[----:B------:R-:W2:Y:S04]  /*fad0*/  LDL R31, [R1+0x10d0] ;  /* 0x0010d000011f7983 */ /* 0x000ea80000100800 */
[----:B------:R0:W2:Y:S02]  /*fae0*/  @P0 LDG.E.U16 R219, desc[UR6][R18.64] ;  /* 0x0000000612db0981 */ /* 0x0000a4000c1e1500 */
[----:B0-----:R-:W-:-:S02]  /*faf0*/  @P0 IMAD.MOV.U32 R18, RZ, RZ, R25 ;  /* 0x000000ffff120224 */ /* 0x001fc400078e0019 */
[----:B------:R-:W-:Y:S01]  /*fb00*/  @P0 IMAD.MOV.U32 R19, RZ, RZ, R30 ;  /* 0x000000ffff130224 */ /* 0x000fe200078e001e */
[----:B------:R-:W2:Y:S04]  /*fb10*/  LDL R25, [R1+0x10cc] ;  /* 0x0010cc0001197983 */ /* 0x000ea80000100800 */
[----:B------:R-:W2:Y:S01]  /*fb20*/  LDL R30, [R1+0x10c8] ;  /* 0x0010c800011e7983 */ /* 0x000ea20000100800 */
[----:B------:R-:W-:-:S03]  /*fb30*/  ISETP.GT.AND P1, PT, R16, 0x1f, PT ;  /* 0x0000001f1000780c */ /* 0x000fc60003f24270 */
[----:B------:R0:W2:Y:S04]  /*fb40*/  @P0 LDG.E.U16 R216, desc[UR6][R18.64] ;  /* 0x0000000612d80981 */ /* 0x0000a8000c1e1500 */
[----:B------:R-:W2:Y:S04]  /*fb50*/  LDL.LU R44, [R1+0xec8] ;  /* 0x000ec800012c7983 */ /* 0x000ea80000300800 */
[----:B------:R-:W2:Y:S01]  /*fb60*/  LDL R34, [R1+0x10c0] ;  /* 0x0010c00001227983 */ /* 0x000ea20000100800 */
[----:B0-----:R-:W-:Y:S02]  /*fb70*/  @P0 IMAD.MOV.U32 R18, RZ, RZ, R32 ;  /* 0x000000ffff120224 */ /* 0x001fe400078e0020 */
[----:B------:R-:W-:-:S05]  /*fb80*/  @P0 IMAD.MOV.U32 R19, RZ, RZ, R33 ;  /* 0x000000ffff130224 */ /* 0x000fca00078e0021 */
[----:B------:R0:W2:Y:S02]  /*fb90*/  @P0 LDG.E.U16 R215, desc[UR6][R18.64] ;  /* 0x0000000612d70981 */ /* 0x0000a4000c1e1500 */
[----:B0-----:R-:W-:Y:S02]  /*fba0*/  @P1 IMAD.MOV.U32 R18, RZ, RZ, R8 ;  /* 0x000000ffff121224 */ /* 0x001fe400078e0008 */
[----:B---3--:R-:W-:Y:S02]  /*fbb0*/  @P1 IMAD.MOV.U32 R19, RZ, RZ, R27 ;  /* 0x000000ffff131224 */ /* 0x008fe400078e001b */
[----:B------:R-:W3:Y:S04]  /*fbc0*/  LDL R27, [R1+0x10c4] ;  /* 0x0010c400011b7983 */ /* 0x000ee80000100800 */
[----:B------:R4:W3:Y:S02]  /*fbd0*/  @P1 LDG.E.U16 R214, desc[UR6][R18.64] ;  /* 0x0000000612d61981 */ /* 0x0008e4000c1e1500 */
[----:B----4-:R-:W-:-:S02]  /*fbe0*/  @P1 IMAD.MOV.U32 R18, RZ, RZ, R24 ;  /* 0x000000ffff121224 */ /* 0x010fc400078e0018 */
[----:B------:R-:W4:Y:S01]  /*fbf0*/  LDL R24, [R1+0x10b4] ;  /* 0x0010b40001187983 */ /* 0x000f220000100800 */
[----:B------:R-:W-:-:S03]  /*fc00*/  @P1 IMAD.MOV.U32 R19, RZ, RZ, R26 ;  /* 0x000000ffff131224 */ /* 0x000fc600078e001a */
[----:B------:R-:W4:Y:S01]  /*fc10*/  LDL R26, [R1+0x10b0] ;  /* 0x0010b000011a7983 */ /* 0x000f220000100800 */
[----:B------:R-:W0:Y:S01]  /*fc20*/  S2R R8, SR_TID.X ;  /* 0x0000000000087919 */ /* 0x000e220000002100 */
[----:B------:R-:W-:Y:S02]  /*fc30*/  IMAD.MOV.U32 R147, RZ, RZ, R148 ;  /* 0x000000ffff937224 */ /* 0x000fe400078e0094 */
[----:B------:R-:W-:Y:S01]  /*fc40*/  IMAD.MOV.U32 R148, RZ, RZ, R5 ;  /* 0x000000ffff947224 */ /* 0x000fe200078e0005 */
[----:B------:R-:W4:Y:S01]  /*fc50*/  @P1 LDG.E.U16 R213, desc[UR6][R18.64] ;  /* 0x0000000612d51981 */ /* 0x000f22000c1e1500 */
[----:B0-----:R-:W-:-:S04]  /*fc60*/  LOP3.LUT R8, R8, 0x1f, RZ, 0xc0, !PT ;  /* 0x0000001f08087812 */ /* 0x001fc800078ec0ff */
[----:B------:R-:W-:Y:S02]  /*fc70*/  ISETP.GE.AND P0, PT, R8, R16, PT ;  /* 0x000000100800720c */ /* 0x000fe40003f06270 */
[----:B------:R-:W4:Y:S04]  /*fc80*/  LDL.LU R8, [R1+0xed4] ;  /* 0x000ed40001087983 */ /* 0x000f280000300800 */
[----:B------:R-:W4:Y:S01]  /*fc90*/  LDL.LU R5, [R1+0xef0] ;  /* 0x000ef00001057983 */ /* 0x000f220000300800 */
[----:B--2---:R-:W-:-:S03]  /*fca0*/  @P1 IMAD.MOV.U32 R16, RZ, RZ, R17 ;  /* 0x000000ffff101224 */ /* 0x004fc600078e0011 */
[----:B------:R-:W2:Y:S01]  /*fcb0*/  LDL R33, [R1+0x10a0] ;  /* 0x0010a00001217983 */ /* 0x000ea20000100800 */
[----:B------:R-:W-:-:S03]  /*fcc0*/  @P1 IMAD.MOV.U32 R17, RZ, RZ, R31 ;  /* 0x000000ffff111224 */ /* 0x000fc600078e001f */
[----:B------:R-:W2:Y:S04]  /*fcd0*/  LDL R32, [R1+0x10a4] ;  /* 0x0010a40001207983 */ /* 0x000ea80000100800 */
[----:B------:R0:W2:Y:S04]  /*fce0*/  @P1 LDG.E.U16 R212, desc[UR6][R16.64] ;  /* 0x0000000610d41981 */ /* 0x0000a8000c1e1500 */
[----:B------:R-:W2:Y:S04]  /*fcf0*/  LDL R37, [R1+0x1090] ;  /* 0x0010900001257983 */ /* 0x000ea80000100800 */
[----:B------:R-:W2:Y:S01]  /*fd00*/  LDL R36, [R1+0x1094] ;  /* 0x0010940001247983 */ /* 0x000ea20000100800 */
[----:B0-----:R-:W-:-:S03]  /*fd10*/  @P1 IMAD.MOV.U32 R16, RZ, RZ, R25 ;  /* 0x000000ffff101224 */ /* 0x001fc600078e0019 */
[----:B------:R-:W2:Y:S01]  /*fd20*/  LDL R31, [R1+0x1080] ;  /* 0x00108000011f7983 */ /* 0x000ea20000100800 */
[----:B------:R-:W-:-:S03]  /*fd30*/  @P1 IMAD.MOV.U32 R17, RZ, RZ, R30 ;  /* 0x000000ffff111224 */ /* 0x000fc600078e001e */
[----:B------:R-:W2:Y:S04]  /*fd40*/  LDL R25, [R1+0x1084] ;  /* 0x0010840001197983 */ /* 0x000ea80000100800 */
[----:B------:R0:W2:Y:S01]  /*fd50*/  @P1 LDG.E.U16 R211, desc[UR6][R16.64] ;  /* 0x0000000610d31981 */ /* 0x0000a2000c1e1500 */
[----:B------:R-:W-:Y:S01]  /*fd60*/  BAR.SYNC.DEFER_BLOCKING 0x0 ;  /* 0x0000000000007b1d */ /* 0x000fe20000010000 */
[----:B------:R-:W-:Y:S01]  /*fd70*/  PRMT R210, RZ, 0x7610, R210 ;  /* 0x00007610ffd27816 */ /* 0x000fe200000000d2 */
[----:B0-----:R-:W-:Y:S02]  /*fd80*/  @!P0 IMAD.MOV.U32 R16, RZ, RZ, R6 ;  /* 0x000000ffff108224 */ /* 0x001fe400078e0006 */
[----:B------:R-:W-:Y:S02]  /*fd90*/  @!P0 IMAD.MOV.U32 R17, RZ, RZ, R44 ;  /* 0x000000ffff118224 */ /* 0x000fe400078e002c */
[----:B------:R-:W2:Y:S04]  /*fda0*/  LDL R35, [R1+0x1070] ;  /* 0x0010700001237983 */ /* 0x000ea80000100800 */
[----:B------:R-:W2:Y:S01]  /*fdb0*/  LDL R30, [R1+0x1074] ;  /* 0x00107400011e7983 */ /* 0x000ea20000100800 */
[----:B------:R-:W-:-:S03]  /*fdc0*/  PRMT R209, RZ, 0x7610, R209 ;  /* 0x00007610ffd17816 */ /* 0x000fc600000000d1 */
[----:B------:R0:W-:Y:S04]  /*fdd0*/  STL [R1+0x1510], R6 ;  /* 0x0015100601007387 */ /* 0x0001e80000100800 */
[----:B------:R1:W2:Y:S04]  /*fde0*/  @!P0 LDG.E.U16 R210, desc[UR6][R16.64] ;  /* 0x0000000610d28981 */ /* 0x0002a8000c1e1500 */
[----:B0-----:R-:W2:Y:S01]  /*fdf0*/  LDL.LU R6, [R1+0xf00] ;  /* 0x000f000001067983 */ /* 0x001ea20000300800 */
[----:B-1----:R-:W-:-:S03]  /*fe00*/  @!P0 IMAD.MOV.U32 R17, RZ, RZ, R34 ;  /* 0x000000ffff118224 */ /* 0x002fc600078e0022 */
[----:B------:R-:W2:Y:S01]  /*fe10*/  LDL R34, [R1+0x1060] ;  /* 0x0010600001227983 */ /* 0x000ea20000100800 */
[----:B---3--:R-:W-:-:S03]  /*fe20*/  @!P0 IMAD.MOV.U32 R16, RZ, RZ, R27 ;  /* 0x000000ffff108224 */ /* 0x008fc600078e001b */
[----:B------:R-:W3:Y:S04]  /*fe30*/  LDL R27, [R1+0x1064] ;  /* 0x00106400011b7983 */ /* 0x000ee80000100800 */
[----:B------:R4:W3:Y:S02]  /*fe40*/  @!P0 LDG.E.U16 R209, desc[UR6][R16.64] ;  /* 0x0000000610d18981 */ /* 0x0008e4000c1e1500 */
[----:B----4-:R-:W-:Y:S02]  /*fe50*/  @!P0 IMAD.MOV.U32 R16, RZ, RZ, R24 ;  /* 0x000000ffff108224 */ /* 0x010fe400078e0018 */
[----:B------:R-:W4:Y:S01]  /*fe60*/  LDL R24, [R1+0x1054] ;  /* 0x0010540001187983 */ /* 0x000f220000100800 */
[----:B------:R-:W-:-:S03]  /*fe70*/  @!P0 IMAD.MOV.U32 R17, RZ, RZ, R26 ;  /* 0x000000ffff118224 */ /* 0x000fc600078e001a */
[----:B------:R-:W4:Y:S01]  /*fe80*/  LDL R26, [R1+0x1050] ;  /* 0x00105000011a7983 */ /* 0x000f220000100800 */
[----:B------:R-:W-:Y:S02]  /*fe90*/  PRMT R208, RZ, 0x7610, R208 ;  /* 0x00007610ffd07816 */ /* 0x000fe400000000d0 */
[----:B------:R-:W-:-:S04]  /*fea0*/  PRMT R207, RZ, 0x7610, R207 ;  /* 0x00007610ffcf7816 */ /* 0x000fc800000000cf */
[----:B------:R2:W4:Y:S01]  /*feb0*/  @!P0 LDG.E.U16 R208, desc[UR6][R16.64] ;  /* 0x0000000610d08981 */ /* 0x000522000c1e1500 */
[----:B------:R-:W-:Y:S02]  /*fec0*/  PRMT R206, RZ, 0x7610, R206 ;  /* 0x00007610ffce7816 */ /* 0x000fe400000000ce */
[----:B------:R-:W-:Y:S02]  /*fed0*/  PRMT R205, RZ, 0x7610, R205 ;  /* 0x00007610ffcd7816 */ /* 0x000fe400000000cd */
[----:B------:R-:W-:Y:S02]  /*fee0*/  PRMT R204, RZ, 0x7610, R204 ;  /* 0x00007610ffcc7816 */ /* 0x000fe400000000cc */
[----:B------:R-:W-:Y:S01]  /*fef0*/  PRMT R203, RZ, 0x7610, R203 ;  /* 0x00007610ffcb7816 */ /* 0x000fe200000000cb */
[----:B--2---:R-:W-:Y:S02]  /*ff00*/  @!P0 IMAD.MOV.U32 R17, RZ, RZ, R33 ;  /* 0x000000ffff118224 */ /* 0x004fe400078e0021 */
[----:B------:R-:W2:Y:S01]  /*ff10*/  LDL R33, [R1+0x1040] ;  /* 0x0010400001217983 */ /* 0x000ea20000100800 */
[----:B------:R-:W-:-:S03]  /*ff20*/  @!P0 IMAD.MOV.U32 R16, RZ, RZ, R32 ;  /* 0x000000ffff108224 */ /* 0x000fc600078e0020 */
[----:B------:R-:W2:Y:S04]  /*ff30*/  LDL R32, [R1+0x1044] ;  /* 0x0010440001207983 */ /* 0x000ea80000100800 */
[----:B------:R0:W2:Y:S02]  /*ff40*/  @!P0 LDG.E.U16 R207, desc[UR6][R16.64] ;  /* 0x0000000610cf8981 */ /* 0x0000a4000c1e1500 */
[----:B0-----:R-:W-:Y:S02]  /*ff50*/  @!P0 IMAD.MOV.U32 R16, RZ, RZ, R36 ;  /* 0x000000ffff108224 */ /* 0x001fe400078e0024 */
[----:B------:R-:W-:-:S05]  /*ff60*/  @!P0 IMAD.MOV.U32 R17, RZ, RZ, R37 ;  /* 0x000000ffff118224 */ /* 0x000fca00078e0025 */
[----:B------:R0:W2:Y:S02]  /*ff70*/  @!P0 LDG.E.U16 R206, desc[UR6][R16.64] ;  /* 0x0000000610ce8981 */ /* 0x0000a4000c1e1500 */
[----:B0-----:R-:W-:Y:S02]  /*ff80*/  @!P0 IMAD.MOV.U32 R16, RZ, RZ, R25 ;  /* 0x000000ffff108224 */ /* 0x001fe400078e0019 */
[----:B------:R-:W-:Y:S01]  /*ff90*/  @!P0 IMAD.MOV.U32 R17, RZ, RZ, R31 ;  /* 0x000000ffff118224 */ /* 0x000fe200078e001f */
[----:B------:R-:W2:Y:S04]  /*ffa0*/  LDL R25, [R1+0x1034] ;  /* 0x0010340001197983 */ /* 0x000ea80000100800 */
[----:B------:R-:W2:Y:S04]  /*ffb0*/  LDL R31, [R1+0x1030] ;  /* 0x00103000011f7983 */ /* 0x000ea80000100800 */
[----:B------:R0:W2:Y:S02]  /*ffc0*/  @!P0 LDG.E.U16 R205, desc[UR6][R16.64] ;  /* 0x0000000610cd8981 */ /* 0x0000a4000c1e1500 */
[----:B0-----:R-:W-:-:S02]  /*ffd0*/  @!P0 IMAD.MOV.U32 R16, RZ, RZ, R30 ;  /* 0x000000ffff108224 */ /* 0x001fc400078e001e */
[----:B------:R-:W-:Y:S01]  /*ffe0*/  @!P0 IMAD.MOV.U32 R17, RZ, RZ, R35 ;  /* 0x000000ffff118224 */ /* 0x000fe200078e0023 */
[----:B------:R-:W2:Y:S04]  /*fff0*/  LDL R30, [R1+0x1024] ;  /* 0x00102400011e7983 */ /* 0x000ea80000100800 */
[----:B------:R-:W2:Y:S04]  /*10000*/  LDL R35, [R1+0x1020] ;  /* 0x0010200001237983 */ /* 0x000ea80000100800 */
[----:B------:R0:W2:Y:S02]  /*10010*/  @!P0 LDG.E.U16 R204, desc[UR6][R16.64] ;  /* 0x0000000610cc8981 */ /* 0x0000a4000c1e1500 */
[----:B0-----:R-:W-:-:S02]  /*10020*/  @!P0 IMAD.MOV.U32 R17, RZ, RZ, R34 ;  /* 0x000000ffff118224 */ /* 0x001fc400078e0022 */
        /* <DEDUP_REMOVED lines=56> */
[----:B------:R-:W-:-:S05]  /*103b0*/  @!P0 IMAD.MOV.U32 R17, RZ, RZ, R35 ;  /* 0x000000ffff118224 */ /* 0x000fca00078e0023 */
[----:B------:R0:W2:Y:S02]  /*103c0*/  @!P0 LDG.E.U16 R194, desc[UR6][R16.64] ;  /* 0x0000000610c28981 */ /* 0x0000a4000c1e1500 */
[----:B0-----:R-:W-:Y:S02]  /*103d0*/  @!P0 IMAD.MOV.U32 R17, RZ, RZ, R34 ;  /* 0x000000ffff118224 */ /* 0x001fe400078e0022 */
[----:B---3--:R-:W-:Y:S02]  /*103e0*/  @!P0 IMAD.MOV.U32 R16, RZ, RZ, R27 ;  /* 0x000000ffff108224 */ /* 0x008fe400078e001b */
[----:B------:R-:W3:Y:S04]  /*103f0*/  LDL R27, [R1+0xf74] ;  /* 0x000f7400011b7983 */ /* 0x000ee80000100800 */
[----:B------:R-:W3:Y:S04]  /*10400*/  LDL.LU R41, [R1+0xf80] ;  /* 0x000f800001297983 */ /* 0x000ee80000300800 */
[----:B------:R4:W3:Y:S02]  /*10410*/  @!P0 LDG.E.U16 R193, desc[UR6][R16.64] ;  /* 0x0000000610c18981 */ /* 0x0008e4000c1e1500 */
[----:B----4-:R-:W-:-:S02]  /*10420*/  @!P0 IMAD.MOV.U32 R16, RZ, RZ, R24 ;  /* 0x000000ffff108224 */ /* 0x010fc400078e0018 */
[----:B------:R-:W4:Y:S01]  /*10430*/  LDL R24, [R1+0xf64] ;  /* 0x000f640001187983 */ /* 0x000f220000100800 */
[----:B------:R-:W-:-:S03]  /*10440*/  @!P0 IMAD.MOV.U32 R17, RZ, RZ, R26 ;  /* 0x000000ffff118224 */ /* 0x000fc600078e001a */
[----:B------:R-:W4:Y:S04]  /*10450*/  LDL R26, [R1+0xf60] ;  /* 0x000f6000011a7983 */ /* 0x000f280000100800 */
[----:B------:R-:W4:Y:S01]  /*10460*/  LDL.LU R37, [R1+0xf70] ;  /* 0x000f700001257983 */ /* 0x000f220000300800 */
[----:B------:R-:W-:Y:S02]  /*10470*/  PRMT R192, RZ, 0x7610, R192 ;  /* 0x00007610ffc07816 */ /* 0x000fe400000000c0 */
[----:B------:R-:W-:-:S04]  /*10480*/  PRMT R191, RZ, 0x7610, R191 ;  /* 0x00007610ffbf7816 */ /* 0x000fc800000000bf */
[----:B------:R2:W4:Y:S01]  /*10490*/  @!P0 LDG.E.U16 R192, desc[UR6][R16.64] ;  /* 0x0000000610c08981 */ /* 0x000522000c1e1500 */
[----:B------:R-:W-:-:S03]  /*104a0*/  PRMT R190, RZ, 0x7610, R190 ;  /* 0x00007610ffbe7816 */ /* 0x000fc600000000be */
[----:B------:R-:W-:Y:S04]  /*104b0*/  STS.U16 [R2+UR4], R173 ;  /* 0x000000ad02007988 */ /* 0x000fe80008000404 */
[----:B------:R-:W-:Y:S04]  /*104c0*/  STS.U16 [R2+UR4+0x2000], R174 ;  /* 0x002000ae02007988 */ /* 0x000fe80008000404 */
[----:B------:R-:W-:Y:S04]  /*104d0*/  STS.U16 [R2+UR4+0x4000], R175 ;  /* 0x004000af02007988 */ /* 0x000fe80008000404 */
[----:B------:R-:W-:Y:S04]  /*104e0*/  STS.U16 [R2+UR4+0x6000], R176 ;  /* 0x006000b002007988 */ /* 0x000fe80008000404 */
[----:B------:R-:W-:Y:S04]  /*104f0*/  STS.U16 [R2+UR4+0x400], R165 ;  /* 0x000400a502007988 */ /* 0x000fe80008000404 */
[----:B------:R-:W-:Y:S01]  /*10500*/  STS.U16 [R2+UR4+0x2400], R166 ;  /* 0x002400a602007988 */ /* 0x000fe20008000404 */
[----:B--2---:R-:W-:-:S02]  /*10510*/  @!P0 IMAD.MOV.U32 R17, RZ, RZ, R33 ;  /* 0x000000ffff118224 */ /* 0x004fc400078e0021 */
[----:B------:R-:W-:Y:S02]  /*10520*/  @!P0 IMAD.MOV.U32 R16, RZ, RZ, R32 ;  /* 0x000000ffff108224 */ /* 0x000fe400078e0020 */
[----:B------:R-:W2:Y:S04]  /*10530*/  LDL R32, [R1+0x14f8] ;  /* 0x0014f80001207983 */ /* 0x000ea80000100800 */
[----:B------:R0:W2:Y:S04]  /*10540*/  @!P0 LDG.E.U16 R191, desc[UR6][R16.64] ;  /* 0x0000000610bf8981 */ /* 0x0000a8000c1e1500 */
[----:B------:R-:W-:Y:S04]  /*10550*/  STS.U16 [R2+UR4+0x4400], R167 ;  /* 0x004400a702007988 */ /* 0x000fe80008000404 */
[----:B------:R-:W-:Y:S04]  /*10560*/  STS.U16 [R2+UR4+0x6400], R168 ;  /* 0x006400a802007988 */ /* 0x000fe80008000404 */
[----:B------:R-:W-:Y:S04]  /*10570*/  STS.U16 [R2+UR4+0x800], R157 ;  /* 0x0008009d02007988 */ /* 0x000fe80008000404 */
[----:B------:R-:W-:Y:S04]  /*10580*/  STS.U16 [R2+UR4+0x2800], R158 ;  /* 0x0028009e02007988 */ /* 0x000fe80008000404 */
[----:B------:R-:W-:Y:S01]  /*10590*/  STS.U16 [R2+UR4+0x4800], R159 ;  /* 0x0048009f02007988 */ /* 0x000fe20008000404 */
[----:B0-----:R-:W-:-:S03]  /*105a0*/  @!P0 IMAD.MOV.U32 R16, RZ, RZ, R25 ;  /* 0x000000ffff108224 */ /* 0x001fc600078e0019 */
[----:B------:R-:W2:Y:S04]  /*105b0*/  LDL.LU R25, [R1+0xf54] ;  /* 0x000f540001197983 */ /* 0x000ea80000300800 */
[----:B------:R-:W2:Y:S01]  /*105c0*/  LDL.LU R46, [R1+0xf50] ;  /* 0x000f5000012e7983 */ /* 0x000ea20000300800 */
[----:B------:R-:W-:-:S03]  /*105d0*/  @!P0 IMAD.MOV.U32 R17, RZ, RZ, R31 ;  /* 0x000000ffff118224 */ /* 0x000fc600078e001f */
[----:B------:R-:W2:Y:S04]  /*105e0*/  LDL.LU R36, [R1+0xf44] ;  /* 0x000f440001247983 */ /* 0x000ea80000300800 */
[----:B------:R-:W-:Y:S04]  /*105f0*/  STS.U16 [R2+UR4+0x6800], R160 ;  /* 0x006800a002007988 */ /* 0x000fe80008000404 */
[----:B------:R-:W-:Y:S04]  /*10600*/  STS.U16 [R2+UR4+0xc00], R152 ;  /* 0x000c009802007988 */ /* 0x000fe80008000404 */
[----:B------:R-:W-:Y:S04]  /*10610*/  STS.U16 [R2+UR4+0x2c00], R23 ;  /* 0x002c001702007988 */ /* 0x000fe80008000404 */
[----:B------:R-:W-:Y:S04]  /*10620*/  STS.U16 [R2+UR4+0x4c00], R22 ;  /* 0x004c001602007988 */ /* 0x000fe80008000404 */
[----:B------:R-:W-:Y:S04]  /*10630*/  STS.U16 [R2+UR4+0x6c00], R21 ;  /* 0x006c001502007988 */ /* 0x000fe80008000404 */
[----:B------:R0:W-:Y:S04]  /*10640*/  STL [R1+0x1514], R2 ;  /* 0x0015140201007387 */ /* 0x0001e80000100800 */
[----:B------:R-:W2:Y:S04]  /*10650*/  LDL R83, [R1+0x10b8] ;  /* 0x0010b80001537983 */ /* 0x000ea80000100800 */
[----:B------:R-:W2:Y:S04]  /*10660*/  LDL R82, [R1+0x10bc] ;  /* 0x0010bc0001527983 */ /* 0x000ea80000100800 */
[----:B0-----:R-:W2:Y:S04]  /*10670*/  LDL R2, [R1+0xee0] ;  /* 0x000ee00001027983 */ /* 0x001ea80000100800 */
[----:B------:R-:W2:Y:S04]  /*10680*/  LDL R81, [R1+0x10a8] ;  /* 0x0010a80001517983 */ /* 0x000ea80000100800 */
[----:B------:R-:W2:Y:S04]  /*10690*/  LDL R73, [R1+0x10ac] ;  /* 0x0010ac0001497983 */ /* 0x000ea80000100800 */
[----:B------:R-:W2:Y:S04]  /*106a0*/  LDL R66, [R1+0x1098] ;  /* 0x0010980001427983 */ /* 0x000ea80000100800 */
[----:B------:R-:W2:Y:S01]  /*106b0*/  LDL R48, [R1+0x109c] ;  /* 0x00109c0001307983 */ /* 0x000ea20000100800 */
[----:B------:R-:W-:-:S03]  /*106c0*/  PRMT R189, RZ, 0x7610, R189 ;  /* 0x00007610ffbd7816 */ /* 0x000fc600000000bd */
[----:B------:R-:W2:Y:S04]  /*106d0*/  LDL.LU R50, [R1+0xf40] ;  /* 0x000f400001327983 */ /* 0x000ea80000300800 */
[----:B------:R-:W2:Y:S04]  /*106e0*/  LDL.LU R47, [R1+0xf24] ;  /* 0x000f2400012f7983 */ /* 0x000ea80000300800 */
[----:B------:R0:W2:Y:S04]  /*106f0*/  @!P0 LDG.E.U16 R190, desc[UR6][R16.64] ;  /* 0x0000000610be8981 */ /* 0x0000a8000c1e1500 */
[----:B------:R-:W2:Y:S04]  /*10700*/  LDL.LU R43, [R1+0xed0] ;  /* 0x000ed000012b7983 */ /* 0x000ea80000300800 */
[----:B------:R-:W2:Y:S01]  /*10710*/  LDL.LU R39, [R1+0xf34] ;  /* 0x000f340001277983 */ /* 0x000ea20000300800 */
[----:B0-----:R-:W-:-:S03]  /*10720*/  @!P0 IMAD.MOV.U32 R16, RZ, RZ, R30 ;  /* 0x000000ffff108224 */ /* 0x001fc600078e001e */
[----:B------:R-:W2:Y:S01]  /*10730*/  LDL.LU R34, [R1+0xf14] ;  /* 0x000f140001227983 */ /* 0x000ea20000300800 */
[----:B------:R-:W-:-:S03]  /*10740*/  PRMT R188, RZ, 0x7610, R188 ;  /* 0x00007610ffbc7816 */ /* 0x000fc600000000bc */
[----:B------:R-:W2:Y:S04]  /*10750*/  LDL.LU R31, [R1+0xf30] ;  /* 0x000f3000011f7983 */ /* 0x000ea80000300800 */
[----:B------:R-:W2:Y:S01]  /*10760*/  LDL.LU R30, [R1+0xf04] ;  /* 0x000f0400011e7983 */ /* 0x000ea20000300800 */
[----:B---3--:R-:W-:-:S05]  /*10770*/  @!P0 IMAD.MOV.U32 R17, RZ, RZ, R41 ;  /* 0x000000ffff118224 */ /* 0x008fca00078e0029 */
[----:B------:R0:W3:Y:S02]  /*10780*/  @!P0 LDG.E.U16 R189, desc[UR6][R16.64] ;  /* 0x0000000610bd8981 */ /* 0x0000e4000c1e1500 */
[----:B0-----:R-:W-:Y:S02]  /*10790*/  @!P0 IMAD.MOV.U32 R16, RZ, RZ, R27 ;  /* 0x000000ffff108224 */ /* 0x001fe400078e001b */
[----:B------:R-:W3:Y:S01]  /*107a0*/  LDL.LU R27, [R1+0xf20] ;  /* 0x000f2000011b7983 */ /* 0x000ee20000300800 */
[----:B----4-:R-:W-:-:S05]  /*107b0*/  @!P0 IMAD.MOV.U32 R17, RZ, RZ, R37 ;  /* 0x000000ffff118224 */ /* 0x010fca00078e0025 */
[----:B------:R0:W4:Y:S02]  /*107c0*/  @!P0 LDG.E.U16 R188, desc[UR6][R16.64] ;  /* 0x0000000610bc8981 */ /* 0x000124000c1e1500 */
[----:B0-----:R-:W-:Y:S02]  /*107d0*/  @!P0 IMAD.MOV.U32 R17, RZ, RZ, R26 ;  /* 0x000000ffff118224 */ /* 0x001fe400078e001a */
[----:B------:R-:W-:Y:S01]  /*107e0*/  @!P0 IMAD.MOV.U32 R16, RZ, RZ, R24 ;  /* 0x000000ffff108224 */ /* 0x000fe200078e0018 */
[----:B------:R-:W4:Y:S04]  /*107f0*/  LDL.LU R26, [R1+0xef4] ;  /* 0x000ef400011a7983 */ /* 0x000f280000300800 */
[----:B------:R-:W4:Y:S01]  /*10800*/  LDL.LU R24, [R1+0xf10] ;  /* 0x000f100001187983 */ /* 0x000f220000300800 */
[----:B------:R-:W-:-:S02]  /*10810*/  PRMT R187, RZ, 0x7610, R187 ;  /* 0x00007610ffbb7816 */ /* 0x000fc400000000bb */
[----:B------:R-:W-:-:S04]  /*10820*/  PRMT R186, RZ, 0x7610, R186 ;  /* 0x00007610ffba7816 */ /* 0x000fc800000000ba */
[----:B------:R2:W4:Y:S01]  /*10830*/  @!P0 LDG.E.U16 R187, desc[UR6][R16.64] ;  /* 0x0000000610bb8981 */ /* 0x000522000c1e1500 */
[----:B------:R-:W-:Y:S02]  /*10840*/  PRMT R185, RZ, 0x7610, R185 ;  /* 0x00007610ffb97816 */ /* 0x000fe400000000b9 */
[----:B------:R-:W-:Y:S02]  /*10850*/  PRMT R184, RZ, 0x7610, R184 ;  /* 0x00007610ffb87816 */ /* 0x000fe400000000b8 */
[----:B------:R-:W-:Y:S02]  /*10860*/  PRMT R183, RZ, 0x7610, R183 ;  /* 0x00007610ffb77816 */ /* 0x000fe400000000b7 */
[----:B------:R-:W-:Y:S02]  /*10870*/  PRMT R182, RZ, 0x7610, R182 ;  /* 0x00007610ffb67816 */ /* 0x000fe400000000b6 */
[----:B------:R-:W-:Y:S01]  /*10880*/  PRMT R181, RZ, 0x7610, R181 ;  /* 0x00007610ffb57816 */ /* 0x000fe200000000b5 */
[----:B------:R-:W-:Y:S04]  /*10890*/  STL [R1+0x1518], R6 ;  /* 0x0015180601007387 */ /* 0x000fe80000100800 */
[----:B------:R0:W-:Y:S01]  /*108a0*/  STL [R1+0x151c], R5 ;  /* 0x00151c0501007387 */ /* 0x0001e20000100800 */
[----:B--2---:R-:W-:-:S02]  /*108b0*/  @!P0 IMAD.MOV.U32 R16, RZ, RZ, R25 ;  /* 0x000000ffff108224 */ /* 0x004fc400078e0019 */
[----:B------:R-:W-:-:S05]  /*108c0*/  @!P0 IMAD.MOV.U32 R17, RZ, RZ, R46 ;  /* 0x000000ffff118224 */ /* 0x000fca00078e002e */
[----:B------:R1:W2:Y:S02]  /*108d0*/  @!P0 LDG.E.U16 R186, desc[UR6][R16.64] ;  /* 0x0000000610ba8981 */ /* 0x0002a4000c1e1500 */
[----:B-1----:R-:W-:Y:S02]  /*108e0*/  @!P0 IMAD.MOV.U32 R16, RZ, RZ, R36 ;  /* 0x000000ffff108224 */ /* 0x002fe400078e0024 */
[----:B------:R-:W-:-:S05]  /*108f0*/  @!P0 IMAD.MOV.U32 R17, RZ, RZ, R50 ;  /* 0x000000ffff118224 */ /* 0x000fca00078e0032 */
[----:B------:R1:W2:Y:S02]  /*10900*/  @!P0 LDG.E.U16 R185, desc[UR6][R16.64] ;  /* 0x0000000610b98981 */ /* 0x0002a4000c1e1500 */
[----:B-1----:R-:W-:Y:S02]  /*10910*/  @!P0 IMAD.MOV.U32 R16, RZ, RZ, R39 ;  /* 0x000000ffff108224 */ /* 0x002fe400078e0027 */
[----:B------:R-:W-:-:S05]  /*10920*/  @!P0 IMAD.MOV.U32 R17, RZ, RZ, R31 ;  /* 0x000000ffff118224 */ /* 0x000fca00078e001f */
[----:B------:R1:W2:Y:S02]  /*10930*/  @!P0 LDG.E.U16 R184, desc[UR6][R16.64] ;  /* 0x0000000610b88981 */ /* 0x0002a4000c1e1500 */
[----:B-1----:R-:W-:Y:S02]  /*10940*/  @!P0 IMAD.MOV.U32 R16, RZ, RZ, R47 ;  /* 0x000000ffff108224 */ /* 0x002fe400078e002f */
[----:B---3--:R-:W-:-:S05]  /*10950*/  @!P0 IMAD.MOV.U32 R17, RZ, RZ, R27 ;  /* 0x000000ffff118224 */ /* 0x008fca00078e001b */
[----:B------:R1:W3:Y:S02]  /*10960*/  @!P0 LDG.E.U16 R183, desc[UR6][R16.64] ;  /* 0x0000000610b78981 */ /* 0x0002e4000c1e1500 */
[----:B-1----:R-:W-:Y:S02]  /*10970*/  @!P0 IMAD.MOV.U32 R16, RZ, RZ, R34 ;  /* 0x000000ffff108224 */ /* 0x002fe400078e0022 */
[----:B----4-:R-:W-:-:S05]  /*10980*/  @!P0 IMAD.MOV.U32 R17, RZ, RZ, R24 ;  /* 0x000000ffff118224 */ /* 0x010fca00078e0018 */
[----:B------:R1:W4:Y:S02]  /*10990*/  @!P0 LDG.E.U16 R182, desc[UR6][R16.64] ;  /* 0x0000000610b68981 */ /* 0x000324000c1e1500 */
[----:B-1----:R-:W-:Y:S02]  /*109a0*/  @!P0 IMAD.MOV.U32 R16, RZ, RZ, R30 ;  /* 0x000000ffff108224 */ /* 0x002fe400078e001e */
[----:B------:R-:W-:-:S05]  /*109b0*/  @!P0 IMAD.MOV.U32 R17, RZ, RZ, R6 ;  /* 0x000000ffff118224 */ /* 0x000fca00078e0006 */
[----:B------:R1:W4:Y:S02]  /*109c0*/  @!P0 LDG.E.U16 R181, desc[UR6][R16.64] ;  /* 0x0000000610b58981 */ /* 0x000324000c1e1500 */
[----:B-1----:R-:W-:Y:S02]  /*109d0*/  @!P0 IMAD.MOV.U32 R17, RZ, RZ, R5 ;  /* 0x000000ffff118224 */ /* 0x002fe400078e0005 */
[----:B0-----:R-:W2:Y:S04]  /*109e0*/  LDL.LU R5, [R1+0xee4] ;  /* 0x000ee40001057983 */ /* 0x001ea80000300800 */
[----:B------:R-:W-:Y:S04]  /*109f0*/  STS.U16 [R32+UR4+0x80], R177 ;  /* 0x000080b120007988 */ /* 0x000fe80008000404 */
[----:B------:R-:W-:Y:S01]  /*10a00*/  STS.U16 [R32+UR4+0x2080], R178 ;  /* 0x002080b220007988 */ /* 0x000fe20008000404 */
[----:B------:R-:W-:-:S03]  /*10a10*/  @!P0 IMAD.MOV.U32 R16, RZ, RZ, R26 ;  /* 0x000000ffff108224 */ /* 0x000fc600078e001a */
[----:B------:R-:W-:Y:S04]  /*10a20*/  STS.U16 [R32+UR4+0x4080], R179 ;  /* 0x004080b320007988 */ /* 0x000fe80008000404 */
[----:B------:R0:W-:Y:S04]  /*10a30*/  STS.U16 [R32+UR4+0x6080], R180 ;  /* 0x006080b420007988 */ /* 0x0001e80008000404 */
[----:B------:R-:W3:Y:S04]  /*10a40*/  LDL R45, [R1+0x1088] ;  /* 0x00108800012d7983 */ /* 0x000ee80000100800 */
[----:B------:R-:W4:Y:S01]  /*10a50*/  LDL R35, [R1+0x1078] ;  /* 0x0010780001237983 */ /* 0x000f220000100800 */
[----:B0-----:R-:W-:-:S02]  /*10a60*/  PRMT R180, RZ, 0x7610, R180 ;  /* 0x00007610ffb47816 */ /* 0x001fc400000000b4 */
[----:B------:R-:W-:Y:S01]  /*10a70*/  PRMT R179, RZ, 0x7610, R179 ;  /* 0x00007610ffb37816 */ /* 0x000fe200000000b3 */
[----:B------:R-:W4:Y:S04]  /*10a80*/  LDL R33, [R1+0x107c] ;  /* 0x00107c0001217983 */ /* 0x000f280000100800 */
[----:B------:R0:W4:Y:S01]  /*10a90*/  @!P0 LDG.E.U16 R180, desc[UR6][R16.64] ;  /* 0x0000000610b48981 */ /* 0x000122000c1e1500 */
[----:B------:R-:W-:Y:S01]  /*10aa0*/  PRMT R178, RZ, 0x7610, R178 ;  /* 0x00007610ffb27816 */ /* 0x000fe200000000b2 */
[----:B0-----:R-:W-:Y:S02]  /*10ab0*/  @!P0 IMAD.MOV.U32 R17, RZ, RZ, R2 ;  /* 0x000000ffff118224 */ /* 0x001fe400078e0002 */
[----:B------:R-:W3:Y:S01]  /*10ac0*/  LDL R2, [R1+0x108c] ;  /* 0x00108c0001027983 */ /* 0x000ee20000100800 */
[----:B------:R-:W-:-:S02]  /*10ad0*/  PRMT R177, RZ, 0x7610, R177 ;  /* 0x00007610ffb17816 */ /* 0x000fc400000000b1 */
[----:B------:R-:W-:Y:S01]  /*10ae0*/  PRMT R176, RZ, 0x7610, R176 ;  /* 0x00007610ffb07816 */ /* 0x000fe200000000b0 */
[----:B--2---:R-:W-:-:S05]  /*10af0*/  @!P0 IMAD.MOV.U32 R16, RZ, RZ, R5 ;  /* 0x000000ffff108224 */ /* 0x004fca00078e0005 */
[----:B------:R0:W2:Y:S02]  /*10b00*/  @!P0 LDG.E.U16 R179, desc[UR6][R16.64] ;  /* 0x0000000610b38981 */ /* 0x0000a4000c1e1500 */
[----:B0-----:R-:W-:Y:S02]  /*10b10*/  @!P0 IMAD.MOV.U32 R16, RZ, RZ, R8 ;  /* 0x000000ffff108224 */ /* 0x001fe400078e0008 */
[----:B------:R-:W-:-:S05]  /*10b20*/  @!P0 IMAD.MOV.U32 R17, RZ, RZ, R43 ;  /* 0x000000ffff118224 */ /* 0x000fca00078e002b */
[----:B------:R0:W2:Y:S04]  /*10b30*/  @!P0 LDG.E.U16 R178, desc[UR6][R16.64] ;  /* 0x0000000610b28981 */ /* 0x0000a8000c1e1500 */
[----:B------:R-:W-:Y:S01]  /*10b40*/  STL [R1+0x1520], R5 ;  /* 0x0015200501007387 */ /* 0x000fe20000100800 */
[----:B0-----:R-:W-:Y:S02]  /*10b50*/  @!P0 IMAD.MOV.U32 R16, RZ, RZ, R82 ;  /* 0x000000ffff108224 */ /* 0x001fe400078e0052 */
[----:B------:R-:W-:Y:S01]  /*10b60*/  @!P0 IMAD.MOV.U32 R17, RZ, RZ, R83 ;  /* 0x000000ffff118224 */ /* 0x000fe200078e0053 */
[----:B------:R0:W-:Y:S04]  /*10b70*/  STL [R1+0x1524], R8 ;  /* 0x0015240801007387 */ /* 0x0001e80000100800 */
[----:B------:R1:W2:Y:S04]  /*10b80*/  @!P0 LDG.E.U16 R177, desc[UR6][R16.64] ;  /* 0x0000000610b18981 */ /* 0x0002a8000c1e1500 */
[----:B0-----:R-:W2:Y:S01]  /*10b90*/  LDL R8, [R1+0x105c] ;  /* 0x00105c0001087983 */ /* 0x001ea20000100800 */
[----:B-1----:R-:W-:-:S02]  /*10ba0*/  @!P0 IMAD.MOV.U32 R16, RZ, RZ, R73 ;  /* 0x000000ffff108224 */ /* 0x002fc400078e0049 */
[----:B------:R-:W-:Y:S01]  /*10bb0*/  @!P0 IMAD.MOV.U32 R17, RZ, RZ, R81 ;  /* 0x000000ffff118224 */ /* 0x000fe200078e0051 */
[----:B------:R-:W2:Y:S04]  /*10bc0*/  LDL R73, [R1+0x106c] ;  /* 0x00106c0001497983 */ /* 0x000ea80000100800 */
[----:B------:R-:W2:Y:S04]  /*10bd0*/  LDL R81, [R1+0x1068] ;  /* 0x0010680001517983 */ /* 0x000ea80000100800 */
[----:B------:R0:W2:Y:S02]  /*10be0*/  @!P0 LDG.E.U16 R176, desc[UR6][R16.64] ;  /* 0x0000000610b08981 */ /* 0x0000a4000c1e1500 */
[----:B0-----:R-:W-:-:S02]  /*10bf0*/  @!P0 IMAD.MOV.U32 R17, RZ, RZ, R66 ;  /* 0x000000ffff118224 */ /* 0x001fc400078e0042 */
[----:B------:R-:W2:Y:S04]  /*10c00*/  LDL R66, [R1+0x1058] ;  /* 0x0010580001427983 */ /* 0x000ea80000100800 */
[----:B------:R-:W2:Y:S04]  /*10c10*/  LDL.LU R142, [R1+0xe80] ;  /* 0x000e8000018e7983 */ /* 0x000ea80000300800 */
[----:B------:R-:W2:Y:S01]  /*10c20*/  LDL R5, [R1+0x1048] ;  /* 0x0010480001057983 */ /* 0x000ea20000100800 */
[----:B------:R-:W-:Y:S01]  /*10c30*/  PRMT R175, RZ, 0x7610, R175 ;  /* 0x00007610ffaf7816 */ /* 0x000fe200000000af */
[----:B------:R-:W-:Y:S01]  /*10c40*/  @!P0 IMAD.MOV.U32 R16, RZ, RZ, R48 ;  /* 0x000000ffff108224 */ /* 0x000fe200078e0030 */
[----:B------:R-:W-:Y:S01]  /*10c50*/  PRMT R174, RZ, 0x7610, R174 ;  /* 0x00007610ffae7816 */ /* 0x000fe200000000ae */
[----:B------:R-:W2:Y:S04]  /*10c60*/  LDL R6, [R1+0x14f4] ;  /* 0x0014f40001067983 */ /* 0x000ea80000100800 */
[----:B------:R3:W2:Y:S02]  /*10c70*/  @!P0 LDG.E.U16 R175, desc[UR6][R16.64] ;  /* 0x0000000610af8981 */ /* 0x0006a4000c1e1500 */
[----:B---3--:R-:W-:-:S02]  /*10c80*/  @!P0 IMAD.MOV.U32 R16, RZ, RZ, R2 ;  /* 0x000000ffff108224 */ /* 0x008fc400078e0002 */
[----:B------:R-:W3:Y:S01]  /*10c90*/  LDL R2, [R1+0x104c] ;  /* 0x00104c0001027983 */ /* 0x000ee20000100800 */
[----:B------:R-:W-:-:S03]  /*10ca0*/  @!P0 IMAD.MOV.U32 R17, RZ, RZ, R45 ;  /* 0x000000ffff118224 */ /* 0x000fc600078e002d */
[----:B------:R-:W3:Y:S04]  /*10cb0*/  LDL.LU R143, [R1+0xe84] ;  /* 0x000e8400018f7983 */ /* 0x000ee80000300800 */
[----:B------:R-:W-:Y:S04]  /*10cc0*/  STS.U16 [R32+UR4+0x480], R170 ;  /* 0x000480aa20007988 */ /* 0x000fe80008000404 */
[----:B------:R-:W3:Y:S04]  /*10cd0*/  LDL R48, [R1+0x1038] ;  /* 0x0010380001307983 */ /* 0x000ee80000100800 */
[----:B------:R-:W3:Y:S01]  /*10ce0*/  LDL R45, [R1+0x103c] ;  /* 0x00103c00012d7983 */ /* 0x000ee20000100800 */
[----:B------:R-:W-:-:S03]  /*10cf0*/  PRMT R173, RZ, 0x7610, R173 ;  /* 0x00007610ffad7816 */ /* 0x000fc600000000ad */
[----:B------:R0:W-:Y:S04]  /*10d00*/  STS.U16 [R32+UR4+0x2480], R172 ;  /* 0x002480ac20007988 */ /* 0x0001e80008000404 */
[----:B------:R-:W-:Y:S04]  /*10d10*/  STS.U16 [R32+UR4+0x4480], R169 ;  /* 0x004480a920007988 */ /* 0x000fe80008000404 */
[----:B------:R1:W-:Y:S04]  /*10d20*/  STS.U16 [R32+UR4+0x6480], R171 ;  /* 0x006480ab20007988 */ /* 0x0003e80008000404 */
[----:B------:R-:W-:Y:S04]  /*10d30*/  STS.U16 [R32+UR4+0x880], R161 ;  /* 0x000880a120007988 */ /* 0x000fe80008000404 */
[----:B------:R4:W3:Y:S04]  /*10d40*/  @!P0 LDG.E.U16 R174, desc[UR6][R16.64] ;  /* 0x0000000610ae8981 */ /* 0x0008e8000c1e1500 */
[----:B------:R-:W-:Y:S04]  /*10d50*/  STS.U16 [R32+UR4+0x2880], R162 ;  /* 0x002880a220007988 */ /* 0x000fe80008000404 */
[----:B------:R-:W3:Y:S01]  /*10d60*/  LDL.LU R144, [R1+0xe88] ;  /* 0x000e880001907983 */ /* 0x000ee20000300800 */
[----:B----4-:R-:W-:-:S02]  /*10d70*/  @!P0 IMAD.MOV.U32 R16, RZ, RZ, R33 ;  /* 0x000000ffff108224 */ /* 0x010fc400078e0021 */
[----:B------:R-:W-:Y:S01]  /*10d80*/  @!P0 IMAD.MOV.U32 R17, RZ, RZ, R35 ;  /* 0x000000ffff118224 */ /* 0x000fe200078e0023 */
[----:B------:R-:W-:Y:S04]  /*10d90*/  STS.U16 [R32+UR4+0x4880], R163 ;  /* 0x004880a320007988 */ /* 0x000fe80008000404 */
[----:B------:R-:W4:Y:S04]  /*10da0*/  LDL R35, [R1+0x1028] ;  /* 0x0010280001237983 */ /* 0x000f280000100800 */
[----:B------:R-:W4:Y:S01]  /*10db0*/  LDL R33, [R1+0x102c] ;  /* 0x00102c0001217983 */ /* 0x000f220000100800 */
[----:B0-----:R-:W-:-:S03]  /*10dc0*/  PRMT R172, RZ, 0x7610, R172 ;  /* 0x00007610ffac7816 */ /* 0x001fc600000000ac */
[----:B------:R-:W-:Y:S04]  /*10dd0*/  STS.U16 [R32+UR4+0x6880], R164 ;  /* 0x006880a420007988 */ /* 0x000fe80008000404 */
[----:B------:R-:W-:Y:S04]  /*10de0*/  STS.U16 [R32+UR4+0xc80], R153 ;  /* 0x000c809920007988 */ /* 0x000fe80008000404 */
[----:B------:R-:W-:Y:S04]  /*10df0*/  STS.U16 [R32+UR4+0x2c80], R154 ;  /* 0x002c809a20007988 */ /* 0x000fe80008000404 */
[----:B------:R2:W4:Y:S04]  /*10e00*/  @!P0 LDG.E.U16 R173, desc[UR6][R16.64] ;  /* 0x0000000610ad8981 */ /* 0x000528000c1e1500 */
[----:B------:R-:W-:Y:S04]  /*10e10*/  STS.U16 [R32+UR4+0x4c80], R155 ;  /* 0x004c809b20007988 */ /* 0x000fe80008000404 */
[----:B------:R-:W4:Y:S04]  /*10e20*/  LDL.LU R146, [R1+0xe8c] ;  /* 0x000e8c0001927983 */ /* 0x000f280000300800 */
[----:B------:R0:W-:Y:S01]  /*10e30*/  STS.U16 [R32+UR4+0x6c80], R156 ;  /* 0x006c809c20007988 */ /* 0x0001e20008000404 */
[----:B-1----:R-:W-:-:S03]  /*10e40*/  PRMT R171, RZ, 0x7610, R171 ;  /* 0x00007610ffab7816 */ /* 0x002fc600000000ab */
[----:B0-----:R-:W4:Y:S01]  /*10e50*/  LDL R32, [R1+0x101c] ;  /* 0x00101c0001207983 */ /* 0x001f220000100800 */
[----:B--2---:R-:W-:-:S03]  /*10e60*/  @!P0 IMAD.MOV.U32 R16, RZ, RZ, R73 ;  /* 0x000000ffff108224 */ /* 0x004fc600078e0049 */
[----:B------:R-:W2:Y:S01]  /*10e70*/  LDL R73, [R1+0x1018] ;  /* 0x0010180001497983 */ /* 0x000ea20000100800 */
        /* <DEDUP_REMOVED lines=8> */
[----:B------:R-:W2:Y:S01]  /*10f00*/  LDL R5, [R1+0xff8] ;  /* 0x000ff80001057983 */ /* 0x000ea20000100800 */
[----:B------:R-:W-:Y:S01]  /*10f10*/  PRMT R170, RZ, 0x7610, R170 ;  /* 0x00007610ffaa7816 */ /* 0x000fe200000000aa */
[----:B---3--:R-:W-:Y:S02]  /*10f20*/  @!P0 IMAD.MOV.U32 R16, RZ, RZ, R2 ;  /* 0x000000ffff108224 */ /* 0x008fe400078e0002 */
[----:B------:R-:W3:Y:S01]  /*10f30*/  LDL R2, [R1+0xffc] ;  /* 0x000ffc0001027983 */ /* 0x000ee20000100800 */
[----:B------:R-:W-:-:S03]  /*10f40*/  PRMT R169, RZ, 0x7610, R169 ;  /* 0x00007610ffa97816 */ /* 0x000fc600000000a9 */
[----:B------:R0:W3:Y:S01]  /*10f50*/  @!P0 LDG.E.U16 R170, desc[UR6][R16.64] ;  /* 0x0000000610aa8981 */ /* 0x0000e2000c1e1500 */
[----:B------:R-:W-:Y:S01]  /*10f60*/  PRMT R168, RZ, 0x7610, R168 ;  /* 0x00007610ffa87816 */ /* 0x000fe200000000a8 */
[----:B0-----:R-:W-:Y:S02]  /*10f70*/  @!P0 IMAD.MOV.U32 R16, RZ, RZ, R45 ;  /* 0x000000ffff108224 */ /* 0x001fe400078e002d */
[----:B------:R-:W-:Y:S01]  /*10f80*/  @!P0 IMAD.MOV.U32 R17, RZ, RZ, R48 ;  /* 0x000000ffff118224 */ /* 0x000fe200078e0030 */
[----:B------:R-:W3:Y:S04]  /*10f90*/  LDL R45, [R1+0xfec] ;  /* 0x000fec00012d7983 */ /* 0x000ee80000100800 */
[----:B------:R-:W3:Y:S04]  /*10fa0*/  LDL R48, [R1+0xfe8] ;  /* 0x000fe80001307983 */ /* 0x000ee80000100800 */
[----:B------:R4:W3:Y:S01]  /*10fb0*/  @!P0 LDG.E.U16 R169, desc[UR6][R16.64] ;  /* 0x0000000610a98981 */ /* 0x0008e2000c1e1500 */
[----:B------:R-:W-:-:S03]  /*10fc0*/  PRMT R167, RZ, 0x7610, R167 ;  /* 0x00007610ffa77816 */ /* 0x000fc600000000a7 */
[----:B------:R-:W-:Y:S04]  /*10fd0*/  STS.U16 [R6+UR4+0x100], R142 ;  /* 0x0001008e06007988 */ /* 0x000fe80008000404 */
[----:B------:R-:W-:Y:S01]  /*10fe0*/  STS.U16 [R6+UR4+0x2100], R143 ;  /* 0x0021008f06007988 */ /* 0x000fe20008000404 */
[----:B------:R-:W-:-:S03]  /*10ff0*/  PRMT R166, RZ, 0x7610, R166 ;  /* 0x00007610ffa67816 */ /* 0x000fc600000000a6 */
[----:B------:R-:W-:Y:S01]  /*11000*/  STS.U16 [R6+UR4+0x4100], R144 ;  /* 0x0041009006007988 */ /* 0x000fe20008000404 */
[----:B----4-:R-:W-:-:S03]  /*11010*/  @!P0 IMAD.MOV.U32 R17, RZ, RZ, R35 ;  /* 0x000000ffff118224 */ /* 0x010fc600078e0023 */
[----:B------:R-:W4:Y:S01]  /*11020*/  LDL R35, [R1+0xfd8] ;  /* 0x000fd80001237983 */ /* 0x000f220000100800 */
[----:B------:R-:W-:-:S03]  /*11030*/  @!P0 IMAD.MOV.U32 R16, RZ, RZ, R33 ;  /* 0x000000ffff108224 */ /* 0x000fc600078e0021 */
[----:B------:R-:W4:Y:S04]  /*11040*/  LDL R33, [R1+0xfdc] ;  /* 0x000fdc0001217983 */ /* 0x000f280000100800 */
[----:B------:R0:W4:Y:S04]  /*11050*/  @!P0 LDG.E.U16 R168, desc[UR6][R16.64] ;  /* 0x0000000610a88981 */ /* 0x000128000c1e1500 */
[----:B------:R-:W-:Y:S04]  /*11060*/  STS.U16 [R6+UR4+0x6100], R146 ;  /* 0x0061009206007988 */ /* 0x000fe80008000404 */
[----:B------:R1:W-:Y:S04]  /*11070*/  STS.U16 [R6+UR4+0x500], R29 ;  /* 0x0005001d06007988 */ /* 0x0003e80008000404 */
[----:B------:R1:W-:Y:S01]  /*11080*/  STS.U16 [R6+UR4+0x2500], R28 ;  /* 0x0025001c06007988 */ /* 0x0003e20008000404 */
[----:B0-----:R-:W-:-:S03]  /*11090*/  @!P0 IMAD.MOV.U32 R16, RZ, RZ, R32 ;  /* 0x000000ffff108224 */ /* 0x001fc600078e0020 */
[----:B-1----:R-:W4:Y:S04]  /*110a0*/  LDL R29, [R1+0xfcc] ;  /* 0x000fcc00011d7983 */ /* 0x002f280000100800 */
[----:B------:R-:W4:Y:S04]  /*110b0*/  LDL R32, [R1+0xfc8] ;  /* 0x000fc80001207983 */ /* 0x000f280000100800 */
[----:B------:R-:W4:Y:S01]  /*110c0*/  LDL R28, [R1+0xfb8] ;  /* 0x000fb800011c7983 */ /* 0x000f220000100800 */
[----:B--2---:R-:W-:Y:S01]  /*110d0*/  @!P0 IMAD.MOV.U32 R17, RZ, RZ, R73 ;  /* 0x000000ffff118224 */ /* 0x004fe200078e0049 */
[----:B------:R-:W-:-:S02]  /*110e0*/  PRMT R165, RZ, 0x7610, R165 ;  /* 0x00007610ffa57816 */ /* 0x000fc400000000a5 */
[----:B------:R-:W-:Y:S04]  /*110f0*/  STS.U16 [R6+UR4+0x4500], R49 ;  /* 0x0045003106007988 */ /* 0x000fe80008000404 */
[----:B------:R0:W2:Y:S01]  /*11100*/  @!P0 LDG.E.U16 R167, desc[UR6][R16.64] ;  /* 0x0000000610a78981 */ /* 0x0000a2000c1e1500 */
[----:B------:R-:W-:Y:S02]  /*11110*/  PRMT R164, RZ, 0x7610, R164 ;  /* 0x00007610ffa47816 */ /* 0x000fe400000000a4 */
[----:B------:R-:W-:Y:S01]  /*11120*/  PRMT R163, RZ, 0x7610, R163 ;  /* 0x00007610ffa37816 */ /* 0x000fe200000000a3 */
[----:B------:R-:W2:Y:S01]  /*11130*/  LDL R73, [R1+0x14f0] ;  /* 0x0014f00001497983 */ /* 0x000ea20000100800 */
[----:B0-----:R-:W-:-:S03]  /*11140*/  @!P0 IMAD.MOV.U32 R16, RZ, RZ, R8 ;  /* 0x000000ffff108224 */ /* 0x001fc600078e0008 */
[----:B------:R-:W2:Y:S01]  /*11150*/  LDL R8, [R1+0xfbc] ;  /* 0x000fbc0001087983 */ /* 0x000ea20000100800 */
[----:B------:R-:W-:-:S05]  /*11160*/  @!P0 IMAD.MOV.U32 R17, RZ, RZ, R66 ;  /* 0x000000ffff118224 */ /* 0x000fca00078e0042 */
[----:B------:R0:W2:Y:S02]  /*11170*/  @!P0 LDG.E.U16 R166, desc[UR6][R16.64] ;  /* 0x0000000610a68981 */ /* 0x0000a4000c1e1500 */
[----:B0-----:R-:W-:Y:S02]  /*11180*/  @!P0 IMAD.MOV.U32 R17, RZ, RZ, R5 ;  /* 0x000000ffff118224 */ /* 0x001fe400078e0005 */
[----:B------:R-:W2:Y:S01]  /*11190*/  LDL R5, [R1+0xfa8] ;  /* 0x000fa80001057983 */ /* 0x000ea20000100800 */
[----:B---3--:R-:W-:-:S03]  /*111a0*/  @!P0 IMAD.MOV.U32 R16, RZ, RZ, R2 ;  /* 0x000000ffff108224 */ /* 0x008fc600078e0002 */
[----:B------:R-:W3:Y:S04]  /*111b0*/  LDL R2, [R1+0xfac] ;  /* 0x000fac0001027983 */ /* 0x000ee80000100800 */
[----:B------:R0:W3:Y:S04]  /*111c0*/  @!P0 LDG.E.U16 R165, desc[UR6][R16.64] ;  /* 0x0000000610a58981 */ /* 0x0000e8000c1e1500 */
[----:B------:R1:W-:Y:S01]  /*111d0*/  STS.U16 [R6+UR4+0x6500], R38 ;  /* 0x0065002606007988 */ /* 0x0003e20008000404 */
[----:B0-----:R-:W-:-:S03]  /*111e0*/  @!P0 IMAD.MOV.U32 R16, RZ, RZ, R45 ;  /* 0x000000ffff108224 */ /* 0x001fc600078e002d */
[----:B------:R-:W3:Y:S01]  /*111f0*/  LDL R45, [R1+0xf98] ;  /* 0x000f9800012d7983 */ /* 0x000ee20000100800 */
[----:B------:R-:W-:-:S03]  /*11200*/  @!P0 IMAD.MOV.U32 R17, RZ, RZ, R48 ;  /* 0x000000ffff118224 */ /* 0x000fc600078e0030 */
[----:B-1----:R-:W3:Y:S04]  /*11210*/  LDL R38, [R1+0xf9c] ;  /* 0x000f9c0001267983 */ /* 0x002ee80000100800 */
[----:B------:R4:W3:Y:S01]  /*11220*/  @!P0 LDG.E.U16 R164, desc[UR6][R16.64] ;  /* 0x0000000610a48981 */ /* 0x0008e2000c1e1500 */
[----:B------:R-:W-:Y:S02]  /*11230*/  PRMT R162, RZ, 0x7610, R162 ;  /* 0x00007610ffa27816 */ /* 0x000fe400000000a2 */
[----:B------:R-:W-:Y:S01]  /*11240*/  PRMT R161, RZ, 0x7610, R161 ;  /* 0x00007610ffa17816 */ /* 0x000fe200000000a1 */
[----:B----4-:R-:W-:Y:S02]  /*11250*/  @!P0 IMAD.MOV.U32 R17, RZ, RZ, R35 ;  /* 0x000000ffff118224 */ /* 0x010fe400078e0023 */
[----:B------:R-:W4:Y:S01]  /*11260*/  LDL R35, [R1+0xf88] ;  /* 0x000f880001237983 */ /* 0x000f220000100800 */
[----:B------:R-:W-:-:S03]  /*11270*/  @!P0 IMAD.MOV.U32 R16, RZ, RZ, R33 ;  /* 0x000000ffff108224 */ /* 0x000fc600078e0021 */
[----:B------:R-:W4:Y:S04]  /*11280*/  LDL R33, [R1+0xf8c] ;  /* 0x000f8c0001217983 */ /* 0x000f280000100800 */
[----:B------:R0:W4:Y:S02]  /*11290*/  @!P0 LDG.E.U16 R163, desc[UR6][R16.64] ;  /* 0x0000000610a38981 */ /* 0x000124000c1e1500 */
[----:B0-----:R-:W-:Y:S02]  /*112a0*/  @!P0 IMAD.MOV.U32 R16, RZ, RZ, R29 ;  /* 0x000000ffff108224 */ /* 0x001fe400078e001d */
[----:B------:R-:W4:Y:S01]  /*112b0*/  LDL R29, [R1+0xf7c] ;  /* 0x000f7c00011d7983 */ /* 0x000f220000100800 */
[----:B------:R-:W-:-:S03]  /*112c0*/  @!P0 IMAD.MOV.U32 R17, RZ, RZ, R32 ;  /* 0x000000ffff118224 */ /* 0x000fc600078e0020 */
[----:B------:R-:W4:Y:S04]  /*112d0*/  LDL R32, [R1+0xf78] ;  /* 0x000f780001207983 */ /* 0x000f280000100800 */
[----:B------:R0:W4:Y:S02]  /*112e0*/  @!P0 LDG.E.U16 R162, desc[UR6][R16.64] ;  /* 0x0000000610a28981 */ /* 0x000124000c1e1500 */
[----:B0-----:R-:W-:Y:S02]  /*112f0*/  @!P0 IMAD.MOV.U32 R17, RZ, RZ, R28 ;  /* 0x000000ffff118224 */ /* 0x001fe400078e001c */
[----:B------:R-:W4:Y:S01]  /*11300*/  LDL R28, [R1+0xf68] ;  /* 0x000f6800011c7983 */ /* 0x000f220000100800 */
[----:B--2---:R-:W-:-:S03]  /*11310*/  @!P0 IMAD.MOV.U32 R16, RZ, RZ, R8 ;  /* 0x000000ffff108224 */ /* 0x004fc600078e0008 */
[----:B------:R-:W2:Y:S04]  /*11320*/  LDL R8, [R1+0xf6c] ;  /* 0x000f6c0001087983 */ /* 0x000ea80000100800 */
[----:B------:R0:W2:Y:S02]  /*11330*/  @!P0 LDG.E.U16 R161, desc[UR6][R16.64] ;  /* 0x0000000610a18981 */ /* 0x0000a4000c1e1500 */
[----:B0-----:R-:W-:Y:S02]  /*11340*/  @!P0 IMAD.MOV.U32 R17, RZ, RZ, R5 ;  /* 0x000000ffff118224 */ /* 0x001fe400078e0005 */
[----:B------:R-:W2:Y:S01]  /*11350*/  LDL R5, [R1+0xf58] ;  /* 0x000f580001057983 */ /* 0x000ea20000100800 */
[----:B------:R-:W-:Y:S01]  /*11360*/  PRMT R160, RZ, 0x7610, R160 ;  /* 0x00007610ffa07816 */ /* 0x000fe200000000a0 */
[----:B---3--:R-:W-:Y:S01]  /*11370*/  @!P0 IMAD.MOV.U32 R16, RZ, RZ, R2 ;  /* 0x000000ffff108224 */ /* 0x008fe200078e0002 */
[----:B------:R-:W-:Y:S01]  /*11380*/  PRMT R159, RZ, 0x7610, R159 ;  /* 0x00007610ff9f7816 */ /* 0x000fe2000000009f */
[----:B------:R-:W-:Y:S04]  /*11390*/  STS.U16 [R6+UR4+0x900], R235 ;  /* 0x000900eb06007988 */ /* 0x000fe80008000404 */
[----:B------:R0:W3:Y:S01]  /*113a0*/  @!P0 LDG.E.U16 R160, desc[UR6][R16.64] ;  /* 0x0000000610a08981 */ /* 0x0000e2000c1e1500 */
[----:B------:R-:W-:-:S03]  /*113b0*/  PRMT R158, RZ, 0x7610, R158 ;  /* 0x00007610ff9e7816 */ /* 0x000fc6000000009e */
[----:B------:R-:W-:Y:S04]  /*113c0*/  STS.U16 [R6+UR4+0x2900], R236 ;  /* 0x002900ec06007988 */ /* 0x000fe80008000404 */
[----:B------:R-:W3:Y:S01]  /*113d0*/  LDL R2, [R1+0xf5c] ;  /* 0x000f5c0001027983 */ /* 0x000ee20000100800 */
[----:B0-----:R-:W-:Y:S02]  /*113e0*/  @!P0 IMAD.MOV.U32 R17, RZ, RZ, R45 ;  /* 0x000000ffff118224 */ /* 0x001fe400078e002d */
[----:B------:R-:W-:Y:S01]  /*113f0*/  @!P0 IMAD.MOV.U32 R16, RZ, RZ, R38 ;  /* 0x000000ffff108224 */ /* 0x000fe200078e0026 */
[----:B------:R-:W-:Y:S04]  /*11400*/  STS.U16 [R6+UR4+0x4900], R238 ;  /* 0x004900ee06007988 */ /* 0x000fe80008000404 */
[----:B------:R4:W3:Y:S04]  /*11410*/  @!P0 LDG.E.U16 R159, desc[UR6][R16.64] ;  /* 0x00000006109f8981 */ /* 0x0008e8000c1e1500 */
[----:B------:R-:W-:Y:S01]  /*11420*/  STS.U16 [R6+UR4+0x6900], R239 ;  /* 0x006900ef06007988 */ /* 0x000fe20008000404 */
[----:B------:R-:W-:-:S03]  /*11430*/  PRMT R157, RZ, 0x7610, R157 ;  /* 0x00007610ff9d7816 */ /* 0x000fc6000000009d */
[----:B------:R-:W-:Y:S04]  /*11440*/  STS.U16 [R6+UR4+0xd00], R217 ;  /* 0x000d00d906007988 */ /* 0x000fe80008000404 */
[----:B------:R-:W-:Y:S04]  /*11450*/  STS.U16 [R6+UR4+0x2d00], R218 ;  /* 0x002d00da06007988 */ /* 0x000fe80008000404 */
[----:B------:R-:W-:Y:S04]  /*11460*/  STS.U16 [R6+UR4+0x4d00], R220 ;  /* 0x004d00dc06007988 */ /* 0x000fe80008000404 */
[----:B------:R-:W-:Y:S01]  /*11470*/  STS.U16 [R6+UR4+0x6d00], R221 ;  /* 0x006d00dd06007988 */ /* 0x000fe20008000404 */
[----:B----4-:R-:W-:-:S03]  /*11480*/  @!P0 IMAD.MOV.U32 R17, RZ, RZ, R35 ;  /* 0x000000ffff118224 */ /* 0x010fc600078e0023 */
[----:B------:R-:W4:Y:S01]  /*11490*/  LDL.LU R35, [R1+0xf4c] ;  /* 0x000f4c0001237983 */ /* 0x000f220000300800 */
[----:B------:R-:W-:-:S03]  /*114a0*/  @!P0 IMAD.MOV.U32 R16, RZ, RZ, R33 ;  /* 0x000000ffff108224 */ /* 0x000fc600078e0021 */
[----:B------:R-:W4:Y:S04]  /*114b0*/  LDL.LU R146, [R1+0xebc] ;  /* 0x000ebc0001927983 */ /* 0x000f280000300800 */
[----:B------:R-:W4:Y:S04]  /*114c0*/  LDL.LU R48, [R1+0xf48] ;  /* 0x000f480001307983 */ /* 0x000f280000300800 */
[----:B------:R-:W4:Y:S04]  /*114d0*/  LDL.LU R38, [R1+0xf3c] ;  /* 0x000f3c0001267983 */ /* 0x000f280000300800 */
[----:B------:R0:W4:Y:S04]  /*114e0*/  @!P0 LDG.E.U16 R158, desc[UR6][R16.64] ;  /* 0x00000006109e8981 */ /* 0x000128000c1e1500 */
[----:B------:R-:W4:Y:S04]  /*114f0*/  LDL.LU R33, [R1+0xf38] ;  /* 0x000f380001217983 */ /* 0x000f280000300800 */
[----:B------:R-:W4:Y:S04]  /*11500*/  LDL.LU R144, [R1+0xec0] ;  /* 0x000ec00001907983 */ /* 0x000f280000300800 */
[----:B------:R1:W-:Y:S01]  /*11510*/  STS.U16 [R73+UR4+0x180], R4 ;  /* 0x0001800449007988 */ /* 0x0003e20008000404 */
[----:B------:R-:W-:-:S03]  /*11520*/  PRMT R156, RZ, 0x7610, R156 ;  /* 0x00007610ff9c7816 */ /* 0x000fc6000000009c */
[----:B-1----:R-:W4:Y:S01]  /*11530*/  LDL.LU R4, [R1+0x1f38] ;  /* 0x001f380001047983 */ /* 0x002f220000300800 */
[----:B0-----:R-:W-:-:S03]  /*11540*/  @!P0 IMAD.MOV.U32 R16, RZ, RZ, R29 ;  /* 0x000000ffff108224 */ /* 0x001fc600078e001d */
[----:B------:R-:W4:Y:S01]  /*11550*/  LDL.LU R45, [R1+0xf2c] ;  /* 0x000f2c00012d7983 */ /* 0x000f220000300800 */
[----:B------:R-:W-:-:S03]  /*11560*/  @!P0 IMAD.MOV.U32 R17, RZ, RZ, R32 ;  /* 0x000000ffff118224 */ /* 0x000fc600078e0020 */
[----:B------:R-:W4:Y:S04]  /*11570*/  LDL.LU R29, [R1+0xf28] ;  /* 0x000f2800011d7983 */ /* 0x000f280000300800 */
[----:B------:R0:W4:Y:S02]  /*11580*/  @!P0 LDG.E.U16 R157, desc[UR6][R16.64] ;  /* 0x00000006109d8981 */ /* 0x000124000c1e1500 */
[----:B0-----:R-:W-:Y:S02]  /*11590*/  @!P0 IMAD.MOV.U32 R17, RZ, RZ, R28 ;  /* 0x000000ffff118224 */ /* 0x001fe400078e001c */
[----:B--2---:R-:W-:-:S05]  /*115a0*/  @!P0 IMAD.MOV.U32 R16, RZ, RZ, R8 ;  /* 0x000000ffff108224 */ /* 0x004fca00078e0008 */
[----:B------:R0:W2:Y:S02]  /*115b0*/  @!P0 LDG.E.U16 R156, desc[UR6][R16.64] ;  /* 0x00000006109c8981 */ /* 0x0000a4000c1e1500 */
[----:B0-----:R-:W-:Y:S02]  /*115c0*/  @!P0 IMAD.MOV.U32 R17, RZ, RZ, R5 ;  /* 0x000000ffff118224 */ /* 0x001fe400078e0005 */
[----:B------:R-:W2:Y:S04]  /*115d0*/  LDL.LU R5, [R1+0xf18] ;  /* 0x000f180001057983 */ /* 0x000ea80000300800 */
[----:B------:R-:W2:Y:S04]  /*115e0*/  LDL.LU R49, [R1+0xf1c] ;  /* 0x000f1c0001317983 */ /* 0x000ea80000300800 */
[----:B------:R-:W2:Y:S04]  /*115f0*/  LDL.LU R32, [R1+0xf0c] ;  /* 0x000f0c0001207983 */ /* 0x000ea80000300800 */
[----:B------:R-:W2:Y:S04]  /*11600*/  LDL.LU R6, [R1+0xf08] ;  /* 0x000f080001067983 */ /* 0x000ea80000300800 */
[----:B------:R0:W-:Y:S01]  /*11610*/  STS.U16 [R73+UR4+0x2180], R7 ;  /* 0x0021800749007988 */ /* 0x0001e20008000404 */
[----:B---3--:R-:W-:-:S03]  /*11620*/  @!P0 IMAD.MOV.U32 R16, RZ, RZ, R2 ;  /* 0x000000ffff108224 */ /* 0x008fc600078e0002 */
[----:B0-----:R-:W3:Y:S04]  /*11630*/  LDL.LU R7, [R1+0xef8] ;  /* 0x000ef80001077983 */ /* 0x001ee80000300800 */
[----:B------:R-:W3:Y:S04]  /*11640*/  LDL.LU R28, [R1+0xefc] ;  /* 0x000efc00011c7983 */ /* 0x000ee80000300800 */
[----:B------:R-:W3:Y:S04]  /*11650*/  LDL.LU R8, [R1+0xeec] ;  /* 0x000eec0001087983 */ /* 0x000ee80000300800 */
[----:B----4-:R0:W-:Y:S04]  /*11660*/  STS.U16 [R73+UR4+0x4180], R146 ;  /* 0x0041809249007988 */ /* 0x0101e80008000404 */
[----:B------:R-:W-:Y:S01]  /*11670*/  STS.U16 [R73+UR4+0x6180], R144 ;  /* 0x0061809049007988 */ /* 0x000fe20008000404 */
[----:B0-----:R-:W-:-:S03]  /*11680*/  IMAD.MOV.U32 R146, RZ, RZ, R4 ;  /* 0x000000ffff927224 */ /* 0x001fc600078e0004 */
[----:B------:R-:W4:Y:S04]  /*11690*/  LDL.LU R4, [R1+0xee8] ;  /* 0x000ee80001047983 */ /* 0x000f280000300800 */
[----:B------:R-:W4:Y:S04]  /*116a0*/  LDL.LU R2, [R1+0xedc] ;  /* 0x000edc0001027983 */ /* 0x000f280000300800 */
[----:B------:R0:W-:Y:S04]  /*116b0*/  STS.U16 [R73+UR4+0x580], R42 ;  /* 0x0005802a49007988 */ /* 0x0001e80008000404 */
[----:B------:R-:W4:Y:S04]  /*116c0*/  LDL R66, [R1+0x14ec] ;  /* 0x0014ec0001427983 */ /* 0x000f280000100800 */
[----:B0-----:R-:W4:Y:S04]  /*116d0*/  LDL.LU R42, [R1+0xed8] ;  /* 0x000ed800012a7983 */ /* 0x001f280000300800 */
[----:B--2---:R0:W-:Y:S04]  /*116e0*/  STL [R1+0x1528], R6 ;  /* 0x0015280601007387 */ /* 0x0041e80000100800 */
[----:B------:R-:W2:Y:S04]  /*116f0*/  LDL.LU R143, [R1+0x14bc] ;  /* 0x0014bc00018f7983 */ /* 0x000ea80000300800 */
[----:B------:R-:W2:Y:S01]  /*11700*/  LDL.LU R144, [R1+0x14b8] ;  /* 0x0014b80001907983 */ /* 0x000ea20000300800 */
[----:B------:R-:W-:-:S02]  /*11710*/  PRMT R155, RZ, 0x7610, R155 ;  /* 0x00007610ff9b7816 */ /* 0x000fc4000000009b */
[----:B------:R-:W-:-:S04]  /*11720*/  PRMT R154, RZ, 0x7610, R154 ;  /* 0x00007610ff9a7816 */ /* 0x000fc8000000009a */
[----:B------:R1:W2:Y:S01]  /*11730*/  @!P0 LDG.E.U16 R155, desc[UR6][R16.64] ;  /* 0x00000006109b8981 */ /* 0x0002a2000c1e1500 */
[----:B------:R-:W-:Y:S01]  /*11740*/  PRMT R153, RZ, 0x7610, R153 ;  /* 0x00007610ff997816 */ /* 0x000fe20000000099 */
[----:B-1----:R-:W-:Y:S02]  /*11750*/  @!P0 IMAD.MOV.U32 R16, RZ, RZ, R35 ;  /* 0x000000ffff108224 */ /* 0x002fe400078e0023 */
[----:B------:R-:W-:-:S05]  /*11760*/  @!P0 IMAD.MOV.U32 R17, RZ, RZ, R48 ;  /* 0x000000ffff118224 */ /* 0x000fca00078e0030 */
[----:B------:R1:W2:Y:S01]  /*11770*/  @!P0 LDG.E.U16 R154, desc[UR6][R16.64] ;  /* 0x00000006109a8981 */ /* 0x0002a2000c1e1500 */
[----:B------:R-:W-:Y:S01]  /*11780*/  PRMT R152, RZ, 0x7610, R152 ;  /* 0x00007610ff987816 */ /* 0x000fe20000000098 */
[----:B-1----:R-:W-:Y:S02]  /*11790*/  @!P0 IMAD.MOV.U32 R16, RZ, RZ, R38 ;  /* 0x000000ffff108224 */ /* 0x002fe400078e0026 */
[----:B------:R-:W-:-:S05]  /*117a0*/  @!P0 IMAD.MOV.U32 R17, RZ, RZ, R33 ;  /* 0x000000ffff118224 */ /* 0x000fca00078e0021 */
[----:B------:R1:W2:Y:S01]  /*117b0*/  @!P0 LDG.E.U16 R153, desc[UR6][R16.64] ;  /* 0x0000000610998981 */ /* 0x0002a2000c1e1500 */
[----:B------:R-:W-:Y:S01]  /*117c0*/  PRMT R23, RZ, 0x7610, R23 ;  /* 0x00007610ff177816 */ /* 0x000fe20000000017 */
[----:B-1----:R-:W-:Y:S02]  /*117d0*/  @!P0 IMAD.MOV.U32 R16, RZ, RZ, R45 ;  /* 0x000000ffff108224 */ /* 0x002fe400078e002d */
[----:B------:R-:W-:Y:S01]  /*117e0*/  @!P0 IMAD.MOV.U32 R17, RZ, RZ, R29 ;  /* 0x000000ffff118224 */ /* 0x000fe200078e001d */
[----:B---3--:R-:W-:Y:S04]  /*117f0*/  STL [R1+0x152c], R7 ;  /* 0x00152c0701007387 */ /* 0x008fe80000100800 */
[----:B------:R1:W3:Y:S04]  /*11800*/  @!P0 LDG.E.U16 R152, desc[UR6][R16.64] ;  /* 0x0000000610988981 */ /* 0x0002e8000c1e1500 */
[----:B------:R-:W-:Y:S01]  /*11810*/  STL [R1+0x1534], R8 ;  /* 0x0015340801007387 */ /* 0x000fe20000100800 */
[----:B-1----:R-:W-:-:S02]  /*11820*/  @!P0 IMAD.MOV.U32 R16, RZ, RZ, R49 ;  /* 0x000000ffff108224 */ /* 0x002fc400078e0031 */
[----:B------:R-:W-:Y:S01]  /*11830*/  @!P0 IMAD.MOV.U32 R17, RZ, RZ, R5 ;  /* 0x000000ffff118224 */ /* 0x000fe200078e0005 */
[----:B------:R-:W-:Y:S04]  /*11840*/  STS.U16 [R73+UR4+0x2580], R80 ;  /* 0x0025805049007988 */ /* 0x000fe80008000404 */
[----:B------:R1:W3:Y:S04]  /*11850*/  @!P0 LDG.E.U16 R23, desc[UR6][R16.64] ;  /* 0x0000000610178981 */ /* 0x0002e8000c1e1500 */
[----:B----4-:R-:W-:Y:S04]  /*11860*/  STL [R1+0x1530], R4 ;  /* 0x0015300401007387 */ /* 0x010fe80000100800 */
[----:B------:R-:W-:Y:S01]  /*11870*/  STL [R1+0x1538], R2 ;  /* 0x0015380201007387 */ /* 0x000fe20000100800 */
[----:B-1----:R-:W-:-:S03]  /*11880*/  @!P0 IMAD.MOV.U32 R17, RZ, RZ, R6 ;  /* 0x000000ffff118224 */ /* 0x002fc600078e0006 */
[----:B0-----:R-:W4:Y:S01]  /*11890*/  LDL R6, [R1+0x14e8] ;  /* 0x0014e80001067983 */ /* 0x001f220000100800 */
[----:B------:R-:W-:Y:S01]  /*118a0*/  PRMT R22, RZ, 0x7610, R22 ;  /* 0x00007610ff167816 */ /* 0x000fe20000000016 */
[----:B------:R-:W-:Y:S02]  /*118b0*/  @!P0 IMAD.MOV.U32 R16, RZ, RZ, R32 ;  /* 0x000000ffff108224 */ /* 0x000fe400078e0020 */
[----:B------:R-:W-:Y:S04]  /*118c0*/  STS.U16 [R73+UR4+0x4580], R79 ;  /* 0x0045804f49007988 */ /* 0x000fe80008000404 */
[----:B------:R-:W-:Y:S04]  /*118d0*/  STS.U16 [R73+UR4+0x6580], R78 ;  /* 0x0065804e49007988 */ /* 0x000fe80008000404 */
[----:B------:R-:W-:Y:S04]  /*118e0*/  STS.U16 [R73+UR4+0x980], R77 ;  /* 0x0009804d49007988 */ /* 0x000fe80008000404 */
[----:B------:R-:W-:Y:S01]  /*118f0*/  STS.U16 [R73+UR4+0x2980], R76 ;  /* 0x0029804c49007988 */ /* 0x000fe20008000404 */
[----:B------:R-:W-:-:S03]  /*11900*/  PRMT R21, RZ, 0x7610, R21 ;  /* 0x00007610ff157816 */ /* 0x000fc60000000015 */
[----:B------:R-:W-:Y:S04]  /*11910*/  STS.U16 [R73+UR4+0x4980], R75 ;  /* 0x0049804b49007988 */ /* 0x000fe80008000404 */
[----:B------:R-:W-:Y:S04]  /*11920*/  STS.U16 [R73+UR4+0x6980], R74 ;  /* 0x0069804a49007988 */ /* 0x000fe80008000404 */
[----:B------:R-:W-:Y:S04]  /*11930*/  STS.U16 [R73+UR4+0xd80], R234 ;  /* 0x000d80ea49007988 */ /* 0x000fe80008000404 */
[----:B------:R0:W3:Y:S04]  /*11940*/  @!P0 LDG.E.U16 R22, desc[UR6][R16.64] ;  /* 0x0000000610168981 */ /* 0x0000e8000c1e1500 */
[----:B------:R-:W-:Y:S04]  /*11950*/  STS.U16 [R73+UR4+0x2d80], R233 ;  /* 0x002d80e949007988 */ /* 0x000fe80008000404 */
[----:B------:R-:W-:Y:S01]  /*11960*/  STS.U16 [R73+UR4+0x4d80], R232 ;  /* 0x004d80e849007988 */ /* 0x000fe20008000404 */
[----:B0-----:R-:W-:-:S02]  /*11970*/  @!P0 IMAD.MOV.U32 R16, RZ, RZ, R28 ;  /* 0x000000ffff108224 */ /* 0x001fc400078e001c */
[----:B------:R-:W-:Y:S01]  /*11980*/  @!P0 IMAD.MOV.U32 R17, RZ, RZ, R7 ;  /* 0x000000ffff118224 */ /* 0x000fe200078e0007 */
[----:B------:R-:W-:Y:S04]  /*11990*/  STS.U16 [R73+UR4+0x6d80], R231 ;  /* 0x006d80e749007988 */ /* 0x000fe80008000404 */
[----:B------:R0:W3:Y:S02]  /*119a0*/  @!P0 LDG.E.U16 R21, desc[UR6][R16.64] ;  /* 0x0000000610158981 */ /* 0x0000e4000c1e1500 */
[----:B0-----:R-:W-:Y:S02]  /*119b0*/  @!P0 IMAD.MOV.U32 R17, RZ, RZ, R4 ;  /* 0x000000ffff118224 */ /* 0x001fe400078e0004 */
[----:B--2---:R-:W-:Y:S04]  /*119c0*/  STS.U16 [R66+UR4+0x200], R143 ;  /* 0x0002008f42007988 */ /* 0x004fe80008000404 */
[----:B------:R-:W-:Y:S04]  /*119d0*/  STS.U16 [R66+UR4+0x2200], R144 ;  /* 0x0022009042007988 */ /* 0x000fe80008000404 */
[----:B------:R0:W-:Y:S04]  /*119e0*/  STS.U16 [R66+UR4+0x4200], R10 ;  /* 0x0042000a42007988 */ /* 0x0001e80008000404 */
[----:B------:R1:W-:Y:S04]  /*119f0*/  STS.U16 [R66+UR4+0x6200], R11 ;  /* 0x0062000b42007988 */ /* 0x0003e80008000404 */
[----:B0-----:R-:W2:Y:S04]  /*11a00*/  LDL.LU R10, [R1+0x1f34] ;  /* 0x001f3400010a7983 */ /* 0x001ea80000300800 */
[----:B-1----:R-:W2:Y:S04]  /*11a10*/  LDL.LU R11, [R1+0x1f30] ;  /* 0x001f3000010b7983 */ /* 0x002ea80000300800 */
[----:B------:R-:W3:Y:S04]  /*11a20*/  LDL R4, [R1+0x14e4] ;  /* 0x0014e40001047983 */ /* 0x000ee80000100800 */
[----:B------:R-:W-:Y:S04]  /*11a30*/  STS.U16 [R66+UR4+0x600], R72 ;  /* 0x0006004842007988 */ /* 0x000fe80008000404 */
[----:B------:R-:W-:Y:S04]  /*11a40*/  STS.U16 [R66+UR4+0x2600], R71 ;  /* 0x0026004742007988 */ /* 0x000fe80008000404 */
[----:B------:R-:W-:Y:S04]  /*11a50*/  STS.U16 [R66+UR4+0x4600], R70 ;  /* 0x0046004642007988 */ /* 0x000fe80008000404 */
[----:B------:R-:W-:Y:S04]  /*11a60*/  STS.U16 [R66+UR4+0x6600], R69 ;  /* 0x0066004542007988 */ /* 0x000fe80008000404 */
[----:B------:R-:W-:Y:S04]  /*11a70*/  STS.U16 [R66+UR4+0xa00], R68 ;  /* 0x000a004442007988 */ /* 0x000fe80008000404 */
[----:B------:R-:W-:Y:S01]  /*11a80*/  STS.U16 [R66+UR4+0x2a00], R67 ;  /* 0x002a004342007988 */ /* 0x000fe20008000404 */
[----:B------:R-:W-:-:S03]  /*11a90*/  PRMT R19, RZ, 0x7610, R19 ;  /* 0x00007610ff137816 */ /* 0x000fc60000000013 */
[----:B------:R-:W-:Y:S01]  /*11aa0*/  STS.U16 [R66+UR4+0x4a00], R252 ;  /* 0x004a00fc42007988 */ /* 0x000fe20008000404 */
[----:B------:R-:W-:-:S03]  /*11ab0*/  @!P0 IMAD.MOV.U32 R16, RZ, RZ, R8 ;  /* 0x000000ffff108224 */ /* 0x000fc600078e0008 */
[----:B------:R-:W-:Y:S04]  /*11ac0*/  STS.U16 [R66+UR4+0x6a00], R251 ;  /* 0x006a00fb42007988 */ /* 0x000fe80008000404 */
[----:B------:R-:W-:Y:S04]  /*11ad0*/  STS.U16 [R66+UR4+0xe00], R230 ;  /* 0x000e00e642007988 */ /* 0x000fe80008000404 */
[----:B------:R-:W-:Y:S04]  /*11ae0*/  STS.U16 [R66+UR4+0x2e00], R229 ;  /* 0x002e00e542007988 */ /* 0x000fe80008000404 */
[----:B------:R-:W-:Y:S04]  /*11af0*/  STS.U16 [R66+UR4+0x4e00], R228 ;  /* 0x004e00e442007988 */ /* 0x000fe80008000404 */
[----:B------:R-:W-:Y:S04]  /*11b00*/  STS.U16 [R66+UR4+0x6e00], R227 ;  /* 0x006e00e342007988 */ /* 0x000fe80008000404 */
[----:B------:R0:W2:Y:S04]  /*11b10*/  @!P0 LDG.E.U16 R19, desc[UR6][R16.64] ;  /* 0x0000000610138981 */ /* 0x0000a8000c1e1500 */
[----:B----4-:R1:W-:Y:S01]  /*11b20*/  STS.U16 [R6+UR4+0x280], R14 ;  /* 0x0002800e06007988 */ /* 0x0103e20008000404 */
[----:B0-----:R-:W-:-:S03]  /*11b30*/  @!P0 IMAD.MOV.U32 R16, RZ, RZ, R2 ;  /* 0x000000ffff108224 */ /* 0x001fc600078e0002 */
[----:B------:R0:W-:Y:S04]  /*11b40*/  STS.U16 [R6+UR4+0x2280], R15 ;  /* 0x0022800f06007988 */ /* 0x0001e80008000404 */
[----:B------:R4:W-:Y:S04]  /*11b50*/  STS.U16 [R6+UR4+0x4280], R12 ;  /* 0x0042800c06007988 */ /* 0x0009e80008000404 */
[----:B-1----:R-:W2:Y:S04]  /*11b60*/  LDL.LU R14, [R1+0x1f2c] ;  /* 0x001f2c00010e7983 */ /* 0x002ea80000300800 */
[----:B0-----:R-:W2:Y:S04]  /*11b70*/  LDL.LU R15, [R1+0x1f28] ;  /* 0x001f2800010f7983 */ /* 0x001ea80000300800 */
[----:B----4-:R-:W4:Y:S04]  /*11b80*/  LDL.LU R12, [R1+0x1f24] ;  /* 0x001f2400010c7983 */ /* 0x010f280000300800 */
[----:B------:R0:W-:Y:S04]  /*11b90*/  STS.U16 [R6+UR4+0x6280], R13 ;  /* 0x0062800d06007988 */ /* 0x0001e80008000404 */
[----:B------:R-:W-:Y:S04]  /*11ba0*/  STS.U16 [R6+UR4+0x680], R65 ;  /* 0x0006804106007988 */ /* 0x000fe80008000404 */
[----:B0-----:R-:W4:Y:S04]  /*11bb0*/  LDL.LU R13, [R1+0x1f20] ;  /* 0x001f2000010d7983 */ /* 0x001f280000300800 */
[----:B------:R-:W2:Y:S04]  /*11bc0*/  LDL R2, [R1+0x14e0] ;  /* 0x0014e00001027983 */ /* 0x000ea80000100800 */
[----:B------:R-:W-:Y:S04]  /*11bd0*/  STS.U16 [R6+UR4+0x2680], R64 ;  /* 0x0026804006007988 */ /* 0x000fe80008000404 */
        /* <DEDUP_REMOVED lines=9> */
[----:B------:R-:W-:Y:S01]  /*11c70*/  STS.U16 [R6+UR4+0x6e80], R223 ;  /* 0x006e80df06007988 */ /* 0x000fe20008000404 */
[----:B------:R-:W-:Y:S01]  /*11c80*/  PRMT R18, RZ, 0x7610, R18 ;  /* 0x00007610ff127816 */ /* 0x000fe20000000012 */
[----:B------:R-:W-:-:S05]  /*11c90*/  @!P0 IMAD.MOV.U32 R17, RZ, RZ, R42 ;  /* 0x000000ffff118224 */ /* 0x000fca00078e002a */
[----:B------:R-:W4:Y:S04]  /*11ca0*/  @!P0 LDG.E.U16 R18, desc[UR6][R16.64] ;  /* 0x0000000610128981 */ /* 0x000f28000c1e1500 */
[----:B---3--:R0:W-:Y:S04]  /*11cb0*/  STS.U16 [R4+UR4+0x300], R20 ;  /* 0x0003001404007988 */ /* 0x0081e80008000404 */
[----:B------:R1:W-:Y:S04]  /*11cc0*/  STS.U16 [R4+UR4+0x2300], R9 ;  /* 0x0023000904007988 */ /* 0x0003e80008000404 */
[----:B------:R3:W-:Y:S04]  /*11cd0*/  STS.U16 [R4+UR4+0x4300], R3 ;  /* 0x0043000304007988 */ /* 0x0007e80008000404 */
[----:B0-----:R-:W4:Y:S04]  /*11ce0*/  LDL.LU R20, [R1+0x1f1c] ;  /* 0x001f1c0001147983 */ /* 0x001f280000300800 */
[----:B-1----:R-:W4:Y:S04]  /*11cf0*/  LDL.LU R9, [R1+0x1f18] ;  /* 0x001f180001097983 */ /* 0x002f280000300800 */
[----:B---3--:R-:W3:Y:S04]  /*11d00*/  LDL.LU R3, [R1+0x1f14] ;  /* 0x001f140001037983 */ /* 0x008ee80000300800 */
[----:B------:R0:W-:Y:S04]  /*11d10*/  STS.U16 [R4+UR4+0x6300], R0 ;  /* 0x0063000004007988 */ /* 0x0001e80008000404 */
        /* <DEDUP_REMOVED lines=12> */
[----:B0-----:R-:W4:Y:S04]  /*11de0*/  LDL.LU R0, [R1+0x1f10] ;  /* 0x001f100001007983 */ /* 0x001f280000300800 */
[----:B--2---:R-:W-:Y:S04]  /*11df0*/  STS.U16 [R2+UR4+0x380], R145 ;  /* 0x0003809102007988 */ /* 0x004fe80008000404 */
        /* <DEDUP_REMOVED lines=14> */
[----:B------:R3:W-:Y:S02]  /*11ee0*/  STS.U16 [R2+UR4+0x6f80], R211 ;  /* 0x006f80d302007988 */ /* 0x0007e40008000404 */
[----:B---3--:R-:W-:-:S02]  /*11ef0*/  LOP3.LUT R2, R3, 0x20, RZ, 0x3c, !PT ;  /* 0x0000002003027812 */ /* 0x008fc400078e3cff */
        /* <DEDUP_REMOVED lines=47> */
[----:B------:R-:W-:Y:S04]  /*121f0*/  STL [R1+0x153c], R3 ;  /* 0x00153c0301007387 */ /* 0x000fe80000100800 */
[----:B------:R-:W-:Y:S04]  /*12200*/  STS.U16 [R2+UR4+0x9d00], R163 ;  /* 0x009d00a302007988 */ /* 0x000fe80008000404 */
[----:B------:R-:W-:Y:S04]  /*12210*/  STS.U16 [R2+UR4+0x9f00], R162 ;  /* 0x009f00a202007988 */ /* 0x000fe80008000404 */
[----:B------:R-:W-:Y:S04]  /*12220*/  STL [R1+0x1ae8], R50 ;  /* 0x001ae83201007387 */ /* 0x000fe80000100800 */
[----:B------:R-:W-:Y:S04]  /*12230*/  STS.U16 [R2+UR4+0xa100], R161 ;  /* 0x00a100a102007988 */ /* 0x000fe80008000404 */
[----:B------:R-:W-:Y:S04]  /*12240*/  STL.64 [R1+0x1ae0], R48 ;  /* 0x001ae03001007387 */ /* 0x000fe80000100a00 */
        /* <DEDUP_REMOVED lines=24> */
[----:B----4-:R-:W-:Y:S04]  /*123d0*/  STL [R1+0x1a78], R20 ;  /* 0x001a781401007387 */ /* 0x010fe80000100800 */
[----:B------:R-:W-:Y:S04]  /*123e0*/  STS.U16 [R2+UR4+0xbb00], R19 ;  /* 0x00bb001302007988 */ /* 0x000fe80008000404 */
[----:B------:R0:W-:Y:S04]  /*123f0*/  STS.U16 [R2+UR4+0xbd00], R18 ;  /* 0x00bd001202007988 */ /* 0x0001e80008000404 */
[----:B------:R-:W2:Y:S01]  /*12400*/  LDL.LU.64 R16, [R1+0xc00] ;  /* 0x000c000001107983 */ /* 0x000ea20000300a00 */
[----:B------:R1:W-:Y:S06]  /*12410*/  MEMBAR.ALL.CTA ;  /* 0x0000000000007992 */ /* 0x0003ec0000008000 */
[----:B-1----:R-:W1:Y:S04]  /*12420*/  FENCE.VIEW.ASYNC.S ;  /* 0x00000000000073c6 */ /* 0x002e680000000000 */
[----:B0-----:R-:W2:Y:S04]  /*12430*/  LDL.LU.64 R18, [R1+0xc08] ;  /* 0x000c080001127983 */ /* 0x001ea80000300a00 */
[----:B------:R-:W2:Y:S04]  /*12440*/  LDL.LU.64 R20, [R1+0xc10] ;  /* 0x000c100001147983 */ /* 0x000ea80000300a00 */
        /* <DEDUP_REMOVED lines=60> */
[----:B------:R-:W2:Y:S01]  /*12810*/  LDL.LU.64 R142, [R1+0xdf8] ;  /* 0x000df800018e7983 */ /* 0x000ea20000300a00 */
[----:B-1----:R-:W-:Y:S06]  /*12820*/  BAR.SYNC.DEFER_BLOCKING 0x0 ;  /* 0x0000000000007b1d */ /* 0x002fec0000010000 */
[----:B------:R-:W-:Y:S01]  /*12830*/  UMOV UR13, 0x40000040 ;  /* 0x40000040000d7882 */ /* 0x000fe20000000000 */
[----:B--2---:R-:W-:-:S06]  /*12840*/  WARPGROUP.ARRIVE ;  /* 0x00000000000079c5 */ /* 0x004fcc0000000000 */
[----:B------:R-:W-:Y:S03]  /*12850*/  HGMMA.64x256x16.F32.BF16 R16, gdesc[UR12].tnspA, R16, gsb0 ;  /* 0x23e000000c1079f0 */ /* 0x000fe60008001810 */
[----:B------:R-:W-:Y:S02]  /*12860*/  WARPGROUP.DEPBAR.LE gsb0, 0x0 ;  /* 0x00008000000079c5 */ /* 0x000fe40000010000 */
[----:B------:R-:W-:-:S15]  /*12870*/  WARPGROUP.ARRIVE ;  /* 0x00000000000079c5 */ /* 0x000fde0000000000 */
[----:B------:R-:W-:-:S08]  /*12880*/  NOP ;  /* 0x0000000000007918 */ /* 0x000fd00000000000 */
[----:B------:R-:W-:Y:S03]  /*12890*/  HGMMA.64x256x16.F32.BF16 R16, gdesc[UR8].tnspA, R16, gsb0 ;  /* 0x23e00000081079f0 */ /* 0x000fe60008001810 */
[----:B------:R-:W-:Y:S02]  /*128a0*/  WARPGROUP.DEPBAR.LE gsb0, 0x0 ;  /* 0x00008000000079c5 */ /* 0x000fe40000010000 */
[----:B------:R-:W-:Y:S04]  /*128b0*/  STL.64 [R1+0xc00], R16 ;  /* 0x000c001001007387 */ /* 0x000fe80000100a00 */
[----:B------:R-:W-:Y:S04]  /*128c0*/  STL.64 [R1+0xc08], R18 ;  /* 0x000c081201007387 */ /* 0x000fe80000100a00 */
[----:B------:R-:W-:Y:S04]  /*128d0*/  STL.64 [R1+0xc10], R20 ;  /* 0x000c101401007387 */ /* 0x000fe80000100a00 */
[----:B------:R-:W-:Y:S04]  /*128e0*/  STL.64 [R1+0xc18], R22 ;  /* 0x000c181601007387 */ /* 0x000fe80000100a00 */
[----:B------:R0:W-:Y:S04]  /*128f0*/  STL.64 [R1+0xc20], R24 ;  /* 0x000c201801007387 */ /* 0x0001e80000100a00 */
        /* <DEDUP_REMOVED lines=59> */
[----:B------:R-:W2:Y:S01]  /*12cb0*/  LDL.LU R145, [R1+0x14d4] ;  /* 0x0014d40001917983 */ /* 0x000ea20000300800 */
[----:B------:R-:W-:-:S03]  /*12cc0*/  IMAD.MOV.U32 R168, RZ, RZ, R24 ;  /* 0x000000ffffa87224 */ /* 0x000fc600078e0018 */
[----:B------:R-:W-:Y:S01]  /*12cd0*/  STL.64 [R1+0x1f08], R150 ;  /* 0x001f089601007387 */ /* 0x000fe20000100a00 */
[----:B------:R-:W-:-:S03]  /*12ce0*/  IMAD.MOV.U32 R169, RZ, RZ, R26 ;  /* 0x000000ffffa97224 */ /* 0x000fc600078e001a */
[----:B------:R-:W-:Y:S04]  /*12cf0*/  STL.64 [R1+0x1f00], R148 ;  /* 0x001f009401007387 */ /* 0x000fe80000100a00 */
[----:B------:R-:W-:Y:S01]  /*12d00*/  STL.64 [R1+0x1ef8], R146 ;  /* 0x001ef89201007387 */ /* 0x000fe20000100a00 */
[----:B------:R-:W-:Y:S02]  /*12d10*/  IMAD.MOV.U32 R152, RZ, RZ, R57 ;  /* 0x000000ffff987224 */ /* 0x000fe400078e0039 */
[----:B------:R-:W-:Y:S02]  /*12d20*/  IMAD.MOV.U32 R153, RZ, RZ, R59 ;  /* 0x000000ffff997224 */ /* 0x000fe400078e003b */
[----:B------:R-:W-:Y:S02]  /*12d30*/  IMAD.MOV.U32 R184, RZ, RZ, R61 ;  /* 0x000000ffffb87224 */ /* 0x000fe400078e003d */
[----:B------:R-:W-:-:S02]  /*12d40*/  IMAD.MOV.U32 R160, RZ, RZ, R60 ;  /* 0x000000ffffa07224 */ /* 0x000fc400078e003c */
[----:B------:R-:W-:Y:S02]  /*12d50*/  IMAD.MOV.U32 R185, RZ, RZ, R63 ;  /* 0x000000ffffb97224 */ /* 0x000fe400078e003f */
[----:B------:R-:W-:Y:S02]  /*12d60*/  IMAD.MOV.U32 R161, RZ, RZ, R62 ;  /* 0x000000ffffa17224 */ /* 0x000fe400078e003e */
        /* <DEDUP_REMOVED lines=9> */
[----:B------:R-:W-:Y:S01]  /*12e00*/  IMAD.MOV.U32 R245, RZ, RZ, R74 ;  /* 0x000000fffff57224 */ /* 0x000fe200078e004a */
[----:B--2---:R2:W-:Y:S04]  /*12e10*/  STL [R1+0x1ef0], R145 ;  /* 0x001ef09101007387 */ /* 0x0045e80000100800 */
[----:B0-----:R-:W2:Y:S04]  /*12e20*/  LDL.LU.64 R24, [R1+0xa00] ;  /* 0x000a000001187983 */ /* 0x001ea80000300a00 */
[----:B-1----:R-:W2:Y:S04]  /*12e30*/  LDL.LU.64 R26, [R1+0xa08] ;  /* 0x000a0800011a7983 */ /* 0x002ea80000300a00 */
[----:B------:R-:W2:Y:S04]  /*12e40*/  LDL.LU.64 R28, [R1+0xa10] ;  /* 0x000a1000011c7983 */ /* 0x000ea80000300a00 */
[----:B---3--:R-:W3:Y:S04]  /*12e50*/  LDL.LU.64 R30, [R1+0xa18] ;  /* 0x000a1800011e7983 */ /* 0x008ee80000300a00 */
[----:B----4-:R-:W3:Y:S04]  /*12e60*/  LDL.LU.64 R32, [R1+0xa20] ;  /* 0x000a200001207983 */ /* 0x010ee80000300a00 */
[----:B------:R-:W3:Y:S04]  /*12e70*/  LDL.LU.64 R34, [R1+0xa28] ;  /* 0x000a280001227983 */ /* 0x000ee80000300a00 */
        /* <DEDUP_REMOVED lines=54> */
[----:B--2---:R-:W3:Y:S04]  /*131e0*/  LDL.LU.64 R144, [R1+0xbe0] ;  /* 0x000be00001907983 */ /* 0x004ee80000300a00 */
[----:B------:R-:W3:Y:S04]  /*131f0*/  LDL.LU.64 R146, [R1+0xbe8] ;  /* 0x000be80001927983 */ /* 0x000ee80000300a00 */
[----:B------:R-:W3:Y:S04]  /*13200*/  LDL.LU.64 R148, [R1+0xbf0] ;  /* 0x000bf00001947983 */ /* 0x000ee80000300a00 */
[----:B------:R-:W3:Y:S01]  /*13210*/  LDL.LU.64 R150, [R1+0xbf8] ;  /* 0x000bf80001967983 */ /* 0x000ee20000300a00 */
[----:B------:R-:W-:Y:S01]  /*13220*/  UIADD3.64 UR48, UR8, 0x80, URZ ;  /* 0x0000008008307897 */ /* 0x000fe2000fffe03f */
[----:B------:R-:W-:Y:S01]  /*13230*/  UMOV UR50, UR14 ;  /* 0x0000000e00327c82 */ /* 0x000fe20008000000 */
[----:B------:R-:W-:Y:S01]  /*13240*/  UMOV UR51, UR15 ;  /* 0x0000000f00337c82 */ /* 0x000fe20008000000 */
[----:B------:R-:W-:-:S02]  /*13250*/  IMAD.MOV.U32 R197, RZ, RZ, R22 ;  /* 0x000000ffffc57224 */ /* 0x000fc400078e0016 */
[----:B------:R-:W-:Y:S02]  /*13260*/  IMAD.MOV.U32 R176, RZ, RZ, R21 ;  /* 0x000000ffffb07224 */ /* 0x000fe400078e0015 */
[----:B------:R-:W-:Y:S01]  /*13270*/  IMAD.MOV.U32 R177, RZ, RZ, R23 ;  /* 0x000000ffffb17224 */ /* 0x000fe200078e0017 */
        /* <DEDUP_REMOVED lines=20> */
[----:B------:R-:W-:Y:S01]  /*133c0*/  STL [R1+0x1540], R245 ;  /* 0x001540f501007387 */ /* 0x000fe20000100800 */
[----:B---3--:R-:W-:-:S06]  /*133d0*/  WARPGROUP.ARRIVE ;  /* 0x00000000000079c5 */ /* 0x008fcc0000000000 */
[----:B------:R-:W-:Y:S03]  /*133e0*/  HGMMA.64x256x16.F32.BF16 R24, gdesc[UR48].tnspA, R24, gsb0 ;  /* 0x23e00000301879f0 */ /* 0x000fe60008001818 */
[----:B------:R-:W-:Y:S02]  /*133f0*/  WARPGROUP.DEPBAR.LE gsb0, 0x0 ;  /* 0x00008000000079c5 */ /* 0x000fe40000010000 */
        /* <DEDUP_REMOVED lines=64> */
[----:B0-----:R-:W2:Y:S04]  /*13800*/  LDL.LU.64 R150, [R1+0x1f08] ;  /* 0x001f080001967983 */ /* 0x001ea80000300a00 */
[----:B------:R-:W3:Y:S04]  /*13810*/  LDL.LU.64 R148, [R1+0x1f00] ;  /* 0x001f000001947983 */ /* 0x000ee80000300a00 */
[----:B------:R-:W4:Y:S04]  /*13820*/  LDL.LU.64 R146, [R1+0x1ef8] ;  /* 0x001ef80001927983 */ /* 0x000f280000300a00 */
[----:B------:R-:W2:Y:S01]  /*13830*/  LDL.LU R145, [R1+0x1ef0] ;  /* 0x001ef00001917983 */ /* 0x000ea20000300800 */
[----:B------:R-:W-:-:S03]  /*13840*/  IMAD.MOV.U32 R196, RZ, RZ, R20 ;  /* 0x000000ffffc47224 */ /* 0x000fc600078e0014 */
        /* <DEDUP_REMOVED lines=61> */
[----:B------:R-:W3:Y:S01]  /*13c20*/  LDL.LU.64 R142, [R1+0x7e8] ;  /* 0x0007e800018e7983 */ /* 0x000ee20000300a00 */
[----:B----4-:R-:W-:-:S02]  /*13c30*/  IMAD.MOV.U32 R235, RZ, RZ, R146 ;  /* 0x000000ffffeb7224 */ /* 0x010fc400078e0092 */
[----:B------:R-:W-:Y:S01]  /*13c40*/  IMAD.MOV.U32 R236, RZ, RZ, R147 ;  /* 0x000000ffffec7224 */ /* 0x000fe200078e0093 */
[----:B--2---:R-:W-:Y:S02]  /*13c50*/  R2UR UR49, R145 ;  /* 0x00000000913172ca */ /* 0x004fe400000e0000 */
[----:B------:R-:W2:Y:S04]  /*13c60*/  LDL.LU.64 R144, [R1+0x7f0] ;  /* 0x0007f00001907983 */ /* 0x000ea80000300a00 */
[----:B------:R-:W4:Y:S04]  /*13c70*/  LDL.LU.64 R146, [R1+0x7f8] ;  /* 0x0007f80001927983 */ /* 0x000f280000300a00 */
[----:B----4-:R-:W-:Y:S04]  /*13c80*/  STL.64 [R1+0x1ce8], R146 ;  /* 0x001ce89201007387 */ /* 0x010fe80000100a00 */
[----:B--2---:R-:W-:Y:S04]  /*13c90*/  STL.64 [R1+0x1ce0], R144 ;  /* 0x001ce09001007387 */ /* 0x004fe80000100a00 */
[----:B---3--:R-:W-:Y:S04]  /*13ca0*/  STL.64 [R1+0x1cd8], R142 ;  /* 0x001cd88e01007387 */ /* 0x008fe80000100a00 */
        /* <DEDUP_REMOVED lines=64> */
[----:B------:R-:W2:Y:S04]  /*140b0*/  LDL.LU.64 R26, [R1+0x818] ;  /* 0x00081800011a7983 */ /* 0x000ea80000300a00 */
        /* <DEDUP_REMOVED lines=60> */
[----:B--2---:R-:W-:Y:S04]  /*14480*/  STL.64 [R1+0x1ee8], R146 ;  /* 0x001ee89201007387 */ /* 0x004fe80000100a00 */
[----:B----4-:R-:W-:Y:S04]  /*14490*/  STL.64 [R1+0x1ee0], R144 ;  /* 0x001ee09001007387 */ /* 0x010fe80000100a00 */
        /* <DEDUP_REMOVED lines=126> */
[----:B------:R-:W-:Y:S01]  /*14c80*/  UIADD3.64 UR52, UR8, 0x100, URZ ;  /* 0x0000010008347897 */ /* 0x000fe2000fffe03f */
[----:B------:R-:W-:Y:S01]  /*14c90*/  UMOV UR54, UR10 ;  /* 0x0000000a00367c82 */ /* 0x000fe20008000000 */
[----:B------:R-:W-:Y:S01]  /*14ca0*/  UMOV UR55, UR11 ;  /* 0x0000000b00377c82 */ /* 0x000fe20008000000 */
[----:B------:R-:W-:Y:S01]  /*14cb0*/  IMAD.MOV.U32 R205, RZ, RZ, R19 ;  /* 0x000000ffffcd7224 */ /* 0x000fe200078e0013 */
[----:B--2---:R-:W-:-:S06]  /*14cc0*/  WARPGROUP.ARRIVE ;  /* 0x00000000000079c5 */ /* 0x004fcc0000000000 */
        /* <DEDUP_REMOVED lines=96> */
[----:B------:R-:W-:-:S03]  /*152d0*/  IMAD.MOV.U32 R247, RZ, RZ, R78 ;  /* 0x000000fffff77224 */ /* 0x000fc600078e004e */
        /* <DEDUP_REMOVED lines=11> */
[----:B------:R-:W-:Y:S02]  /*15390*/  IMAD.MOV.U32 R211, RZ, RZ, R71 ;  /* 0x000000ffffd37224 */ /* 0x000fe400078e0047 */
[----:B------:R-:W-:Y:S01]  /*153a0*/  IMAD.MOV.U32 R191, RZ, RZ, R70 ;  /* 0x000000ffffbf7224 */ /* 0x000fe200078e0046 */
[----:B------:R-:W2:Y:S01]  /*153b0*/  LDL.LU.64 R74, [R1+0x1dc8] ;  /* 0x001dc800014a7983 */ /* 0x000ea20000300a00 */
[----:B------:R-:W-:Y:S02]  /*153c0*/  IMAD.MOV.U32 R210, RZ, RZ, R69 ;  /* 0x000000ffffd27224 */ /* 0x000fe400078e0045 */
[----:B------:R-:W-:Y:S01]  /*153d0*/  IMAD.MOV.U32 R190, RZ, RZ, R68 ;  /* 0x000000ffffbe7224 */ /* 0x000fe200078e0044 */
[----:B------:R-:W2:Y:S01]  /*153e0*/  LDL.LU.64 R72, [R1+0x1dc0] ;  /* 0x001dc00001487983 */ /* 0x000ea20000300a00 */
[----:B------:R-:W-:Y:S02]  /*153f0*/  IMAD.MOV.U32 R187, RZ, RZ, R67 ;  /* 0x000000ffffbb7224 */ /* 0x000fe400078e0043 */
[----:B------:R-:W-:Y:S01]  /*15400*/  IMAD.MOV.U32 R163, RZ, RZ, R66 ;  /* 0x000000ffffa37224 */ /* 0x000fe200078e0042 */
[----:B------:R-:W2:Y:S01]  /*15410*/  LDL.LU.64 R70, [R1+0x1db8] ;  /* 0x001db80001467983 */ /* 0x000ea20000300a00 */
[----:B------:R-:W-:-:S02]  /*15420*/  IMAD.MOV.U32 R186, RZ, RZ, R65 ;  /* 0x000000ffffba7224 */ /* 0x000fc400078e0041 */
[----:B------:R-:W-:Y:S01]  /*15430*/  IMAD.MOV.U32 R162, RZ, RZ, R64 ;  /* 0x000000ffffa27224 */ /* 0x000fe200078e0040 */
[----:B------:R-:W2:Y:S01]  /*15440*/  LDL.LU.64 R68, [R1+0x1db0] ;  /* 0x001db00001447983 */ /* 0x000ea20000300a00 */
[----:B------:R-:W-:-:S03]  /*15450*/  IMAD.MOV.U32 R155, RZ, RZ, R63 ;  /* 0x000000ffff9b7224 */ /* 0x000fc600078e003f */
[----:B------:R-:W2:Y:S01]  /*15460*/  LDL.LU.64 R66, [R1+0x1da8] ;  /* 0x001da80001427983 */ /* 0x000ea20000300a00 */
[----:B------:R-:W-:-:S03]  /*15470*/  IMAD.MOV.U32 R154, RZ, RZ, R61 ;  /* 0x000000ffff9a7224 */ /* 0x000fc600078e003d */
[----:B------:R-:W2:Y:S04]  /*15480*/  LDL.LU.64 R64, [R1+0x1da0] ;  /* 0x001da00001407983 */ /* 0x000ea80000300a00 */
[----:B------:R-:W2:Y:S04]  /*15490*/  LDL.LU.64 R62, [R1+0x1d98] ;  /* 0x001d9800013e7983 */ /* 0x000ea80000300a00 */
[----:B------:R-:W2:Y:S04]  /*154a0*/  LDL.LU.64 R60, [R1+0x1d90] ;  /* 0x001d9000013c7983 */ /* 0x000ea80000300a00 */
[----:B------:R-:W2:Y:S04]  /*154b0*/  LDL.LU.64 R58, [R1+0x1d88] ;  /* 0x001d8800013a7983 */ /* 0x000ea80000300a00 */
[----:B------:R-:W2:Y:S01]  /*154c0*/  LDL.LU.64 R56, [R1+0x1d80] ;  /* 0x001d800001387983 */ /* 0x000ea20000300a00 */
[----:B------:R-:W-:-:S03]  /*154d0*/  IMAD.MOV.U32 R19, RZ, RZ, R47 ;  /* 0x000000ffff137224 */ /* 0x000fc600078e002f */
        /* <DEDUP_REMOVED lines=25> */
[----:B------:R-:W2:Y:S04]  /*15670*/  LDL.LU.64 R24, [R1+0x1d00] ;  /* 0x001d000001187983 */ /* 0x000ea80000300a00 */
[----:B------:R-:W2:Y:S04]  /*15680*/  LDL.LU.64 R22, [R1+0x1cf8] ;  /* 0x001cf80001167983 */ /* 0x000ea80000300a00 */
[----:B------:R-:W2:Y:S01]  /*15690*/  LDL.LU.64 R20, [R1+0x1cf0] ;  /* 0x001cf00001147983 */ /* 0x000ea20000300a00 */
[----:B------:R-:W-:Y:S01]  /*156a0*/  UIADD3.64 UR56, UR8, 0x180, URZ ;  /* 0x0000018008387897 */ /* 0x000fe2000fffe03f */
[----:B------:R-:W-:Y:S01]  /*156b0*/  UMOV UR58, UR14 ;  /* 0x0000000e003a7c82 */ /* 0x000fe20008000000 */
[----:B------:R-:W-:Y:S01]  /*156c0*/  UMOV UR59, UR15 ;  /* 0x0000000f003b7c82 */ /* 0x000fe20008000000 */
[----:B------:R-:W-:Y:S01]  /*156d0*/  UMOV UR18, UR10 ;  /* 0x0000000a00127c82 */ /* 0x000fe20008000000 */
[----:B------:R-:W-:Y:S01]  /*156e0*/  UMOV UR19, UR11 ;  /* 0x0000000b00137c82 */ /* 0x000fe20008000000 */
[----:B--2---:R-:W-:-:S06]  /*156f0*/  WARPGROUP.ARRIVE ;  /* 0x00000000000079c5 */ /* 0x004fcc0000000000 */
[----:B------:R-:W-:Y:S03]  /*15700*/  HGMMA.64x256x16.F32.BF16 R20, gdesc[UR56].tnspA, R20, gsb0 ;  /* 0x23e00000381479f0 */ /* 0x000fe60008001814 */
[----:B------:R-:W-:Y:S02]  /*15710*/  WARPGROUP.DEPBAR.LE gsb0, 0x0 ;  /* 0x00008000000079c5 */ /* 0x000fe40000010000 */
[----:B------:R-:W-:-:S15]  /*15720*/  WARPGROUP.ARRIVE ;  /* 0x00000000000079c5 */ /* 0x000fde0000000000 */
[----:B------:R-:W-:-:S08]  /*15730*/  NOP ;  /* 0x0000000000007918 */ /* 0x000fd00000000000 */
[----:B------:R-:W-:Y:S01]  /*15740*/  HGMMA.64x256x16.F32.BF16 R20, gdesc[UR16].tnspA, R20, gsb0 ;  /* 0x23e00000101479f0 */ /* 0x000fe20008001814 */
[----:B------:R-:W-:Y:S02]  /*15750*/  R2UR UR53, R236 ;  /* 0x00000000ec3572ca */ /* 0x000fe400000e0000 */
        /* <DEDUP_REMOVED lines=130> */
[----:B------:R-:W2:Y:S04]  /*15f80*/  LDL.LU.64 R24, [R1+0x1b00] ;  /* 0x001b000001187983 */ /* 0x000ea80000300a00 */
[----:B------:R-:W2:Y:S04]  /*15f90*/  LDL.LU.64 R22, [R1+0x1af8] ;  /* 0x001af80001167983 */ /* 0x000ea80000300a00 */
[----:B------:R-:W2:Y:S01]  /*15fa0*/  LDL.LU.64 R20, [R1+0x1af0] ;  /* 0x001af00001147983 */ /* 0x000ea20000300a00 */
        /* <DEDUP_REMOVED lines=75> */
[----:B0-----:R-:W2:Y:S04]  /*16460*/  LDL.LU R50, [R1+0x1ae8] ;  /* 0x001ae80001327983 */ /* 0x001ea80000300800 */
[----:B------:R-:W3:Y:S04]  /*16470*/  LDL.LU.64 R48, [R1+0x1ae0] ;  /* 0x001ae00001307983 */ /* 0x000ee80000300a00 */
[----:B------:R-:W4:Y:S04]  /*16480*/  LDL.LU.64 R46, [R1+0x1ad8] ;  /* 0x001ad800012e7983 */ /* 0x000f280000300a00 */
        /* <DEDUP_REMOVED lines=10> */
[----:B------:R-:W4:Y:S01]  /*16530*/  LDL.LU.64 R24, [R1+0x1a80] ;  /* 0x001a800001187983 */ /* 0x000f220000300a00 */
[----:B------:R-:W-:-:S03]  /*16540*/  IMAD.MOV.U32 R238, RZ, RZ, R20 ;  /* 0x000000ffffee7224 */ /* 0x000fc600078e0014 */
[----:B------:R-:W4:Y:S04]  /*16550*/  LDL.LU R20, [R1+0x1a78] ;  /* 0x001a780001147983 */ /* 0x000f280000300800 */
[----:B------:R-:W-:Y:S01]  /*16560*/  STL.64 [R1+0x1a70], R150 ;  /* 0x001a709601007387 */ /* 0x000fe20000100a00 */
[----:B------:R-:W-:Y:S02]  /*16570*/  R2UR UR57, R148 ;  /* 0x00000000943972ca */ /* 0x000fe400000e0000 */
[----:B------:R-:W-:Y:S01]  /*16580*/  R2UR UR56, R149 ;  /* 0x00000000953872ca */ /* 0x000fe200000e0000 */
[----:B--2---:R-:W-:Y:S04]  /*16590*/  STL [R1+0x1a68], R50 ;  /* 0x001a683201007387 */ /* 0x004fe80000100800 */
[----:B---3--:R-:W-:Y:S04]  /*165a0*/  STL.64 [R1+0x1a60], R48 ;  /* 0x001a603001007387 */ /* 0x008fe80000100a00 */
[----:B----4-:R-:W-:Y:S04]  /*165b0*/  STL.64 [R1+0x1a58], R46 ;  /* 0x001a582e01007387 */ /* 0x010fe80000100a00 */
        /* <DEDUP_REMOVED lines=80> */
[----:B------:R-:W-:Y:S01]  /*16ac0*/  HGMMA.64x256x16.F32.BF16 R24, gdesc[UR28].tnspA, R24, gsb0 ;  /* 0x23e000001c1879f0 */ /* 0x000fe20008001818 */
[----:B------:R-:W-:Y:S02]  /*16ad0*/  IMAD.MOV.U32 R252, RZ, RZ, R21 ;  /* 0x000000fffffc7224 */ /* 0x000fe400078e0015 */
        /* <DEDUP_REMOVED lines=65> */
[----:B------:R-:W-:Y:S01]  /*16ef0*/  STL.64 [R1+0x5e0], R144 ;  /* 0x0005e09001007387 */ /* 0x000fe20000100a00 */
[----:B------:R-:W-:-:S03]  /*16f00*/  IMAD.MOV.U32 R21, RZ, RZ, R50 ;  /* 0x000000ffff157224 */ /* 0x000fc600078e0032 */
[----:B------:R-:W-:Y:S04]  /*16f10*/  STL.64 [R1+0x5e8], R146 ;  /* 0x0005e89201007387 */ /* 0x000fe80000100a00 */
[----:B------:R-:W-:Y:S04]  /*16f20*/  STL.64 [R1+0x5f0], R148 ;  /* 0x0005f09401007387 */ /* 0x000fe80000100a00 */
[----:B------:R0:W-:Y:S01]  /*16f30*/  STL.64 [R1+0x5f8], R150 ;  /* 0x0005f89601007387 */ /* 0x0001e20000100a00 */
[----:B------:R-:W-:-:S03]  /*16f40*/  IMAD.MOV.U32 R173, RZ, RZ, R31 ;  /* 0x000000ffffad7224 */ /* 0x000fc600078e001f */
[----:B0-----:R-:W2:Y:S04]  /*16f50*/  LDL.LU.64 R150, [R1+0x1a70] ;  /* 0x001a700001967983 */ /* 0x001ea80000300a00 */
[----:B------:R-:W3:Y:S04]  /*16f60*/  LDL.LU R50, [R1+0x1a68] ;  /* 0x001a680001327983 */ /* 0x000ee80000300800 */
[----:B------:R-:W4:Y:S04]  /*16f70*/  LDL.LU.64 R48, [R1+0x1a60] ;  /* 0x001a600001307983 */ /* 0x000f280000300a00 */
        /* <DEDUP_REMOVED lines=35> */
[----:B---3--:R-:W-:Y:S02]  /*171b0*/  IMAD.MOV.U32 R17, RZ, RZ, R50 ;  /* 0x000000ffff117224 */ /* 0x008fe400078e0032 */
[----:B----4-:R-:W-:-:S02]  /*171c0*/  IMAD.MOV.U32 R16, RZ, RZ, R49 ;  /* 0x000000ffff107224 */ /* 0x010fc400078e0031 */
[----:B------:R-:W-:Y:S02]  /*171d0*/  IMAD.MOV.U32 R18, RZ, RZ, R48 ;  /* 0x000000ffff127224 */ /* 0x000fe400078e0030 */
[----:B--2---:R-:W-:Y:S02]  /*171e0*/  IMAD.MOV.U32 R184, RZ, RZ, R47 ;  /* 0x000000ffffb87224 */ /* 0x004fe400078e002f */
        /* <DEDUP_REMOVED lines=23> */
[----:B------:R-:W2:Y:S04]  /*17360*/  LDL.LU.64 R24, [R1] ;  /* 0x0000000001187983 */ /* 0x000ea80000300a00 */
        /* <DEDUP_REMOVED lines=57> */
[----:B------:R-:W3:Y:S01]  /*17700*/  LDL.LU.64 R140, [R1+0x1d0] ;  /* 0x0001d000018c7983 */ /* 0x000ee20000300a00 */
[----:B------:R-:W-:-:S03]  /*17710*/  IMAD.MOV.U32 R217, RZ, RZ, R150 ;  /* 0x000000ffffd97224 */ /* 0x000fc600078e0096 */
[----:B------:R-:W4:Y:S01]  /*17720*/  LDL.LU.64 R142, [R1+0x1d8] ;  /* 0x0001d800018e7983 */ /* 0x000f220000300a00 */
[----:B------:R-:W-:-:S03]  /*17730*/  IMAD.MOV.U32 R228, RZ, RZ, R151 ;  /* 0x000000ffffe47224 */ /* 0x000fc600078e0097 */
        /* <DEDUP_REMOVED lines=138> */
[----:B------:R-:W-:Y:S02]  /*17fe0*/  R2UR UR48, R9 ;  /* 0x00000000093072ca */ /* 0x000fe400000e0000 */
[----:B------:R-:W0:Y:S01]  /*17ff0*/  LDC R9, c[0x0][0x238] ;  /* 0x00008e00ff097b82 */ /* 0x000e220000000800 */
[----:B------:R-:W-:Y:S02]  /*18000*/  WARPGROUP.DEPBAR.LE gsb0, 0x0 ;  /* 0x00008000000079c5 */ /* 0x000fe40000010000 */
[----:B------:R-:W-:-:S15]  /*18010*/  WARPGROUP.ARRIVE ;  /* 0x00000000000079c5 */ /* 0x000fde0000000000 */
[----:B------:R-:W-:-:S07]  /*18020*/  NOP ;  /* 0x0000000000007918 */ /* 0x000fce0000000000 */
[----:B------:R-:W-:Y:S01]  /*18030*/  HGMMA.64x256x16.F32.BF16 R24, gdesc[UR40].tnspA, R24, gsb0 ;  /* 0x23e00000281879f0 */ /* 0x000fe20008001818 */
[----:B------:R-:W-:Y:S01]  /*18040*/  R2UR UR52, R235 ;  /* 0x00000000eb3472ca */ /* 0x000fe200000e0000 */
[----:B0-----:R-:W-:Y:S02]  /*18050*/  IMAD.SHL.U32 R9, R9, 0x20, RZ ;  /* 0x0000002009097824 */ /* 0x001fe400078e00ff */
[----:B------:R-:W-:Y:S02]  /*18060*/  IMAD.MOV.U32 R244, RZ, RZ, R217 ;  /* 0x000000fffff47224 */ /* 0x000fe400078e00d9 */
[----:B------:R-:W-:Y:S02]  /*18070*/  IMAD.SHL.U32 R9, R9, 0x2, RZ ;  /* 0x0000000209097824 */ /* 0x000fe400078e00ff */
[----:B------:R-:W-:Y:S02]  /*18080*/  IMAD.MOV.U32 R217, RZ, RZ, R208 ;  /* 0x000000ffffd97224 */ /* 0x000fe400078e00d0 */
[----:B------:R-:W-:-:S02]  /*18090*/  IMAD.MOV.U32 R208, RZ, RZ, R184 ;  /* 0x000000ffffd07224 */ /* 0x000fc400078e00b8 */
[----:B------:R-:W-:Y:S01]  /*180a0*/  IMAD.MOV.U32 R184, RZ, RZ, R17 ;  /* 0x000000ffffb87224 */ /* 0x000fe200078e0011 */
[----:B------:R-:W-:Y:S01]  /*180b0*/  IADD3 R17, P1, R14, R9, RZ ;  /* 0x000000090e117210 */ /* 0x000fe20007f3e0ff */
[----:B------:R-:W-:Y:S02]  /*180c0*/  IMAD.MOV.U32 R245, RZ, RZ, R228 ;  /* 0x000000fffff57224 */ /* 0x000fe400078e00e4 */
[----:B------:R-:W-:Y:S02]  /*180d0*/  IMAD.MOV.U32 R239, RZ, RZ, R22 ;  /* 0x000000ffffef7224 */ /* 0x000fe400078e0016 */
[----:B------:R-:W-:Y:S02]  /*180e0*/  IMAD.MOV.U32 R229, RZ, RZ, R216 ;  /* 0x000000ffffe57224 */ /* 0x000fe400078e00d8 */
[----:B------:R-:W-:Y:S02]  /*180f0*/  IMAD.MOV.U32 R228, RZ, RZ, R209 ;  /* 0x000000ffffe47224 */ /* 0x000fe400078e00d1 */
[----:B------:R-:W-:-:S02]  /*18100*/  IMAD.X R14, R15, 0x1, R0, P1 ;  /* 0x000000010f0e7824 */ /* 0x000fc400008e0600 */
[----:B------:R-:W-:Y:S02]  /*18110*/  IMAD.MOV.U32 R216, RZ, RZ, R189 ;  /* 0x000000ffffd87224 */ /* 0x000fe400078e00bd */
[----:B------:R-:W-:Y:S02]  /*18120*/  IMAD.MOV.U32 R15, RZ, RZ, R245 ;  /* 0x000000ffff0f7224 */ /* 0x000fe400078e00f5 */
[----:B------:R-:W-:Y:S02]  /*18130*/  IMAD.MOV.U32 R189, RZ, RZ, R185 ;  /* 0x000000ffffbd7224 */ /* 0x000fe400078e00b9 */
[----:B------:R-:W-:Y:S02]  /*18140*/  IMAD.MOV.U32 R245, RZ, RZ, R244 ;  /* 0x000000fffff57224 */ /* 0x000fe400078e00f4 */
[----:B------:R-:W-:Y:S01]  /*18150*/  IMAD.MOV.U32 R209, RZ, RZ, R18 ;  /* 0x000000ffffd17224 */ /* 0x000fe200078e0012 */
[----:B------:R-:W-:Y:S01]  /*18160*/  IADD3 R18, P2, R10, R9, RZ ;  /* 0x000000090a127210 */ /* 0x000fe20007f5e0ff */
[----:B------:R-:W-:-:S02]  /*18170*/  IMAD.MOV.U32 R185, RZ, RZ, R16 ;  /* 0x000000ffffb97224 */ /* 0x000fc400078e0010 */
[----:B------:R-:W-:Y:S02]  /*18180*/  IMAD.MOV.U32 R244, RZ, RZ, R229 ;  /* 0x000000fffff47224 */ /* 0x000fe400078e00e5 */
[----:B------:R-:W-:Y:S02]  /*18190*/  IMAD.MOV.U32 R229, RZ, RZ, R228 ;  /* 0x000000ffffe57224 */ /* 0x000fe400078e00e4 */
[----:B------:R-:W-:Y:S01]  /*181a0*/  IMAD.MOV.U32 R228, RZ, RZ, R217 ;  /* 0x000000ffffe47224 */ /* 0x000fe200078e00d9 */
[----:B------:R-:W-:Y:S01]  /*181b0*/  IADD3 R16, P0, R12, R9, RZ ;  /* 0x000000090c107210 */ /* 0x000fe20007f1e0ff */
[----:B------:R-:W-:Y:S02]  /*181c0*/  IMAD.MOV.U32 R217, RZ, RZ, R216 ;  /* 0x000000ffffd97224 */ /* 0x000fe400078e00d8 */
[----:B------:R-:W-:Y:S02]  /*181d0*/  IMAD.MOV.U32 R216, RZ, RZ, R185 ;  /* 0x000000ffffd87224 */ /* 0x000fe400078e00b9 */
[----:B------:R-:W-:-:S02]  /*181e0*/  IMAD.MOV.U32 R185, RZ, RZ, R184 ;  /* 0x000000ffffb97224 */ /* 0x000fc400078e00b8 */
[----:B------:R-:W-:Y:S01]  /*181f0*/  IMAD.X R10, R11, 0x1, R0, P2 ;  /* 0x000000010b0a7824 */ /* 0x000fe200010e0600 */
[----:B------:R-:W-:Y:S01]  /*18200*/  IADD3 R15, P2, R15, R9, RZ ;  /* 0x000000090f0f7210 */ /* 0x000fe20007f5e0ff */
[----:B------:R-:W-:Y:S02]  /*18210*/  IMAD.MOV.U32 R184, RZ, RZ, R160 ;  /* 0x000000ffffb87224 */ /* 0x000fe400078e00a0 */
[----:B------:R-:W-:Y:S02]  /*18220*/  IMAD.MOV.U32 R160, RZ, RZ, R169 ;  /* 0x000000ffffa07224 */ /* 0x000fe400078e00a9 */
[----:B------:R-:W-:Y:S02]  /*18230*/  IMAD.MOV.U32 R169, RZ, RZ, R168 ;  /* 0x000000ffffa97224 */ /* 0x000fe400078e00a8 */
[----:B------:R-:W-:Y:S02]  /*18240*/  IMAD.X R12, R13, 0x1, R0, P0 ;  /* 0x000000010d0c7824 */ /* 0x000fe400000e0600 */
[----:B------:R-:W-:-:S02]  /*18250*/  IMAD.MOV.U32 R168, RZ, RZ, R177 ;  /* 0x000000ffffa87224 */ /* 0x000fc400078e00b1 */
[----:B------:R-:W-:Y:S01]  /*18260*/  IMAD.MOV.U32 R177, RZ, RZ, R241 ;  /* 0x000000ffffb17224 */ /* 0x000fe200078e00f1 */
        /* <DEDUP_REMOVED lines=150> */
[----:B------:R-:W2:Y:S04]  /*18bd0*/  LDL.LU.64 R24, [R1+0x1800] ;  /* 0x0018000001187983 */ /* 0x000ea80000300a00 */
[----:B------:R-:W3:Y:S04]  /*18be0*/  LDL R13, [R1+0x14dc] ;  /* 0x0014dc00010d7983 */ /* 0x000ee80000100800 */
[----:B------:R-:W4:Y:S04]  /*18bf0*/  LDL.LU R241, [R1+0xf78] ;  /* 0x000f780001f17983 */ /* 0x000f280000300800 */
[----:B------:R0:W-:Y:S04]  /*18c00*/  STL [R1+0xe7c], R15 ;  /* 0x000e7c0f01007387 */ /* 0x0001e80000100800 */
[----:B0-----:R-:W2:Y:S02]  /*18c10*/  LDL.LU R15, [R1+0x14a4] ;  /* 0x0014a400010f7983 */ /* 0x001ea40000300800 */
[----:B--2---:R-:W-:-:S05]  /*18c20*/  IADD3 R15, P6, R15, R9, RZ ;  /* 0x000000090f0f7210 */ /* 0x004fca0007fde0ff */
        /* <DEDUP_REMOVED lines=14> */
[----:B--2---:R-:W-:-:S05]  /*18d10*/  IMAD.X R15, R15, 0x1, R0, P2 ;  /* 0x000000010f0f7824 */ /* 0x004fca00010e0600 */
        /* <DEDUP_REMOVED lines=16> */
[----:B0-----:R-:W2:Y:S01]  /*18e20*/  LDL.LU R15, [R1+0x1490] ;  /* 0x00149000010f7983 */ /* 0x001ea20000300800 */
[----:B------:R-:W-:Y:S01]  /*18e30*/  WARPGROUP.ARRIVE ;  /* 0x00000000000079c5 */ /* 0x000fe20000000000 */
[----:B------:R-:W-:Y:S01]  /*18e40*/  UMOV UR46, UR14 ;  /* 0x0000000e002e7c82 */ /* 0x000fe20008000000 */
[----:B------:R-:W-:-:S04]  /*18e50*/  UMOV UR47, UR15 ;  /* 0x0000000f002f7c82 */ /* 0x000fc80008000000 */
[----:B------:R-:W-:Y:S01]  /*18e60*/  HGMMA.64x256x16.F32.BF16 R24, gdesc[UR44].tnspA, R24, gsb0 ;  /* 0x23e000002c1879f0 */ /* 0x000fe20008001818 */
[----:B--2---:R-:W-:-:S05]  /*18e70*/  IMAD.X R15, R15, 0x1, R0, P1 ;  /* 0x000000010f0f7824 */ /* 0x004fca00008e0600 */
[----:B------:R0:W-:Y:S04]  /*18e80*/  STL [R1+0x1490], R15 ;  /* 0x0014900f01007387 */ /* 0x0001e80000100800 */
[----:B0-----:R-:W2:Y:S01]  /*18e90*/  LDL.LU R15, [R1+0x1464] ;  /* 0x00146400010f7983 */ /* 0x001ea20000300800 */
[----:B------:R-:W-:Y:S02]  /*18ea0*/  WARPGROUP.DEPBAR.LE gsb0, 0x0 ;  /* 0x00008000000079c5 */ /* 0x000fe40000010000 */
[----:B------:R-:W-:Y:S01]  /*18eb0*/  WARPGROUP.ARRIVE ;  /* 0x00000000000079c5 */ /* 0x000fe20000000000 */
[----:B------:R-:W-:Y:S01]  /*18ec0*/  UMOV UR50, UR10 ;  /* 0x0000000a00327c82 */ /* 0x000fe20008000000 */
[----:B------:R-:W-:-:S13]  /*18ed0*/  UMOV UR51, UR11 ;  /* 0x0000000b00337c82 */ /* 0x000fda0008000000 */
[----:B------:R-:W-:Y:S01]  /*18ee0*/  HGMMA.64x256x16.F32.BF16 R24, gdesc[UR48].tnspA, R24, gsb0 ;  /* 0x23e00000301879f0 */ /* 0x000fe20008001818 */
[----:B--2---:R-:W-:-:S05]  /*18ef0*/  IADD3 R15, P1, R15, R9, RZ ;  /* 0x000000090f0f7210 */ /* 0x004fca0007f3e0ff */
[----:B------:R0:W-:Y:S04]  /*18f00*/  STL [R1+0x1464], R15 ;  /* 0x0014640f01007387 */ /* 0x0001e80000100800 */
[----:B0-----:R-:W2:Y:S01]  /*18f10*/  LDL.LU R15, [R1+0x1488] ;  /* 0x00148800010f7983 */ /* 0x001ea20000300800 */
[----:B------:R-:W-:Y:S02]  /*18f20*/  WARPGROUP.DEPBAR.LE gsb0, 0x0 ;  /* 0x00008000000079c5 */ /* 0x000fe40000010000 */
[----:B--2---:R-:W-:-:S05]  /*18f30*/  IMAD.X R15, R15, 0x1, R0, P4 ;  /* 0x000000010f0f7824 */ /* 0x004fca00020e0600 */
[----:B------:R-:W-:Y:S04]  /*18f40*/  STL [R1+0x1488], R15 ;  /* 0x0014880f01007387 */ /* 0x000fe80000100800 */
[----:B------:R-:W-:Y:S04]  /*18f50*/  STL.64 [R1], R24 ;  /* 0x0000001801007387 */ /* 0x000fe80000100a00 */
        /* <DEDUP_REMOVED lines=134> */
[----:B----4-:R-:W-:-:S02]  /*197c0*/  IMAD.MOV.U32 R168, RZ, RZ, R241 ;  /* 0x000000ffffa87224 */ /* 0x010fc400078e00f1 */
[----:B------:R-:W-:Y:S01]  /*197d0*/  IMAD.MOV.U32 R243, RZ, RZ, R26 ;  /* 0x000000fffff37224 */ /* 0x000fe200078e001a */
[----:B------:R-:W4:Y:S01]  /*197e0*/  LDL.LU.64 R30, [R1+0x1618] ;  /* 0x00161800011e7983 */ /* 0x000f220000300a00 */
[----:B------:R-:W-:-:S03]  /*197f0*/  IMAD.MOV.U32 R241, RZ, RZ, R24 ;  /* 0x000000fffff17224 */ /* 0x000fc600078e0018 */
[----:B------:R-:W4:Y:S04]  /*19800*/  LDL.LU.64 R28, [R1+0x1610] ;  /* 0x00161000011c7983 */ /* 0x000f280000300a00 */
[----:B------:R-:W4:Y:S04]  /*19810*/  LDL.LU.64 R26, [R1+0x1608] ;  /* 0x00160800011a7983 */ /* 0x000f280000300a00 */
[----:B------:R-:W4:Y:S01]  /*19820*/  LDL.LU.64 R24, [R1+0x1600] ;  /* 0x0016000001187983 */ /* 0x000f220000300a00 */
[----:B------:R-:W-:-:S05]  /*19830*/  VIADD R20, R20, 0x1 ;  /* 0x0000000114147836 */ /* 0x000fca0000000000 */
[----:B---3--:R-:W-:Y:S01]  /*19840*/  ISETP.NE.U32.AND P0, PT, R20, R13, PT ;  /* 0x0000000d1400720c */ /* 0x008fe20003f05070 */
        /* <DEDUP_REMOVED lines=10> */
[--C-:B--2---:R-:W-:Y:S02]  /*198f0*/  IMAD.X R134, R134, 0x1, R0.reuse, P1 ;  /* 0x0000000186867824 */ /* 0x104fe400008e0600 */
[----:B------:R-:W-:-:S02]  /*19900*/  IMAD.X R132, R132, 0x1, R0, P5 ;  /* 0x0000000184847824 */ /* 0x000fc400028e0600 */
[--C-:B------:R-:W-:Y:S02]  /*19910*/  IMAD.X R130, R130, 0x1, R0.reuse, P6 ;  /* 0x0000000182827824 */ /* 0x100fe400030e0600 */
[--C-:B------:R-:W-:Y:S02]  /*19920*/  IMAD.X R128, R128, 0x1, R0.reuse, P2 ;  /* 0x0000000180807824 */ /* 0x100fe400010e0600 */
[----:B------:R-:W-:Y:S01]  /*19930*/  IMAD.X R126, R126, 0x1, R0, P3 ;  /* 0x000000017e7e7824 */ /* 0x000fe200018e0600 */
[-C--:B------:R-:W-:Y:S02]  /*19940*/  IADD3 R125, P4, R125, R9.reuse, RZ ;  /* 0x000000097d7d7210 */ /* 0x080fe40007f9e0ff */
[----:B------:R-:W-:-:S03]  /*19950*/  IADD3 R127, P3, R127, R9, RZ ;  /* 0x000000097f7f7210 */ /* 0x000fc60007f7e0ff */
[----:B------:R0:W-:Y:S01]  /*19960*/  STL [R1+0x145c], R125 ;  /* 0x00145c7d01007387 */ /* 0x0001e20000100800 */
[-C--:B------:R-:W-:Y:S02]  /*19970*/  IADD3 R129, P2, R129, R9.reuse, RZ ;  /* 0x0000000981817210 */ /* 0x080fe40007f5e0ff */
[-C--:B------:R-:W-:Y:S01]  /*19980*/  IADD3 R131, P6, R131, R9.reuse, RZ ;  /* 0x0000000983837210 */ /* 0x080fe20007fde0ff */
[----:B0-----:R-:W4:Y:S04]  /*19990*/  LDL.LU R125, [R1+0x15fc] ;  /* 0x0015fc00017d7983 */ /* 0x001f280000300800 */
[----:B------:R0:W-:Y:S01]  /*199a0*/  STL [R1+0x1480], R126 ;  /* 0x0014807e01007387 */ /* 0x0001e20000100800 */
[----:B------:R-:W-:-:S03]  /*199b0*/  IADD3 R133, P5, R133, R9, RZ ;  /* 0x0000000985857210 */ /* 0x000fc60007fbe0ff */
[----:B0-----:R-:W4:Y:S04]  /*199c0*/  LDL.LU R126, [R1+0x15f8] ;  /* 0x0015f800017e7983 */ /* 0x001f280000300800 */
[----:B------:R0:W-:Y:S04]  /*199d0*/  STL [R1+0x1454], R127 ;  /* 0x0014547f01007387 */ /* 0x0001e80000100800 */
[----:B0-----:R-:W4:Y:S04]  /*199e0*/  LDL.LU R127, [R1+0x15f4] ;  /* 0x0015f400017f7983 */ /* 0x001f280000300800 */
[----:B------:R0:W-:Y:S01]  /*199f0*/  STL [R1+0x1478], R128 ;  /* 0x0014788001007387 */ /* 0x0001e20000100800 */
[----:B------:R-:W-:-:S03]  /*19a00*/  IADD3 R135, P1, R135, R9, RZ ;  /* 0x0000000987877210 */ /* 0x000fc60007f3e0ff */
[----:B0-----:R-:W4:Y:S04]  /*19a10*/  LDL.LU R128, [R1+0x15f0] ;  /* 0x0015f00001807983 */ /* 0x001f280000300800 */
[----:B------:R0:W-:Y:S01]  /*19a20*/  STL [R1+0x144c], R129 ;  /* 0x00144c8101007387 */ /* 0x0001e20000100800 */
[----:B------:R-:W-:-:S03]  /*19a30*/  IMAD.X R136, R136, 0x1, R0, P4 ;  /* 0x0000000188887824 */ /* 0x000fc600020e0600 */
        /* <DEDUP_REMOVED lines=49> */
[----:B------:R0:W-:Y:S04]  /*19d50*/  STL [R1+0x1430], R146 ;  /* 0x0014309201007387 */ /* 0x0001e80000100800 */
        /* <DEDUP_REMOVED lines=11> */
[----:B------:R-:W2:Y:S04]  /*19e10*/  LDL.LU R160, [R1+0xf68] ;  /* 0x000f680001a07983 */ /* 0x000ea80000300800 */
[----:B------:R0:W-:Y:S04]  /*19e20*/  STL [R1+0x1418], R16 ;  /* 0x0014181001007387 */ /* 0x0001e80000100800 */
[----:B0-----:R-:W3:Y:S02]  /*19e30*/  LDL.LU R16, [R1+0x13ec] ;  /* 0x0013ec0001107983 */ /* 0x001ee40000300800 */
[----:B---3--:R-:W-:-:S05]  /*19e40*/  IADD3 R16, P2, R16, R9, RZ ;  /* 0x0000000910107210 */ /* 0x008fca0007f5e0ff */
[----:B------:R0:W-:Y:S04]  /*19e50*/  STL [R1+0x13ec], R16 ;  /* 0x0013ec1001007387 */ /* 0x0001e80000100800 */
[----:B0-----:R-:W3:Y:S02]  /*19e60*/  LDL.LU R16, [R1+0x1410] ;  /* 0x0014100001107983 */ /* 0x001ee40000300800 */
[----:B---3--:R-:W-:-:S05]  /*19e70*/  IMAD.X R16, R16, 0x1, R0, P6 ;  /* 0x0000000110107824 */ /* 0x008fca00030e0600 */
        /* <DEDUP_REMOVED lines=504> */
[----:B------:R0:W-:Y:S02]  /*1be00*/  STL [R1+0x1170], R16 ;  /* 0x0011701001007387 */ /* 0x0001e40000100800 */
[----:B0-----:R-:W-:Y:S02]  /*1be10*/  IMAD.MOV.U32 R16, RZ, RZ, R11 ;  /* 0x000000ffff107224 */ /* 0x001fe400078e000b */
[----:B------:R-:W-:Y:S02]  /*1be20*/  IMAD.MOV.U32 R11, RZ, RZ, R15 ;  /* 0x000000ffff0b7224 */ /* 0x000fe400078e000f */
[----:B------:R-:W-:Y:S01]  /*1be30*/  IMAD.MOV.U32 R15, RZ, RZ, R245 ;  /* 0x000000ffff0f7224 */ /* 0x000fe200078e00f5 */
[----:B------:R-:W-:Y:S01]  /*1be40*/  IADD3 R16, P6, R16, R9, RZ ;  /* 0x0000000910107210 */ /* 0x000fe20007fde0ff */
[----:B------:R-:W-:Y:S02]  /*1be50*/  IMAD.MOV.U32 R245, RZ, RZ, R244 ;  /* 0x000000fffff57224 */ /* 0x000fe400078e00f4 */
[----:B------:R-:W-:-:S02]  /*1be60*/  IMAD.MOV.U32 R244, RZ, RZ, R185 ;  /* 0x000000fffff47224 */ /* 0x000fc400078e00b9 */
[----:B------:R-:W-:Y:S02]  /*1be70*/  IMAD.MOV.U32 R185, RZ, RZ, R184 ;  /* 0x000000ffffb97224 */ /* 0x000fe400078e00b8 */
[----:B------:R-:W3:Y:S04]  /*1be80*/  LDL.LU R184, [R1+0xf60] ;  /* 0x000f600001b87983 */ /* 0x000ee80000300800 */
[----:B------:R0:W-:Y:S04]  /*1be90*/  STL [R1+0x1144], R16 ;  /* 0x0011441001007387 */ /* 0x0001e80000100800 */
[----:B0-----:R-:W4:Y:S02]  /*1bea0*/  LDL.LU R16, [R1+0x1168] ;  /* 0x0011680001107983 */ /* 0x001f240000300800 */
[----:B----4-:R-:W-:-:S05]  /*1beb0*/  IMAD.X R16, R16, 0x1, R0, P5 ;  /* 0x0000000110107824 */ /* 0x010fca00028e0600 */
[----:B------:R0:W-:Y:S04]  /*1bec0*/  STL [R1+0x1168], R16 ;  /* 0x0011681001007387 */ /* 0x0001e80000100800 */
[----:B0-----:R-:W4:Y:S02]  /*1bed0*/  LDL.LU R16, [R1+0x113c] ;  /* 0x00113c0001107983 */ /* 0x001f240000300800 */
[----:B----4-:R-:W-:-:S05]  /*1bee0*/  IADD3 R16, P5, R16, R9, RZ ;  /* 0x0000000910107210 */ /* 0x010fca0007fbe0ff */
        /* <DEDUP_REMOVED lines=81> */
[----:B------:R0:W-:Y:S02]  /*1c400*/  STL [R1+0x10f8], R16 ;  /* 0x0010f81001007387 */ /* 0x0001e40000100800 */
[----:B0-----:R-:W-:Y:S02]  /*1c410*/  IMAD.MOV.U32 R16, RZ, RZ, R11 ;  /* 0x000000ffff107224 */ /* 0x001fe400078e000b */
[----:B------:R-:W-:Y:S02]  /*1c420*/  IMAD.MOV.U32 R11, RZ, RZ, R15 ;  /* 0x000000ffff0b7224 */ /* 0x000fe400078e000f */
[----:B------:R-:W-:Y:S02]  /*1c430*/  IMAD.MOV.U32 R15, RZ, RZ, R245 ;  /* 0x000000ffff0f7224 */ /* 0x000fe400078e00f5 */
[----:B------:R-:W-:Y:S02]  /*1c440*/  IMAD.MOV.U32 R245, RZ, RZ, R185 ;  /* 0x000000fffff57224 */ /* 0x000fe400078e00b9 */
[----:B------:R-:W-:-:S02]  /*1c450*/  IMAD.MOV.U32 R185, RZ, RZ, R197 ;  /* 0x000000ffffb97224 */ /* 0x000fc400078e00c5 */
[----:B------:R-:W4:Y:S02]  /*1c460*/  LDL.LU R197, [R1+0x10cc] ;  /* 0x0010cc0001c57983 */ /* 0x000f240000300800 */
[----:B----4-:R-:W-:-:S05]  /*1c470*/  IADD3 R197, P4, R197, R9, RZ ;  /* 0x00000009c5c57210 */ /* 0x010fca0007f9e0ff */
[----:B------:R0:W-:Y:S04]  /*1c480*/  STL [R1+0x10cc], R197 ;  /* 0x0010ccc501007387 */ /* 0x0001e80000100800 */
[----:B0-----:R0:W5:Y:S04]  /*1c490*/  LDL.LU R197, [R1+0x1590] ;  /* 0x0015900001c57983 */ /* 0x0011680000300800 */
[----:B------:R-:W4:Y:S02]  /*1c4a0*/  LDL.LU R9, [R1+0x10f0] ;  /* 0x0010f00001097983 */ /* 0x000f240000300800 */
[----:B----4-:R-:W-:-:S05]  /*1c4b0*/  IMAD.X R9, R9, 0x1, R0, P3 ;  /* 0x0000000109097824 */ /* 0x010fca00018e0600 */
[----:B------:R1:W-:Y:S04]  /*1c4c0*/  STL [R1+0x10f0], R9 ;  /* 0x0010f00901007387 */ /* 0x0003e80000100800 */
[----:B-1----:R-:W4:Y:S02]  /*1c4d0*/  LDL.LU R9, [R1+0x10c4] ;  /* 0x0010c40001097983 */ /* 0x002f240000300800 */
[----:B----4-:R-:W-:-:S05]  /*1c4e0*/  IADD3 R9, P3, R9, UR5, RZ ;  /* 0x0000000509097c10 */ /* 0x010fca000ff7e0ff */
[----:B------:R1:W-:Y:S04]  /*1c4f0*/  STL [R1+0x10c4], R9 ;  /* 0x0010c40901007387 */ /* 0x0003e80000100800 */
[----:B-1----:R-:W4:Y:S02]  /*1c500*/  LDL.LU R9, [R1+0x10e8] ;  /* 0x0010e80001097983 */ /* 0x002f240000300800 */
        /* <DEDUP_REMOVED lines=30> */
[----:B----4-:R-:W-:-:S05]  /*1c6f0*/  IADD3.X R9, R9, UR60, RZ, P3, !PT ;  /* 0x0000003c09097c10 */ /* 0x010fca0009ffe4ff */
        /* <DEDUP_REMOVED lines=235> */
[----:B-1----:R-:W4:Y:S01]  /*1d5b0*/  LDL.LU R9, [R1+0xf5c] ;  /* 0x000f5c0001097983 */ /* 0x002f220000300800 */
[----:B------:R-:W-:Y:S02]  /*1d5c0*/  IADD3.X R176, R176, UR60, RZ, P1, !PT ;  /* 0x0000003cb0b07c10 */ /* 0x000fe40008ffe4ff */
[----:B------:R-:W-:Y:S02]  /*1d5d0*/  IADD3 R177, P1, R177, UR5, RZ ;  /* 0x00000005b1b17c10 */ /* 0x000fe4000ff3e0ff */
[----:B------:R-:W-:Y:S02]  /*1d5e0*/  IADD3.X R168, R168, UR60, RZ, P4, !PT ;  /* 0x0000003ca8a87c10 */ /* 0x000fe4000a7fe4ff */
[----:B------:R-:W-:-:S02]  /*1d5f0*/  IADD3 R169, P4, R169, UR5, RZ ;  /* 0x00000005a9a97c10 */ /* 0x000fc4000ff9e0ff */
[----:B------:R-:W-:Y:S02]  /*1d600*/  IADD3.X R152, R152, UR60, RZ, P3, !PT ;  /* 0x0000003c98987c10 */ /* 0x000fe40009ffe4ff */
[----:B----4-:R-:W-:-:S05]  /*1d610*/  IADD3 R9, P5, R9, UR5, RZ ;  /* 0x0000000509097c10 */ /* 0x010fca000ffbe0ff */
[----:B------:R1:W-:Y:S04]  /*1d620*/  STL [R1+0xf5c], R9 ;  /* 0x000f5c0901007387 */ /* 0x0003e80000100800 */
[----:B-1----:R-:W4:Y:S04]  /*1d630*/  LDL.LU R9, [R1+0xf58] ;  /* 0x000f580001097983 */ /* 0x002f280000300800 */
[----:B------:R1:W-:Y:S01]  /*1d640*/  STL [R1+0xf80], R176 ;  /* 0x000f80b001007387 */ /* 0x0003e20000100800 */
[----:B------:R-:W-:Y:S02]  /*1d650*/  IADD3 R153, P3, R153, UR5, RZ ;  /* 0x0000000599997c10 */ /* 0x000fe4000ff7e0ff */
[----:B--2---:R-:W-:Y:S01]  /*1d660*/  IADD3.X R160, R160, UR60, RZ, P2, !PT ;  /* 0x0000003ca0a07c10 */ /* 0x004fe200097fe4ff */
[----:B-1----:R0:W5:Y:S04]  /*1d670*/  LDL.LU R176, [R1+0x158c] ;  /* 0x00158c0001b07983 */ /* 0x0021680000300800 */
[----:B------:R1:W-:Y:S01]  /*1d680*/  STL [R1+0xf54], R177 ;  /* 0x000f54b101007387 */ /* 0x0003e20000100800 */
[----:B------:R-:W-:-:S02]  /*1d690*/  IADD3 R161, P2, R161, UR5, RZ ;  /* 0x00000005a1a17c10 */ /* 0x000fc4000ff5e0ff */
[----:B---3--:R-:W-:Y:S01]  /*1d6a0*/  IADD3.X R184, R184, UR60, RZ, P6, !PT ;  /* 0x0000003cb8b87c10 */ /* 0x008fe2000b7fe4ff */
[----:B-1----:R0:W5:Y:S04]  /*1d6b0*/  LDL.LU R177, [R1+0x1588] ;  /* 0x0015880001b17983 */ /* 0x0021680000300800 */
[----:B------:R1:W-:Y:S01]  /*1d6c0*/  STL [R1+0xf78], R168 ;  /* 0x000f78a801007387 */ /* 0x0003e20000100800 */
[----:B------:R-:W-:-:S03]  /*1d6d0*/  IADD3 R185, P6, R185, UR5, RZ ;  /* 0x00000005b9b97c10 */ /* 0x000fc6000ffde0ff */
[----:B-1----:R0:W5:Y:S04]  /*1d6e0*/  LDL.LU R168, [R1+0x1584] ;  /* 0x0015840001a87983 */ /* 0x0021680000300800 */
[----:B------:R1:W-:Y:S04]  /*1d6f0*/  STL [R1+0xf4c], R169 ;  /* 0x000f4ca901007387 */ /* 0x0003e80000100800 */
[----:B-1----:R0:W5:Y:S04]  /*1d700*/  LDL.LU R169, [R1+0x1580] ;  /* 0x0015800001a97983 */ /* 0x0021680000300800 */
[----:B------:R1:W-:Y:S04]  /*1d710*/  STL [R1+0xf70], R152 ;  /* 0x000f709801007387 */ /* 0x0003e80000100800 */
[----:B-1----:R0:W5:Y:S04]  /*1d720*/  LDL.LU R152, [R1+0x157c] ;  /* 0x00157c0001987983 */ /* 0x0021680000300800 */
[----:B------:R1:W-:Y:S01]  /*1d730*/  STL [R1+0xf44], R153 ;  /* 0x000f449901007387 */ /* 0x0003e20000100800 */
[----:B------:R-:W-:-:S03]  /*1d740*/  IADD3.X R189, R189, UR60, RZ, P1, !PT ;  /* 0x0000003cbdbd7c10 */ /* 0x000fc60008ffe4ff */
[----:B-1----:R0:W5:Y:S04]  /*1d750*/  LDL.LU R153, [R1+0x1578] ;  /* 0x0015780001997983 */ /* 0x0021680000300800 */
[----:B------:R1:W-:Y:S01]  /*1d760*/  STL [R1+0xf68], R160 ;  /* 0x000f68a001007387 */ /* 0x0003e20000100800 */
[----:B------:R-:W-:-:S03]  /*1d770*/  IADD3 R208, P1, R208, UR5, RZ ;  /* 0x00000005d0d07c10 */ /* 0x000fc6000ff3e0ff */
        /* <DEDUP_REMOVED lines=9> */
[----:B-1----:R0:W5:Y:S01]  /*1d810*/  LDL.LU R185, [R1+0x1568] ;  /* 0x0015680001b97983 */ /* 0x0021620000300800 */
[----:B------:R-:W-:Y:S02]  /*1d820*/  IADD3 R228, P3, R228, UR5, RZ ;  /* 0x00000005e4e47c10 */ /* 0x000fe4000ff7e0ff */
[----:B------:R-:W-:Y:S02]  /*1d830*/  IADD3.X R229, R229, UR60, RZ, P2, !PT ;  /* 0x0000003ce5e57c10 */ /* 0x000fe400097fe4ff */
[----:B------:R-:W-:Y:S02]  /*1d840*/  IADD3 R244, P2, R244, UR5, RZ ;  /* 0x00000005f4f47c10 */ /* 0x000fe4000ff5e0ff */
[----:B------:R-:W-:Y:S02]  /*1d850*/  IADD3.X R245, R245, UR60, RZ, P6, !PT ;  /* 0x0000003cf5f57c10 */ /* 0x000fe4000b7fe4ff */
[----:B------:R-:W-:Y:S02]  /*1d860*/  IADD3 R3, P6, R3, UR5, RZ ;  /* 0x0000000503037c10 */ /* 0x000fe4000ffde0ff */
[----:B----4-:R-:W-:-:S02]  /*1d870*/  IADD3.X R9, R9, UR60, RZ, P5, !PT ;  /* 0x0000003c09097c10 */ /* 0x010fc4000affe4ff */
[----:B------:R-:W-:-:S03]  /*1d880*/  IADD3 R188, P5, R188, UR5, RZ ;  /* 0x00000005bcbc7c10 */ /* 0x000fc6000ffbe0ff */
[----:B------:R1:W-:Y:S04]  /*1d890*/  STL [R1+0xf58], R9 ;  /* 0x000f580901007387 */ /* 0x0003e80000100800 */
[----:B-1----:R-:W2:Y:S04]  /*1d8a0*/  LDL.LU R9, [R1+0xee0] ;  /* 0x000ee00001097983 */ /* 0x002ea80000300800 */
[----:B------:R1:W-:Y:S04]  /*1d8b0*/  STL [R1+0xf2c], R188 ;  /* 0x000f2cbc01007387 */ /* 0x0003e80000100800 */
[----:B-1----:R0:W5:Y:S04]  /*1d8c0*/  LDL.LU R188, [R1+0x1564] ;  /* 0x0015640001bc7983 */ /* 0x0021680000300800 */
[----:B------:R1:W-:Y:S04]  /*1d8d0*/  STL [R1+0xf50], R189 ;  /* 0x000f50bd01007387 */ /* 0x0003e80000100800 */
        /* <DEDUP_REMOVED lines=22> */
[----:B-1----:R-:W3:Y:S04]  /*1da40*/  LDL.LU R2, [R1+0x1538] ;  /* 0x0015380001027983 */ /* 0x002ee80000300800 */
[----:B------:R1:W-:Y:S04]  /*1da50*/  STL [R1+0xefc], R8 ;  /* 0x000efc0801007387 */ /* 0x0003e80000100800 */
[----:B-1----:R-:W4:Y:S01]  /*1da60*/  LDL.LU R8, [R1+0x1534] ;  /* 0x0015340001087983 */ /* 0x002f220000300800 */
[----:B------:R-:W-:-:S02]  /*1da70*/  IADD3.X R4, R4, UR60, RZ, P1, !PT ;  /* 0x0000003c04047c10 */ /* 0x000fc40008ffe4ff */
[----:B------:R-:W-:Y:S02]  /*1da80*/  IADD3 R7, P1, R7, UR5, RZ ;  /* 0x0000000507077c10 */ /* 0x000fe4000ff3e0ff */
[----:B------:R-:W-:Y:S01]  /*1da90*/  IADD3.X R6, R6, UR60, RZ, P4, !PT ;  /* 0x0000003c06067c10 */ /* 0x000fe2000a7fe4ff */
[----:B------:R1:W-:Y:S01]  /*1daa0*/  STL [R1+0xf20], R4 ;  /* 0x000f200401007387 */ /* 0x0003e20000100800 */
[----:B------:R-:W-:-:S03]  /*1dab0*/  IADD3.X R5, R5, UR60, RZ, P3, !PT ;  /* 0x0000003c05057c10 */ /* 0x000fc60009ffe4ff */
[----:B-1----:R-:W2:Y:S04]  /*1dac0*/  LDL.LU R4, [R1+0x1530] ;  /* 0x0015300001047983 */ /* 0x002ea80000300800 */
[----:B------:R1:W-:Y:S04]  /*1dad0*/  STL [R1+0xef4], R7 ;  /* 0x000ef40701007387 */ /* 0x0003e80000100800 */
[----:B-1----:R-:W2:Y:S04]  /*1dae0*/  LDL.LU R7, [R1+0x152c] ;  /* 0x00152c0001077983 */ /* 0x002ea80000300800 */
[----:B------:R1:W-:Y:S04]  /*1daf0*/  STL [R1+0xf18], R6 ;  /* 0x000f180601007387 */ /* 0x0003e80000100800 */
[----:B-1----:R-:W3:Y:S01]  /*1db00*/  LDL.LU R6, [R1+0x1528] ;  /* 0x0015280001067983 */ /* 0x002ee20000300800 */
[----:B----4-:R-:W-:-:S05]  /*1db10*/  IADD3 R8, P4, R8, UR5, RZ ;  /* 0x0000000508087c10 */ /* 0x010fca000ff9e0ff */
[----:B------:R1:W-:Y:S04]  /*1db20*/  STL [R1+0xeec], R8 ;  /* 0x000eec0801007387 */ /* 0x0003e80000100800 */
[----:B-1----:R-:W4:Y:S04]  /*1db30*/  LDL.LU R8, [R1+0x1524] ;  /* 0x0015240001087983 */ /* 0x002f280000300800 */
[----:B------:R1:W-:Y:S04]  /*1db40*/  STL [R1+0xf10], R5 ;  /* 0x000f100501007387 */ /* 0x0003e80000100800 */
[----:B-1----:R-:W2:Y:S01]  /*1db50*/  LDL.LU R5, [R1+0x1520] ;  /* 0x0015200001057983 */ /* 0x002ea20000300800 */
[----:B---3--:R-:W-:-:S02]  /*1db60*/  IADD3.X R6, R6, UR60, RZ, P2, !PT ;  /* 0x0000003c06067c10 */ /* 0x008fc400097fe4ff */
[----:B--2---:R-:W-:-:S05]  /*1db70*/  IADD3 R5, P3, R5, UR5, RZ ;  /* 0x0000000505057c10 */ /* 0x004fca000ff7e0ff */
[----:B------:R1:W-:Y:S04]  /*1db80*/  STL [R1+0xee4], R5 ;  /* 0x000ee40501007387 */ /* 0x0003e80000100800 */
[----:B-1----:R-:W2:Y:S04]  /*1db90*/  LDL.LU R5, [R1+0x151c] ;  /* 0x00151c0001057983 */ /* 0x002ea80000300800 */
[----:B------:R1:W-:Y:S04]  /*1dba0*/  STL [R1+0xf08], R6 ;  /* 0x000f080601007387 */ /* 0x0003e80000100800 */
[----:B-1----:R-:W3:Y:S01]  /*1dbb0*/  LDL.LU R6, [R1+0x1518] ;  /* 0x0015180001067983 */ /* 0x002ee20000300800 */
[----:B------:R-:W-:Y:S01]  /*1dbc0*/  WARPGROUP.ARRIVE ;  /* 0x00000000000079c5 */ /* 0x000fe20000000000 */
[----:B------:R-:W-:Y:S01]  /*1dbd0*/  UMOV UR54, UR14 ;  /* 0x0000000e00367c82 */ /* 0x000fe20008000000 */
[----:B------:R-:W-:-:S04]  /*1dbe0*/  UMOV UR55, UR15 ;  /* 0x0000000f00377c82 */ /* 0x000fc80008000000 */
[----:B------:R-:W-:Y:S01]  /*1dbf0*/  HGMMA.64x256x16.F32.BF16 R24, gdesc[UR52].tnspA, R24, gsb0 ;  /* 0x23e00000341879f0 */ /* 0x000fe20008001818 */
[----:B------:R-:W-:-:S05]  /*1dc00*/  IADD3 R2, P2, R2, UR5, RZ ;  /* 0x0000000502027c10 */ /* 0x000fca000ff5e0ff */
[----:B------:R1:W-:Y:S04]  /*1dc10*/  STL [R1+0xedc], R2 ;  /* 0x000edc0201007387 */ /* 0x0003e80000100800 */
[----:B-1----:R0:W5:Y:S01]  /*1dc20*/  LDL.LU R2, [R1+0x1514] ;  /* 0x0015140001027983 */ /* 0x0021620000300800 */
[----:B------:R-:W-:Y:S01]  /*1dc30*/  UMOV UR58, UR10 ;  /* 0x0000000a003a7c82 */ /* 0x000fe20008000000 */
[----:B------:R-:W-:Y:S01]  /*1dc40*/  UMOV UR59, UR11 ;  /* 0x0000000b003b7c82 */ /* 0x000fe20008000000 */
[----:B---3--:R-:W-:-:S05]  /*1dc50*/  IADD3.X R6, R6, UR60, RZ, P6, !PT ;  /* 0x0000003c06067c10 */ /* 0x008fca000b7fe4ff */
[----:B------:R1:W-:Y:S04]  /*1dc60*/  STL [R1+0xf00], R6 ;  /* 0x000f000601007387 */ /* 0x0003e80000100800 */
[----:B-1----:R-:W3:Y:S01]  /*1dc70*/  LDL.LU R6, [R1+0x1510] ;  /* 0x0015100001067983 */ /* 0x002ee20000300800 */
[----:B------:R-:W-:Y:S02]  /*1dc80*/  WARPGROUP.DEPBAR.LE gsb0, 0x0 ;  /* 0x00008000000079c5 */ /* 0x000fe40000010000 */
[----:B------:R-:W-:-:S06]  /*1dc90*/  WARPGROUP.ARRIVE ;  /* 0x00000000000079c5 */ /* 0x000fcc0000000000 */
[----:B------:R-:W-:Y:S01]  /*1dca0*/  HGMMA.64x256x16.F32.BF16 R24, gdesc[UR56].tnspA, R24, gsb0 ;  /* 0x23e00000381879f0 */ /* 0x000fe20008001818 */
[----:B----4-:R-:W-:Y:S02]  /*1dcb0*/  IADD3 R8, P6, R8, UR5, RZ ;  /* 0x0000000508087c10 */ /* 0x010fe4000ffde0ff */
[----:B------:R-:W-:Y:S02]  /*1dcc0*/  IADD3.X R7, R7, UR60, RZ, P5, !PT ;  /* 0x0000003c07077c10 */ /* 0x000fe4000affe4ff */
[----:B--2---:R-:W-:Y:S01]  /*1dcd0*/  IADD3.X R5, R5, UR60, RZ, P1, !PT ;  /* 0x0000003c05057c10 */ /* 0x004fe20008ffe4ff */
[----:B------:R1:W-:Y:S01]  /*1dce0*/  STL [R1+0xed4], R8 ;  /* 0x000ed40801007387 */ /* 0x0003e20000100800 */
[----:B------:R-:W-:Y:S02]  /*1dcf0*/  IADD3.X R4, R4, UR60, RZ, P4, !PT ;  /* 0x0000003c04047c10 */ /* 0x000fe4000a7fe4ff */
[----:B------:R-:W-:Y:S01]  /*1dd00*/  IADD3.X R9, R9, UR60, RZ, P3, !PT ;  /* 0x0000003c09097c10 */ /* 0x000fe20009ffe4ff */
[----:B-1----:R0:W5:Y:S04]  /*1dd10*/  LDL.LU R8, [R1+0x150c] ;  /* 0x00150c0001087983 */ /* 0x0021680000300800 */
[----:B------:R1:W-:Y:S04]  /*1dd20*/  STL [R1+0xef8], R7 ;  /* 0x000ef80701007387 */ /* 0x0003e80000100800 */
[----:B-1----:R0:W5:Y:S01]  /*1dd30*/  LDL.LU R7, [R1+0x1508] ;  /* 0x0015080001077983 */ /* 0x0021620000300800 */
[----:B------:R-:W-:-:S02]  /*1dd40*/  IADD3.X R16, R16, UR60, RZ, P2, !PT ;  /* 0x0000003c10107c10 */ /* 0x000fc400097fe4ff */
[----:B------:R-:W-:Y:S02]  /*1dd50*/  IADD3.X R11, R11, UR60, RZ, P6, !PT ;  /* 0x0000003c0b0b7c10 */ /* 0x000fe4000b7fe4ff */
[----:B---3--:R-:W-:-:S05]  /*1dd60*/  IADD3 R6, P5, R6, UR5, RZ ;  /* 0x0000000506067c10 */ /* 0x008fca000ffbe0ff */
[----:B------:R1:W-:Y:S04]  /*1dd70*/  STL [R1+0xecc], R6 ;  /* 0x000ecc0601007387 */ /* 0x0003e80000100800 */
[----:B-1----:R0:W5:Y:S04]  /*1dd80*/  LDL.LU R6, [R1+0x1504] ;  /* 0x0015040001067983 */ /* 0x0021680000300800 */
[----:B------:R1:W-:Y:S04]  /*1dd90*/  STL [R1+0xef0], R5 ;  /* 0x000ef00501007387 */ /* 0x0003e80000100800 */
[----:B-1----:R0:W5:Y:S04]  /*1dda0*/  LDL.LU R5, [R1+0x1500] ;  /* 0x0015000001057983 */ /* 0x0021680000300800 */
[----:B------:R1:W-:Y:S04]  /*1ddb0*/  STL [R1+0xee8], R4 ;  /* 0x000ee80401007387 */ /* 0x0003e80000100800 */
[----:B-1----:R0:W5:Y:S04]  /*1ddc0*/  LDL.LU R4, [R1+0x14fc] ;  /* 0x0014fc0001047983 */ /* 0x0021680000300800 */
[----:B------:R1:W-:Y:S02]  /*1ddd0*/  STL [R1+0xee0], R9 ;  /* 0x000ee00901007387 */ /* 0x0003e40000100800 */
[----:B-1----:R-:W1:Y:S01]  /*1dde0*/  LDC R9, c[0x0][0x238] ;  /* 0x00008e00ff097b82 */ /* 0x002e620000000800 */
[----:B------:R-:W-:Y:S01]  /*1ddf0*/  IADD3.X R15, R15, UR60, RZ, P5, !PT ;  /* 0x0000003c0f0f7c10 */ /* 0x000fe2000affe4ff */
[----:B------:R-:W-:-:S04]  /*1de00*/  WARPGROUP.DEPBAR.LE gsb0, 0x0 ;  /* 0x00008000000079c5 */ /* 0x000fc80000010000 */
[----:B------:R2:W-:Y:S04]  /*1de10*/  STL [R1+0xec8], R15 ;  /* 0x000ec80f01007387 */ /* 0x0005e80000100800 */
[----:B------:R-:W-:Y:S04]  /*1de20*/  STL [R1+0xed8], R16 ;  /* 0x000ed81001007387 */ /* 0x000fe80000100800 */
[----:B------:R3:W-:Y:S01]  /*1de30*/  STL [R1+0xed0], R11 ;  /* 0x000ed00b01007387 */ /* 0x0007e20000100800 */
[----:B--2---:R-:W-:Y:S02]  /*1de40*/  IMAD.MOV.U32 R15, RZ, RZ, R14 ;  /* 0x000000ffff0f7224 */ /* 0x004fe400078e000e */
[----:B------:R-:W-:-:S02]  /*1de50*/  IMAD.MOV.U32 R14, RZ, RZ, R17 ;  /* 0x000000ffff0e7224 */ /* 0x000fc400078e0011 */
[----:B---3--:R-:W-:Y:S02]  /*1de60*/  IMAD.MOV.U32 R11, RZ, RZ, R10 ;  /* 0x000000ffff0b7224 */ /* 0x008fe400078e000a */
[----:B------:R-:W-:Y:S02]  /*1de70*/  IMAD.MOV.U32 R10, RZ, RZ, R18 ;  /* 0x000000ffff0a7224 */ /* 0x000fe400078e0012 */
[----:B-1----:R-:W-:-:S04]  /*1de80*/  IMAD.SHL.U32 R9, R9, 0x20, RZ ;  /* 0x0000002009097824 */ /* 0x002fc800078e00ff */
[----:B------:R-:W-:Y:S01]  /*1de90*/  IMAD.SHL.U32 R9, R9, 0x2, RZ ;  /* 0x0000000209097824 */ /* 0x000fe200078e00ff */
[----:B0-----:R-:W-:Y:S06]  /*1dea0*/  @P0 BRA `(.L_x_1) ;  /* 0xfffffee000c80947 */ /* 0x001fec000383ffff */
[----:B-----5:R-:W2:Y:S04]  /*1deb0*/  LDL.LU R2, [R1+0x7ec] ;  /* 0x0007ec0001027983 */ /* 0x020ea80000300800 */
[----:B------:R-:W2:Y:S04]  /*1dec0*/  LDL.LU R3, [R1+0xbec] ;  /* 0x000bec0001037983 */ /* 0x000ea80000300800 */
[----:B------:R-:W3:Y:S04]  /*1ded0*/  LDL.LU R10, [R1+0x7e4] ;  /* 0x0007e400010a7983 */ /* 0x000ee80000300800 */
[----:B------:R-:W3:Y:S04]  /*1dee0*/  LDL.LU R11, [R1+0xbe4] ;  /* 0x000be400010b7983 */ /* 0x000ee80000300800 */
[----:B------:R-:W4:Y:S04]  /*1def0*/  LDL.LU R14, [R1+0x9ec] ;  /* 0x0009ec00010e7983 */ /* 0x000f280000300800 */
[----:B------:R-:W4:Y:S04]  /*1df00*/  LDL.LU R15, [R1+0xdec] ;  /* 0x000dec00010f7983 */ /* 0x000f280000300800 */
[----:B------:R-:W3:Y:S04]  /*1df10*/  LDL.LU R12, [R1+0x9e4] ;  /* 0x0009e400010c7983 */ /* 0x000ee80000300800 */
[----:B------:R-:W3:Y:S04]  /*1df20*/  LDL.LU R13, [R1+0xde4] ;  /* 0x000de400010d7983 */ /* 0x000ee80000300800 */
[----:B------:R-:W3:Y:S04]  /*1df30*/  LDL.LU R20, [R1+0x3e8] ;  /* 0x0003e80001147983 */ /* 0x000ee80000300800 */
[----:B------:R-:W3:Y:S04]  /*1df40*/  LDL.LU R0, [R1+0x3e0] ;  /* 0x0003e00001007983 */ /* 0x000ee80000300800 */
[----:B------:R-:W3:Y:S04]  /*1df50*/  LDL.LU R9, [R1+0x1e8] ;  /* 0x0001e80001097983 */ /* 0x000ee80000300800 */
[----:B------:R-:W3:Y:S04]  /*1df60*/  LDL.LU R18, [R1+0x5e8] ;  /* 0x0005e80001127983 */ /* 0x000ee80000300800 */
[----:B------:R-:W3:Y:S04]  /*1df70*/  LDL.LU R17, [R1+0x1e0] ;  /* 0x0001e00001117983 */ /* 0x000ee80000300800 */
[----:B------:R-:W3:Y:S04]  /*1df80*/  LDL.LU R16, [R1+0x5e0] ;  /* 0x0005e00001107983 */ /* 0x000ee80000300800 */
[----:B------:R0:W-:Y:S04]  /*1df90*/  STL [R1+0x176c], R211 ;  /* 0x00176cd301007387 */ /* 0x0001e80000100800 */
[----:B0-----:R-:W3:Y:S04]  /*1dfa0*/  LDL.LU R211, [R1+0x5e4] ;  /* 0x0005e40001d37983 */ /* 0x001ee80000300800 */
        /* <DEDUP_REMOVED lines=65> */
[----:B0-----:R-:W3:Y:S01]  /*1e3c0*/  LDL.LU R160, [R1+0x3fc] ;  /* 0x0003fc0001a07983 */ /* 0x001ee20000300800 */
[----:B--2---:R-:W-:-:S02]  /*1e3d0*/  F2FP.BF16.F32.PACK_AB R2, R2, R3 ;  /* 0x000000030202723e */ /* 0x004fc400000010ff */
[----:B----4-:R-:W-:Y:S01]  /*1e3e0*/  F2FP.BF16.F32.PACK_AB R3, R14, R15 ;  /* 0x0000000f0e03723e */ /* 0x010fe200000010ff */
        /* <DEDUP_REMOVED lines=99> */
[----:B------:R3:W-:Y:S04]  /*1ea20*/  STL [R1+0x1504], R6 ;  /* 0x0015040601007387 */ /* 0x0007e80000100800 */
[----:B------:R0:W-:Y:S04]  /*1ea30*/  STL [R1+0x1500], R5 ;  /* 0x0015000501007387 */ /* 0x0001e80000100800 */
[----:B------:R1:W-:Y:S01]  /*1ea40*/  STL [R1+0x14fc], R4 ;  /* 0x0014fc0401007387 */ /* 0x0003e20000100800 */
[----:B---3--:R-:W-:-:S02]  /*1ea50*/  F2FP.BF16.F32.PACK_AB R6, R162, R163 ;  /* 0x000000a3a206723e */ /* 0x008fc400000010ff */
[----:B0-----:R-:W-:Y:S02]  /*1ea60*/  F2FP.BF16.F32.PACK_AB R5, R149, R161 ;  /* 0x000000a19505723e */ /* 0x001fe400000010ff */
[----:B-1----:R-:W-:-:S05]  /*1ea70*/  F2FP.BF16.F32.PACK_AB R4, R151, R160 ;  /* 0x000000a09704723e */ /* 0x002fca00000010ff */
[----:B------:R0:W-:Y:S04]  /*1ea80*/  STL [R1+0xedc], R4 ;  /* 0x000edc0401007387 */ /* 0x0001e80000100800 */
[----:B------:R1:W-:Y:S04]  /*1ea90*/  STL [R1+0xed8], R5 ;  /* 0x000ed80501007387 */ /* 0x0003e80000100800 */
[----:B------:R2:W-:Y:S01]  /*1eaa0*/  STL [R1+0xed4], R6 ;  /* 0x000ed40601007387 */ /* 0x0005e20000100800 */
[----:B0-----:R-:W-:Y:S02]  /*1eab0*/  F2FP.BF16.F32.PACK_AB R4, R164, R165 ;  /* 0x000000a5a404723e */ /* 0x001fe400000010ff */
[----:B-1----:R-:W-:-:S03]  /*1eac0*/  F2FP.BF16.F32.PACK_AB R5, R68, R166 ;  /* 0x000000a64405723e */ /* 0x002fc600000010ff */
[----:B------:R0:W-:Y:S01]  /*1ead0*/  STL [R1+0xed0], R4 ;  /* 0x000ed00401007387 */ /* 0x0001e20000100800 */
[----:B--2---:R-:W-:-:S03]  /*1eae0*/  F2FP.BF16.F32.PACK_AB R6, R70, R167 ;  /* 0x000000a74606723e */ /* 0x004fc600000010ff */
        /* <DEDUP_REMOVED lines=25> */
[----:B------:R-:W-:Y:S01]  /*1ec80*/  STL [R1+0xe98], R6 ;  /* 0x000e980601007387 */ /* 0x000fe20000100800 */
[----:B0-----:R-:W-:Y:S02]  /*1ec90*/  F2FP.BF16.F32.PACK_AB R4, R208, R209 ;  /* 0x000000d1d004723e */ /* 0x001fe400000010ff */
[----:B-1----:R-:W-:-:S03]  /*1eca0*/  F2FP.BF16.F32.PACK_AB R5, R210, R211 ;  /* 0x000000d3d205723e */ /* 0x002fc600000010ff */
[----:B------:R0:W-:Y:S04]  /*1ecb0*/  STL [R1+0xe94], R4 ;  /* 0x000e940401007387 */ /* 0x0001e80000100800 */
[----:B------:R-:W-:Y:S04]  /*1ecc0*/  STL [R1+0xe90], R5 ;  /* 0x000e900501007387 */ /* 0x000fe80000100800 */
[----:B------:R1:W-:Y:S01]  /*1ecd0*/  STL [R1+0xe8c], R2 ;  /* 0x000e8c0201007387 */ /* 0x0003e20000100800 */
[----:B0-----:R-:W-:-:S05]  /*1ece0*/  F2FP.BF16.F32.PACK_AB R4, R10, R11 ;  /* 0x0000000b0a04723e */ /* 0x001fca00000010ff */
[----:B------:R0:W-:Y:S01]  /*1ecf0*/  STL [R1+0xe88], R4 ;  /* 0x000e880401007387 */ /* 0x0001e20000100800 */
[----:B-1----:R-:W-:-:S03]  /*1ed00*/  F2FP.BF16.F32.PACK_AB R2, R12, R13 ;  /* 0x0000000d0c02723e */ /* 0x002fc600000010ff */
[----:B------:R1:W-:Y:S04]  /*1ed10*/  STL [R1+0xe84], R3 ;  /* 0x000e840301007387 */ /* 0x0003e80000100800 */
[----:B------:R2:W-:Y:S01]  /*1ed20*/  STL [R1+0xe80], R2 ;  /* 0x000e800201007387 */ /* 0x0005e20000100800 */
[----:B0-----:R-:W-:Y:S02]  /*1ed30*/  F2FP.BF16.F32.PACK_AB R4, R146, R20 ;  /* 0x000000149204723e */ /* 0x001fe400000010ff */
[----:B-1----:R-:W-:-:S03]  /*1ed40*/  F2FP.BF16.F32.PACK_AB R3, R144, R0 ;  /* 0x000000009003723e */ /* 0x002fc600000010ff */
[----:B------:R-:W-:Y:S01]  /*1ed50*/  STL [R1+0xe7c], R4 ;  /* 0x000e7c0401007387 */ /* 0x000fe20000100800 */
[----:B------:R-:W-:Y:S02]  /*1ed60*/  F2FP.BF16.F32.PACK_AB R0, R17, R16 ;  /* 0x000000101100723e */ /* 0x000fe400000010ff */
[----:B--2---:R-:W-:Y:S01]  /*1ed70*/  F2FP.BF16.F32.PACK_AB R2, R9, R18 ;  /* 0x000000120902723e */ /* 0x004fe200000010ff */
[----:B------:R-:W-:Y:S04]  /*1ed80*/  STL [R1+0xe78], R3 ;  /* 0x000e780301007387 */ /* 0x000fe80000100800 */
[----:B------:R-:W2:Y:S04]  /*1ed90*/  LDL.LU R154, [R1+0x7e8] ;  /* 0x0007e800019a7983 */ /* 0x000ea80000300800 */
[----:B------:R0:W-:Y:S04]  /*1eda0*/  STL [R1+0xe74], R2 ;  /* 0x000e740201007387 */ /* 0x0001e80000100800 */
[----:B------:R-:W2:Y:S04]  /*1edb0*/  LDL.LU R155, [R1+0xbe8] ;  /* 0x000be800019b7983 */ /* 0x000ea80000300800 */
[----:B------:R1:W-:Y:S04]  /*1edc0*/  STL [R1+0xe70], R0 ;  /* 0x000e700001007387 */ /* 0x0003e80000100800 */
[----:B------:R-:W3:Y:S04]  /*1edd0*/  LDL.LU R156, [R1+0x7e0] ;  /* 0x0007e000019c7983 */ /* 0x000ee80000300800 */
[----:B------:R-:W3:Y:S04]  /*1ede0*/  LDL.LU R157, [R1+0xbe0] ;  /* 0x000be000019d7983 */ /* 0x000ee80000300800 */
[----:B------:R-:W4:Y:S04]  /*1edf0*/  LDL.LU R65, [R1+0x9e8] ;  /* 0x0009e80001417983 */ /* 0x000f280000300800 */
        /* <DEDUP_REMOVED lines=37> */
[----:B0-----:R-:W4:Y:S04]  /*1f050*/  LDL.LU R2, [R1+0x7cc] ;  /* 0x0007cc0001027983 */ /* 0x001f280000300800 */
        /* <DEDUP_REMOVED lines=8> */
[----:B-1----:R-:W4:Y:S04]  /*1f0e0*/  LDL.LU R0, [R1+0x3c0] ;  /* 0x0003c00001007983 */ /* 0x002f280000300800 */
[----:B------:R-:W4:Y:S04]  /*1f0f0*/  LDL.LU R9, [R1+0x1c8] ;  /* 0x0001c80001097983 */ /* 0x000f280000300800 */
[----:B------:R-:W4:Y:S04]  /*1f100*/  LDL.LU R18, [R1+0x5c8] ;  /* 0x0005c80001127983 */ /* 0x000f280000300800 */
[----:B------:R-:W4:Y:S04]  /*1f110*/  LDL.LU R17, [R1+0x1c0] ;  /* 0x0001c00001117983 */ /* 0x000f280000300800 */
[----:B------:R-:W4:Y:S01]  /*1f120*/  LDL.LU R16, [R1+0x5c0] ;  /* 0x0005c00001107983 */ /* 0x000f220000300800 */
[----:B--2---:R-:W-:-:S05]  /*1f130*/  F2FP.BF16.F32.PACK_AB R6, R154, R155 ;  /* 0x0000009b9a06723e */ /* 0x004fca00000010ff */
[----:B------:R0:W-:Y:S01]  /*1f140*/  STL [R1+0xe6c], R6 ;  /* 0x000e6c0601007387 */ /* 0x0001e20000100800 */
[----:B---3--:R-:W-:-:S05]  /*1f150*/  F2FP.BF16.F32.PACK_AB R4, R156, R157 ;  /* 0x0000009d9c04723e */ /* 0x008fca00000010ff */
[----:B------:R1:W-:Y:S01]  /*1f160*/  STL [R1+0xe68], R4 ;  /* 0x000e680401007387 */ /* 0x0003e20000100800 */
[----:B----4-:R-:W-:-:S05]  /*1f170*/  F2FP.BF16.F32.PACK_AB R5, R65, R158 ;  /* 0x0000009e4105723e */ /* 0x010fca00000010ff */
[----:B------:R2:W-:Y:S01]  /*1f180*/  STL [R1+0xe64], R5 ;  /* 0x000e640501007387 */ /* 0x0005e20000100800 */
[----:B0-----:R-:W-:Y:S02]  /*1f190*/  F2FP.BF16.F32.PACK_AB R6, R67, R159 ;  /* 0x0000009f4306723e */ /* 0x001fe400000010ff */
[----:B-1----:R-:W-:-:S03]  /*1f1a0*/  F2FP.BF16.F32.PACK_AB R4, R143, R160 ;  /* 0x000000a08f04723e */ /* 0x002fc600000010ff */
[----:B------:R0:W-:Y:S01]  /*1f1b0*/  STL [R1+0xe60], R6 ;  /* 0x000e600601007387 */ /* 0x0001e20000100800 */
[----:B--2---:R-:W-:-:S03]  /*1f1c0*/  F2FP.BF16.F32.PACK_AB R5, R141, R161 ;  /* 0x000000a18d05723e */ /* 0x004fc600000010ff */
[----:B------:R1:W-:Y:S04]  /*1f1d0*/  STL [R1+0xe5c], R4 ;  /* 0x000e5c0401007387 */ /* 0x0003e80000100800 */
[----:B------:R2:W-:Y:S01]  /*1f1e0*/  STL [R1+0xe58], R5 ;  /* 0x000e580501007387 */ /* 0x0005e20000100800 */
[----:B0-----:R-:W-:-:S05]  /*1f1f0*/  F2FP.BF16.F32.PACK_AB R6, R162, R163 ;  /* 0x000000a3a206723e */ /* 0x001fca00000010ff */
[----:B------:R0:W-:Y:S01]  /*1f200*/  STL [R1+0xe54], R6 ;  /* 0x000e540601007387 */ /* 0x0001e20000100800 */
[----:B-1----:R-:W-:-:S05]  /*1f210*/  F2FP.BF16.F32.PACK_AB R4, R164, R165 ;  /* 0x000000a5a404723e */ /* 0x002fca00000010ff */
[----:B------:R1:W-:Y:S01]  /*1f220*/  STL [R1+0xe50], R4 ;  /* 0x000e500401007387 */ /* 0x0003e20000100800 */
[----:B--2---:R-:W-:-:S05]  /*1f230*/  F2FP.BF16.F32.PACK_AB R5, R68, R166 ;  /* 0x000000a64405723e */ /* 0x004fca00000010ff */
[----:B------:R2:W-:Y:S01]  /*1f240*/  STL [R1+0xe4c], R5 ;  /* 0x000e4c0501007387 */ /* 0x0005e20000100800 */
[----:B0-----:R-:W-:-:S05]  /*1f250*/  F2FP.BF16.F32.PACK_AB R6, R70, R167 ;  /* 0x000000a74606723e */ /* 0x001fca00000010ff */
[----:B------:R0:W-:Y:S01]  /*1f260*/  STL [R1+0xe48], R6 ;  /* 0x000e480601007387 */ /* 0x0001e20000100800 */
[----:B-1----:R-:W-:-:S05]  /*1f270*/  F2FP.BF16.F32.PACK_AB R4, R184, R185 ;  /* 0x000000b9b804723e */ /* 0x002fca00000010ff */
[----:B------:R1:W-:Y:S01]  /*1f280*/  STL [R1+0xe44], R4 ;  /* 0x000e440401007387 */ /* 0x0003e20000100800 */
[----:B--2---:R-:W-:Y:S02]  /*1f290*/  F2FP.BF16.F32.PACK_AB R5, R186, R187 ;  /* 0x000000bbba05723e */ /* 0x004fe400000010ff */
[----:B0-----:R-:W-:-:S03]  /*1f2a0*/  F2FP.BF16.F32.PACK_AB R6, R142, R180 ;  /* 0x000000b48e06723e */ /* 0x001fc600000010ff */
[----:B------:R0:W-:Y:S01]  /*1f2b0*/  STL [R1+0xe40], R5 ;  /* 0x000e400501007387 */ /* 0x0001e20000100800 */
[----:B-1----:R-:W-:-:S03]  /*1f2c0*/  F2FP.BF16.F32.PACK_AB R4, R140, R181 ;  /* 0x000000b58c04723e */ /* 0x002fc600000010ff */
        /* <DEDUP_REMOVED lines=17> */
[----:B------:R-:W-:Y:S01]  /*1f3e0*/  STL [R1+0xe18], R6 ;  /* 0x000e180601007387 */ /* 0x000fe20000100800 */
[----:B0-----:R-:W-:-:S05]  /*1f3f0*/  F2FP.BF16.F32.PACK_AB R4, R208, R209 ;  /* 0x000000d1d004723e */ /* 0x001fca00000010ff */
[----:B------:R0:W-:Y:S01]  /*1f400*/  STL [R1+0xe14], R4 ;  /* 0x000e140401007387 */ /* 0x0001e20000100800 */
[----:B-1----:R-:W-:-:S05]  /*1f410*/  F2FP.BF16.F32.PACK_AB R5, R210, R211 ;  /* 0x000000d3d205723e */ /* 0x002fca00000010ff */
[----:B------:R-:W-:Y:S01]  /*1f420*/  STL [R1+0xe10], R5 ;  /* 0x000e100501007387 */ /* 0x000fe20000100800 */
[----:B------:R-:W-:-:S05]  /*1f430*/  F2FP.BF16.F32.PACK_AB R2, R2, R3 ;  /* 0x000000030202723e */ /* 0x000fca00000010ff */
[----:B------:R1:W-:Y:S01]  /*1f440*/  STL [R1+0xe0c], R2 ;  /* 0x000e0c0201007387 */ /* 0x0003e20000100800 */
[----:B0-----:R-:W-:-:S05]  /*1f450*/  F2FP.BF16.F32.PACK_AB R4, R10, R11 ;  /* 0x0000000b0a04723e */ /* 0x001fca00000010ff */
[----:B------:R0:W-:Y:S01]  /*1f460*/  STL [R1+0xe08], R4 ;  /* 0x000e080401007387 */ /* 0x0001e20000100800 */
[----:B------:R-:W-:-:S05]  /*1f470*/  F2FP.BF16.F32.PACK_AB R3, R14, R15 ;  /* 0x0000000f0e03723e */ /* 0x000fca00000010ff */
[----:B------:R2:W-:Y:S01]  /*1f480*/  STL [R1+0xe04], R3 ;  /* 0x000e040301007387 */ /* 0x0005e20000100800 */
[----:B-1----:R-:W-:Y:S02]  /*1f490*/  F2FP.BF16.F32.PACK_AB R2, R12, R13 ;  /* 0x0000000d0c02723e */ /* 0x002fe400000010ff */
[----:B0-----:R-:W-:-:S03]  /*1f4a0*/  F2FP.BF16.F32.PACK_AB R4, R138, R20 ;  /* 0x000000148a04723e */ /* 0x001fc600000010ff */
[----:B------:R0:W-:Y:S01]  /*1f4b0*/  STL [R1+0xe00], R2 ;  /* 0x000e000201007387 */ /* 0x0001e20000100800 */
[----:B--2---:R-:W-:-:S03]  /*1f4c0*/  F2FP.BF16.F32.PACK_AB R3, R136, R0 ;  /* 0x000000008803723e */ /* 0x004fc600000010ff */
[----:B------:R-:W-:Y:S04]  /*1f4d0*/  STL [R1+0xdfc], R4 ;  /* 0x000dfc0401007387 */ /* 0x000fe80000100800 */
[----:B------:R-:W-:Y:S01]  /*1f4e0*/  STL [R1+0xdf8], R3 ;  /* 0x000df80301007387 */ /* 0x000fe20000100800 */
[----:B0-----:R-:W-:-:S03]  /*1f4f0*/  F2FP.BF16.F32.PACK_AB R2, R9, R18 ;  /* 0x000000120902723e */ /* 0x001fc600000010ff */
[----:B------:R-:W2:Y:S04]  /*1f500*/  LDL.LU R154, [R1+0x7c8] ;  /* 0x0007c800019a7983 */ /* 0x000ea80000300800 */
[----:B------:R0:W-:Y:S01]  /*1f510*/  STL [R1+0xdf4], R2 ;  /* 0x000df40201007387 */ /* 0x0001e20000100800 */
[----:B------:R-:W-:-:S03]  /*1f520*/  F2FP.BF16.F32.PACK_AB R0, R17, R16 ;  /* 0x000000101100723e */ /* 0x000fc600000010ff */
        /* <DEDUP_REMOVED lines=70> */
[----:B------:R0:W-:Y:S04]  /*1f990*/  STL [R1+0xdd4], R6 ;  /* 0x000dd40601007387 */ /* 0x0001e80000100800 */
[----:B------:R1:W-:Y:S01]  /*1f9a0*/  STL [R1+0xdd0], R4 ;  /* 0x000dd00401007387 */ /* 0x0003e20000100800 */
[----:B--2---:R-:W-:-:S05]  /*1f9b0*/  F2FP.BF16.F32.PACK_AB R5, R68, R166 ;  /* 0x000000a64405723e */ /* 0x004fca00000010ff */
[----:B------:R2:W-:Y:S01]  /*1f9c0*/  STL [R1+0xdcc], R5 ;  /* 0x000dcc0501007387 */ /* 0x0005e20000100800 */
[----:B0-----:R-:W-:Y:S02]  /*1f9d0*/  F2FP.BF16.F32.PACK_AB R6, R70, R167 ;  /* 0x000000a74606723e */ /* 0x001fe400000010ff */
[----:B-1----:R-:W-:-:S03]  /*1f9e0*/  F2FP.BF16.F32.PACK_AB R4, R184, R185 ;  /* 0x000000b9b804723e */ /* 0x002fc600000010ff */
[----:B------:R0:W-:Y:S04]  /*1f9f0*/  STL [R1+0xdc8], R6 ;  /* 0x000dc80601007387 */ /* 0x0001e80000100800 */
        /* <DEDUP_REMOVED lines=9> */
[----:B-1----:R-:W-:Y:S02]  /*1fa90*/  F2FP.BF16.F32.PACK_AB R6, R71, R183 ;  /* 0x000000b74706723e */ /* 0x002fe400000010ff */
[----:B--2---:R-:W-:-:S03]  /*1faa0*/  F2FP.BF16.F32.PACK_AB R4, R188, R189 ;  /* 0x000000bdbc04723e */ /* 0x004fc600000010ff */
[----:B------:R1:W-:Y:S04]  /*1fab0*/  STL [R1+0xbf0], R6 ;  /* 0x000bf00601007387 */ /* 0x0003e80000100800 */
[----:B------:R2:W-:Y:S01]  /*1fac0*/  STL [R1+0xbec], R4 ;  /* 0x000bec0401007387 */ /* 0x0005e20000100800 */
[----:B0-----:R-:W-:-:S05]  /*1fad0*/  F2FP.BF16.F32.PACK_AB R5, R190, R191 ;  /* 0x000000bfbe05723e */ /* 0x001fca00000010ff */
[----:B------:R0:W-:Y:S01]  /*1fae0*/  STL [R1+0xbe8], R5 ;  /* 0x000be80501007387 */ /* 0x0001e20000100800 */
[----:B-1----:R-:W-:Y:S02]  /*1faf0*/  F2FP.BF16.F32.PACK_AB R6, R192, R193 ;  /* 0x000000c1c006723e */ /* 0x002fe400000010ff */
[----:B--2---:R-:W-:-:S03]  /*1fb00*/  F2FP.BF16.F32.PACK_AB R4, R72, R194 ;  /* 0x000000c24804723e */ /* 0x004fc600000010ff */
[----:B------:R1:W-:Y:S01]  /*1fb10*/  STL [R1+0xbe4], R6 ;  /* 0x000be40601007387 */ /* 0x0003e20000100800 */
[----:B0-----:R-:W-:-:S03]  /*1fb20*/  F2FP.BF16.F32.PACK_AB R5, R131, R74 ;  /* 0x0000004a8305723e */ /* 0x001fc600000010ff */
[----:B------:R0:W-:Y:S04]  /*1fb30*/  STL [R1+0xbe0], R4 ;  /* 0x000be00401007387 */ /* 0x0001e80000100800 */
[----:B------:R2:W-:Y:S01]  /*1fb40*/  STL [R1+0xbcc], R5 ;  /* 0x000bcc0501007387 */ /* 0x0005e20000100800 */
[----:B-1----:R-:W-:Y:S02]  /*1fb50*/  F2FP.BF16.F32.PACK_AB R6, R129, R195 ;  /* 0x000000c38106723e */ /* 0x002fe400000010ff */
[----:B0-----:R-:W-:-:S03]  /*1fb60*/  F2FP.BF16.F32.PACK_AB R4, R208, R209 ;  /* 0x000000d1d004723e */ /* 0x001fc600000010ff */
[----:B------:R-:W-:Y:S04]  /*1fb70*/  STL [R1+0xbc8], R6 ;  /* 0x000bc80601007387 */ /* 0x000fe80000100800 */
[----:B------:R0:W-:Y:S01]  /*1fb80*/  STL [R1+0xbc4], R4 ;  /* 0x000bc40401007387 */ /* 0x0001e20000100800 */
[----:B--2---:R-:W-:Y:S02]  /*1fb90*/  F2FP.BF16.F32.PACK_AB R5, R210, R211 ;  /* 0x000000d3d205723e */ /* 0x004fe400000010ff */
[----:B------:R-:W-:-:S03]  /*1fba0*/  F2FP.BF16.F32.PACK_AB R2, R2, R3 ;  /* 0x000000030202723e */ /* 0x000fc600000010ff */
[----:B------:R-:W-:Y:S04]  /*1fbb0*/  STL [R1+0xbc0], R5 ;  /* 0x000bc00501007387 */ /* 0x000fe80000100800 */
[----:B------:R1:W-:Y:S01]  /*1fbc0*/  STL [R1+0xbdc], R2 ;  /* 0x000bdc0201007387 */ /* 0x0003e20000100800 */
[----:B0-----:R-:W-:Y:S02]  /*1fbd0*/  F2FP.BF16.F32.PACK_AB R4, R10, R11 ;  /* 0x0000000b0a04723e */ /* 0x001fe400000010ff */
[----:B------:R-:W-:-:S03]  /*1fbe0*/  F2FP.BF16.F32.PACK_AB R3, R14, R15 ;  /* 0x0000000f0e03723e */ /* 0x000fc600000010ff */
[----:B------:R0:W-:Y:S04]  /*1fbf0*/  STL [R1+0xbd8], R4 ;  /* 0x000bd80401007387 */ /* 0x0001e80000100800 */
        /* <DEDUP_REMOVED lines=729> */
[----:B------:R-:W-:Y:S01]  /*22990*/  STL [R1+0x2e4], R2 ;  /* 0x0002e40201007387 */ /* 0x000fe20000100800 */
[----:B------:R-:W-:-:S03]  /*229a0*/  F2FP.BF16.F32.PACK_AB R0, R17, R16 ;  /* 0x000000101100723e */ /* 0x000fc600000010ff */
[----:B------:R-:W3:Y:S04]  /*229b0*/  LDL.LU R210, [R1+0x6e0] ;  /* 0x0006e00001d27983 */ /* 0x000ee80000300800 */
[----:B------:R-:W-:Y:S04]  /*229c0*/  STL [R1+0x2e0], R0 ;  /* 0x0002e00001007387 */ /* 0x000fe80000100800 */
        /* <DEDUP_REMOVED lines=47> */
[----:B------:R-:W2:Y:S04]  /*22cc0*/  LDL.LU R136, [R1+0x4a0] ;  /* 0x0004a00001887983 */ /* 0x000ea80000300800 */
[----:B--2---:R0:W-:Y:S04]  /*22cd0*/  STL [R1+0x16b4], R136 ;  /* 0x0016b48801007387 */ /* 0x0041e80000100800 */
[----:B0-----:R-:W2:Y:S04]  /*22ce0*/  LDL.LU R136, [R1+0xa8] ;  /* 0x0000a80001887983 */ /* 0x001ea80000300800 */
[----:B------:R-:W3:Y:S04]  /*22cf0*/  LDL.LU R135, [R1+0xaa8] ;  /* 0x000aa80001877983 */ /* 0x000ee80000300800 */
[----:B---3--:R0:W-:Y:S04]  /*22d00*/  STL [R1+0x16b0], R135 ;  /* 0x0016b08701007387 */ /* 0x0081e80000100800 */
[----:B0-----:R-:W3:Y:S04]  /*22d10*/  LDL.LU R135, [R1+0xa0] ;  /* 0x0000a00001877983 */ /* 0x001ee80000300800 */
[----:B------:R-:W4:Y:S04]  /*22d20*/  LDL.LU R134, [R1+0xaa0] ;  /* 0x000aa00001867983 */ /* 0x000f280000300800 */
[----:B----4-:R0:W-:Y:S04]  /*22d30*/  STL [R1+0x16ac], R134 ;  /* 0x0016ac8601007387 */ /* 0x0101e80000100800 */
[----:B0-----:R-:W4:Y:S04]  /*22d40*/  LDL.LU R134, [R1+0x6a8] ;  /* 0x0006a80001867983 */ /* 0x001f280000300800 */
[----:B------:R-:W2:Y:S04]  /*22d50*/  LDL.LU R63, [R1+0x8a8] ;  /* 0x0008a800013f7983 */ /* 0x000ea80000300800 */
[----:B--2---:R0:W-:Y:S04]  /*22d60*/  STL [R1+0x16a8], R63 ;  /* 0x0016a83f01007387 */ /* 0x0041e80000100800 */
[----:B0-----:R-:W2:Y:S04]  /*22d70*/  LDL.LU R63, [R1+0x6a0] ;  /* 0x0006a000013f7983 */ /* 0x001ea80000300800 */
[----:B------:R-:W2:Y:S04]  /*22d80*/  LDL.LU R133, [R1+0xca8] ;  /* 0x000ca80001857983 */ /* 0x000ea80000300800 */
[----:B------:R-:W2:Y:S04]  /*22d90*/  LDL.LU R61, [R1+0x8a0] ;  /* 0x0008a000013d7983 */ /* 0x000ea80000300800 */
[----:B------:R-:W2:Y:S04]  /*22da0*/  LDL.LU R132, [R1+0xca0] ;  /* 0x000ca00001847983 */ /* 0x000ea80000300800 */
[----:B------:R-:W2:Y:S04]  /*22db0*/  LDL.LU R131, [R1+0x29c] ;  /* 0x00029c0001837983 */ /* 0x000ea80000300800 */
[----:B------:R-:W2:Y:S04]  /*22dc0*/  LDL.LU R130, [R1+0x294] ;  /* 0x0002940001827983 */ /* 0x000ea80000300800 */
[----:B------:R-:W2:Y:S04]  /*22dd0*/  LDL.LU R129, [R1+0x49c] ;  /* 0x00049c0001817983 */ /* 0x000ea80000300800 */
        /* <DEDUP_REMOVED lines=9> */
[----:B------:R-:W3:Y:S04]  /*22e70*/  LDL.LU R62, [R1+0x89c] ;  /* 0x00089c00013e7983 */ /* 0x000ee80000300800 */
[----:B---3--:R0:W-:Y:S04]  /*22e80*/  STL [R1+0x1690], R62 ;  /* 0x0016903e01007387 */ /* 0x0081e80000100800 */
[----:B0-----:R-:W3:Y:S04]  /*22e90*/  LDL.LU R62, [R1+0x694] ;  /* 0x00069400013e7983 */ /* 0x001ee80000300800 */
[----:B------:R-:W3:Y:S04]  /*22ea0*/  LDL.LU R125, [R1+0xc9c] ;  /* 0x000c9c00017d7983 */ /* 0x000ee80000300800 */
[----:B------:R-:W3:Y:S04]  /*22eb0*/  LDL.LU R60, [R1+0x894] ;  /* 0x00089400013c7983 */ /* 0x000ee80000300800 */
[----:B------:R-:W3:Y:S04]  /*22ec0*/  LDL.LU R124, [R1+0xc94] ;  /* 0x000c9400017c7983 */ /* 0x000ee80000300800 */
[----:B------:R-:W3:Y:S04]  /*22ed0*/  LDL.LU R111, [R1+0x298] ;  /* 0x00029800016f7983 */ /* 0x000ee80000300800 */
[----:B------:R-:W3:Y:S04]  /*22ee0*/  LDL.LU R110, [R1+0x290] ;  /* 0x00029000016e7983 */ /* 0x000ee80000300800 */
[----:B------:R-:W3:Y:S04]  /*22ef0*/  LDL.LU R109, [R1+0x498] ;  /* 0x00049800016d7983 */ /* 0x000ee80000300800 */
        /* <DEDUP_REMOVED lines=42> */
[----:B----4-:R0:W-:Y:S04]  /*231a0*/  STL [R1+0x164c], R55 ;  /* 0x00164c3701007387 */ /* 0x0101e80000100800 */
[----:B0-----:R-:W4:Y:S04]  /*231b0*/  LDL.LU R55, [R1+0x688] ;  /* 0x0006880001377983 */ /* 0x001f280000300800 */
[----:B----4-:R0:W-:Y:S04]  /*231c0*/  STL [R1+0x1650], R55 ;  /* 0x0016503701007387 */ /* 0x0101e80000100800 */
[----:B0-----:R-:W4:Y:S04]  /*231d0*/  LDL.LU R55, [R1+0x80] ;  /* 0x0000800001377983 */ /* 0x001f280000300800 */
[----:B------:R-:W4:Y:S04]  /*231e0*/  LDL.LU R53, [R1+0x880] ;  /* 0x0008800001357983 */ /* 0x000f280000300800 */
[----:B------:R-:W2:Y:S01]  /*231f0*/  LDL.LU R54, [R1+0x74] ;  /* 0x0000740001367983 */ /* 0x000ea20000300800 */
[----:B------:R-:W-:-:S02]  /*23200*/  F2FP.BF16.F32.PACK_AB R247, R211, R247 ;  /* 0x000000f7d3f7723e */ /* 0x000fc400000010ff */
[----:B------:R-:W-:Y:S02]  /*23210*/  F2FP.BF16.F32.PACK_AB R246, R210, R246 ;  /* 0x000000f6d2f6723e */ /* 0x000fe400000010ff */
[----:B------:R-:W-:Y:S02]  /*23220*/  F2FP.BF16.F32.PACK_AB R245, R209, R245 ;  /* 0x000000f5d1f5723e */ /* 0x000fe400000010ff */
[----:B------:R-:W-:Y:S02]  /*23230*/  F2FP.BF16.F32.PACK_AB R244, R208, R244 ;  /* 0x000000f4d0f4723e */ /* 0x000fe400000010ff */
[----:B------:R-:W-:Y:S02]  /*23240*/  F2FP.BF16.F32.PACK_AB R235, R79, R235 ;  /* 0x000000eb4feb723e */ /* 0x000fe400000010ff */
[----:B------:R-:W-:Y:S02]  /*23250*/  F2FP.BF16.F32.PACK_AB R234, R77, R234 ;  /* 0x000000ea4dea723e */ /* 0x000fe400000010ff */
[----:B------:R-:W-:-:S02]  /*23260*/  F2FP.BF16.F32.PACK_AB R233, R195, R233 ;  /* 0x000000e9c3e9723e */ /* 0x000fc400000010ff */
[----:B------:R-:W-:Y:S02]  /*23270*/  F2FP.BF16.F32.PACK_AB R232, R74, R232 ;  /* 0x000000e84ae8723e */ /* 0x000fe400000010ff */
[----:B------:R-:W-:Y:S02]  /*23280*/  F2FP.BF16.F32.PACK_AB R231, R194, R231 ;  /* 0x000000e7c2e7723e */ /* 0x000fe400000010ff */
[----:B------:R-:W-:Y:S02]  /*23290*/  F2FP.BF16.F32.PACK_AB R230, R72, R230 ;  /* 0x000000e648e6723e */ /* 0x000fe400000010ff */
[----:B------:R-:W-:Y:S02]  /*232a0*/  F2FP.BF16.F32.PACK_AB R229, R193, R229 ;  /* 0x000000e5c1e5723e */ /* 0x000fe400000010ff */
[----:B------:R-:W-:Y:S01]  /*232b0*/  F2FP.BF16.F32.PACK_AB R228, R192, R228 ;  /* 0x000000e4c0e4723e */ /* 0x000fe200000010ff */
        /* <DEDUP_REMOVED lines=131> */
[----:B------:R-:W3:Y:S04]  /*23af0*/  LDL.LU R211, [R1+0x176c] ;  /* 0x00176c0001d37983 */ /* 0x000ee80000300800 */
[----:B------:R-:W4:Y:S04]  /*23b00*/  LDL.LU R210, [R1+0x1768] ;  /* 0x0017680001d27983 */ /* 0x000f280000300800 */
        /* <DEDUP_REMOVED lines=9> */
[----:B------:R-:W2:Y:S01]  /*23ba0*/  LDL.LU R192, [R1+0x1748] ;  /* 0x0017480001c07983 */ /* 0x000ea20000300800 */
[----:B------:R-:W-:-:S02]  /*23bb0*/  F2FP.BF16.F32.PACK_AB R223, R78, R223 ;  /* 0x000000df4edf723e */ /* 0x000fc400000010ff */
[----:B------:R-:W-:Y:S01]  /*23bc0*/  F2FP.BF16.F32.PACK_AB R222, R76, R222 ;  /* 0x000000de4cde723e */ /* 0x000fe200000010ff */
[----:B------:R-:W2:Y:S01]  /*23bd0*/  LDL.LU R78, [R1+0xa80] ;  /* 0x000a8000014e7983 */ /* 0x000ea20000300800 */
[----:B------:R-:W-:Y:S02]  /*23be0*/  F2FP.BF16.F32.PACK_AB R221, R191, R221 ;  /* 0x000000ddbfdd723e */ /* 0x000fe400000010ff */
[----:B------:R-:W-:Y:S01]  /*23bf0*/  F2FP.BF16.F32.PACK_AB R220, R190, R220 ;  /* 0x000000dcbedc723e */ /* 0x000fe200000010ff */
[----:B------:R-:W2:Y:S01]  /*23c00*/  LDL.LU R76, [R1+0xc80] ;  /* 0x000c8000014c7983 */ /* 0x000ea20000300800 */
[----:B------:R-:W-:-:S03]  /*23c10*/  F2FP.BF16.F32.PACK_AB R219, R189, R219 ;  /* 0x000000dbbddb723e */ /* 0x000fc600000010ff */
        /* <DEDUP_REMOVED lines=14> */
[----:B------:R-:W2:Y:S04]  /*23d00*/  LDL.LU R73, [R1+0xc7c] ;  /* 0x000c7c0001497983 */ /* 0x000ea80000300800 */
[----:B------:R-:W2:Y:S04]  /*23d10*/  LDL.LU R182, [R1+0x172c] ;  /* 0x00172c0001b67983 */ /* 0x000ea80000300800 */
[----:B------:R-:W2:Y:S01]  /*23d20*/  LDL.LU R69, [R1+0x1728] ;  /* 0x0017280001457983 */ /* 0x000ea20000300800 */
[----:B---3--:R-:W-:-:S03]  /*23d30*/  F2FP.BF16.F32.PACK_AB R211, R181, R211 ;  /* 0x000000d3b5d3723e */ /* 0x008fc600000010ff */
[----:B------:R-:W3:Y:S01]  /*23d40*/  LDL.LU R181, [R1+0x1724] ;  /* 0x0017240001b57983 */ /* 0x000ee20000300800 */
[----:B----4-:R-:W-:-:S03]  /*23d50*/  F2FP.BF16.F32.PACK_AB R210, R180, R210 ;  /* 0x000000d2b4d2723e */ /* 0x010fc600000010ff */
[----:B------:R-:W4:Y:S01]  /*23d60*/  LDL.LU R180, [R1+0x1720] ;  /* 0x0017200001b47983 */ /* 0x000f220000300800 */
[----:B--2---:R-:W-:-:S03]  /*23d70*/  F2FP.BF16.F32.PACK_AB R209, R187, R209 ;  /* 0x000000d1bbd1723e */ /* 0x004fc600000010ff */
        /* <DEDUP_REMOVED lines=42> */
[----:B------:R-:W3:Y:S01]  /*24020*/  LDL.LU R67, [R1+0x16e0] ;  /* 0x0016e00001437983 */ /* 0x000ee20000300800 */
[----:B--2---:R-:W-:-:S03]  /*24030*/  F2FP.BF16.F32.PACK_AB R163, R158, R163 ;  /* 0x000000a39ea3723e */ /* 0x004fc600000010ff */
[----:B------:R-:W2:Y:S01]  /*24040*/  LDL.LU R158, [R1+0x16dc] ;  /* 0x0016dc00019e7983 */ /* 0x000ea20000300800 */
[----:B------:R-:W-:-:S03]  /*24050*/  F2FP.BF16.F32.PACK_AB R162, R65, R162 ;  /* 0x000000a241a2723e */ /* 0x000fc600000010ff */
[----:B------:R-:W2:Y:S01]  /*24060*/  LDL.LU R65, [R1+0x16d8] ;  /* 0x0016d80001417983 */ /* 0x000ea20000300800 */
[----:B------:R-:W-:-:S03]  /*24070*/  F2FP.BF16.F32.PACK_AB R161, R157, R161 ;  /* 0x000000a19da1723e */ /* 0x000fc600000010ff */
[----:B------:R-:W4:Y:S01]  /*24080*/  LDL.LU R157, [R1+0x16d4] ;  /* 0x0016d400019d7983 */ /* 0x000f220000300800 */
[----:B------:R-:W-:-:S03]  /*24090*/  F2FP.BF16.F32.PACK_AB R160, R156, R160 ;  /* 0x000000a09ca0723e */ /* 0x000fc600000010ff */
[----:B------:R-:W4:Y:S01]  /*240a0*/  LDL.LU R156, [R1+0x16d0] ;  /* 0x0016d000019c7983 */ /* 0x000f220000300800 */
[----:B---3--:R-:W-:-:S03]  /*240b0*/  F2FP.BF16.F32.PACK_AB R159, R67, R159 ;  /* 0x0000009f439f723e */ /* 0x008fc600000010ff */
[----:B------:R-:W3:Y:S01]  /*240c0*/  LDL.LU R67, [R1+0x25c] ;  /* 0x00025c0001437983 */ /* 0x000ee20000300800 */
[----:B--2---:R-:W-:-:S03]  /*240d0*/  F2FP.BF16.F32.PACK_AB R158, R65, R158 ;  /* 0x0000009e419e723e */ /* 0x004fc600000010ff */
[----:B------:R-:W2:Y:S01]  /*240e0*/  LDL.LU R65, [R1+0x45c] ;  /* 0x00045c0001417983 */ /* 0x000ea20000300800 */
[----:B----4-:R-:W-:-:S03]  /*240f0*/  F2FP.BF16.F32.PACK_AB R157, R155, R157 ;  /* 0x0000009d9b9d723e */ /* 0x010fc600000010ff */
[----:B------:R-:W4:Y:S01]  /*24100*/  LDL.LU R155, [R1+0x16cc] ;  /* 0x0016cc00019b7983 */ /* 0x000f220000300800 */
[----:B------:R-:W-:-:S03]  /*24110*/  F2FP.BF16.F32.PACK_AB R156, R154, R156 ;  /* 0x0000009c9a9c723e */ /* 0x000fc600000010ff */
[----:B------:R-:W3:Y:S01]  /*24120*/  LDL.LU R154, [R1+0x16c8] ;  /* 0x0016c800019a7983 */ /* 0x000ee20000300800 */
[----:B----4-:R-:W-:-:S03]  /*24130*/  F2FP.BF16.F32.PACK_AB R155, R153, R155 ;  /* 0x0000009b999b723e */ /* 0x010fc600000010ff */
[----:B------:R-:W4:Y:S01]  /*24140*/  LDL.LU R153, [R1+0x16c4] ;  /* 0x0016c40001997983 */ /* 0x000f220000300800 */
[----:B---3--:R-:W-:-:S03]  /*24150*/  F2FP.BF16.F32.PACK_AB R154, R152, R154 ;  /* 0x0000009a989a723e */ /* 0x008fc600000010ff */
[----:B------:R-:W3:Y:S01]  /*24160*/  LDL.LU R152, [R1+0x16c0] ;  /* 0x0016c00001987983 */ /* 0x000ee20000300800 */
[----:B----4-:R-:W-:-:S03]  /*24170*/  F2FP.BF16.F32.PACK_AB R153, R66, R153 ;  /* 0x000000994299723e */ /* 0x010fc600000010ff */
[----:B------:R-:W4:Y:S01]  /*24180*/  LDL.LU R66, [R1+0x16bc] ;  /* 0x0016bc0001427983 */ /* 0x000f220000300800 */
[----:B---3--:R-:W-:-:S03]  /*24190*/  F2FP.BF16.F32.PACK_AB R152, R64, R152 ;  /* 0x000000984098723e */ /* 0x008fc600000010ff */
[----:B------:R-:W3:Y:S01]  /*241a0*/  LDL.LU R64, [R1+0x16b8] ;  /* 0x0016b80001407983 */ /* 0x000ee20000300800 */
[----:B------:R-:W-:Y:S02]  /*241b0*/  F2FP.BF16.F32.PACK_AB R137, R136, R137 ;  /* 0x000000898889723e */ /* 0x000fe400000010ff */
[----:B----4-:R-:W-:Y:S02]  /*241c0*/  F2FP.BF16.F32.PACK_AB R139, R66, R139 ;  /* 0x0000008b428b723e */ /* 0x010fe400000010ff */
[----:B------:R-:W4:Y:S01]  /*241d0*/  LDL.LU R66, [R1+0x254] ;  /* 0x0002540001427983 */ /* 0x000f220000300800 */
[----:B---3--:R-:W-:-:S03]  /*241e0*/  F2FP.BF16.F32.PACK_AB R138, R64, R138 ;  /* 0x0000008a408a723e */ /* 0x008fc600000010ff */
[----:B------:R-:W3:Y:S04]  /*241f0*/  LDL.LU R64, [R1+0x454] ;  /* 0x0004540001407983 */ /* 0x000ee80000300800 */
[----:B------:R-:W2:Y:S02]  /*24200*/  LDL.LU R136, [R1+0x16b4] ;  /* 0x0016b40001887983 */ /* 0x000ea40000300800 */
[----:B--2---:R-:W-:Y:S02]  /*24210*/  F2FP.BF16.F32.PACK_AB R136, R135, R136 ;  /* 0x000000888788723e */ /* 0x004fe400000010ff */
[----:B------:R-:W2:Y:S02]  /*24220*/  LDL.LU R135, [R1+0x16b0] ;  /* 0x0016b00001877983 */ /* 0x000ea40000300800 */
[----:B--2---:R-:W-:-:S02]  /*24230*/  F2FP.BF16.F32.PACK_AB R135, R134, R135 ;  /* 0x000000878687723e */ /* 0x004fc400000010ff */
[----:B------:R-:W2:Y:S02]  /*24240*/  LDL.LU R134, [R1+0x16ac] ;  /* 0x0016ac0001867983 */ /* 0x000ea40000300800 */
[----:B--2---:R-:W-:Y:S02]  /*24250*/  F2FP.BF16.F32.PACK_AB R134, R63, R134 ;  /* 0x000000863f86723e */ /* 0x004fe400000010ff */
[----:B------:R-:W2:Y:S01]  /*24260*/  LDL.LU R63, [R1+0x16a8] ;  /* 0x0016a800013f7983 */ /* 0x000ea20000300800 */
[----:B------:R-:W-:Y:S02]  /*24270*/  F2FP.BF16.F32.PACK_AB R132, R61, R132 ;  /* 0x000000843d84723e */ /* 0x000fe400000010ff */
[----:B--2---:R-:W-:Y:S02]  /*24280*/  F2FP.BF16.F32.PACK_AB R133, R63, R133 ;  /* 0x000000853f85723e */ /* 0x004fe400000010ff */
[----:B------:R-:W2:Y:S04]  /*24290*/  LDL.LU R63, [R1+0x16a4] ;  /* 0x0016a400013f7983 */ /* 0x000ea80000300800 */
[----:B------:R-:W4:Y:S01]  /*242a0*/  LDL.LU R61, [R1+0x16a0] ;  /* 0x0016a000013d7983 */ /* 0x000f220000300800 */
[----:B------:R-:W-:-:S02]  /*242b0*/  F2FP.BF16.F32.PACK_AB R129, R128, R129 ;  /* 0x000000818081723e */ /* 0x000fc400000010ff */
[----:B--2---:R-:W-:Y:S02]  /*242c0*/  F2FP.BF16.F32.PACK_AB R131, R63, R131 ;  /* 0x000000833f83723e */ /* 0x004fe400000010ff */
[----:B------:R-:W2:Y:S01]  /*242d0*/  LDL.LU R63, [R1+0x27c] ;  /* 0x00027c00013f7983 */ /* 0x000ea20000300800 */
[----:B----4-:R-:W-:-:S03]  /*242e0*/  F2FP.BF16.F32.PACK_AB R130, R61, R130 ;  /* 0x000000823d82723e */ /* 0x010fc600000010ff */
[----:B------:R-:W4:Y:S04]  /*242f0*/  LDL.LU R61, [R1+0x47c] ;  /* 0x00047c00013d7983 */ /* 0x000f280000300800 */
[----:B------:R-:W3:Y:S02]  /*24300*/  LDL.LU R128, [R1+0x169c] ;  /* 0x00169c0001807983 */ /* 0x000ee40000300800 */
[----:B---3--:R-:W-:Y:S02]  /*24310*/  F2FP.BF16.F32.PACK_AB R128, R127, R128 ;  /* 0x000000807f80723e */ /* 0x008fe400000010ff */
[----:B------:R-:W3:Y:S02]  /*24320*/  LDL.LU R127, [R1+0x1698] ;  /* 0x00169800017f7983 */ /* 0x000ee40000300800 */
[----:B---3--:R-:W-:-:S02]  /*24330*/  F2FP.BF16.F32.PACK_AB R127, R126, R127 ;  /* 0x0000007f7e7f723e */ /* 0x008fc400000010ff */
[----:B------:R-:W3:Y:S02]  /*24340*/  LDL.LU R126, [R1+0x1694] ;  /* 0x00169400017e7983 */ /* 0x000ee40000300800 */
[----:B---3--:R-:W-:Y:S02]  /*24350*/  F2FP.BF16.F32.PACK_AB R126, R62, R126 ;  /* 0x0000007e3e7e723e */ /* 0x008fe400000010ff */
[----:B------:R-:W3:Y:S01]  /*24360*/  LDL.LU R62, [R1+0x1690] ;  /* 0x00169000013e7983 */ /* 0x000ee20000300800 */
[----:B------:R-:W-:Y:S02]  /*24370*/  F2FP.BF16.F32.PACK_AB R124, R60, R124 ;  /* 0x0000007c3c7c723e */ /* 0x000fe400000010ff */
[----:B---3--:R-:W-:Y:S02]  /*24380*/  F2FP.BF16.F32.PACK_AB R125, R62, R125 ;  /* 0x0000007d3e7d723e */ /* 0x008fe400000010ff */
[----:B------:R-:W3:Y:S04]  /*24390*/  LDL.LU R62, [R1+0x168c] ;  /* 0x00168c00013e7983 */ /* 0x000ee80000300800 */
[----:B------:R-:W2:Y:S01]  /*243a0*/  LDL.LU R60, [R1+0x1688] ;  /* 0x00168800013c7983 */ /* 0x000ea20000300800 */
[----:B------:R-:W-:-:S02]  /*243b0*/  F2FP.BF16.F32.PACK_AB R109, R108, R109 ;  /* 0x0000006d6c6d723e */ /* 0x000fc400000010ff */
[----:B---3--:R-:W-:Y:S02]  /*243c0*/  F2FP.BF16.F32.PACK_AB R111, R62, R111 ;  /* 0x0000006f3e6f723e */ /* 0x008fe400000010ff */
[----:B------:R-:W3:Y:S01]  /*243d0*/  LDL.LU R62, [R1+0x274] ;  /* 0x00027400013e7983 */ /* 0x000ee20000300800 */
[----:B--2---:R-:W-:-:S03]  /*243e0*/  F2FP.BF16.F32.PACK_AB R110, R60, R110 ;  /* 0x0000006e3c6e723e */ /* 0x004fc600000010ff */
[----:B------:R-:W2:Y:S04]  /*243f0*/  LDL.LU R60, [R1+0x474] ;  /* 0x00047400013c7983 */ /* 0x000ea80000300800 */
[----:B------:R-:W4:Y:S02]  /*24400*/  LDL.LU R108, [R1+0x1684] ;  /* 0x00168400016c7983 */ /* 0x000f240000300800 */
[----:B----4-:R-:W-:Y:S02]  /*24410*/  F2FP.BF16.F32.PACK_AB R108, R107, R108 ;  /* 0x0000006c6b6c723e */ /* 0x010fe400000010ff */
[----:B------:R-:W4:Y:S02]  /*24420*/  LDL.LU R107, [R1+0x1680] ;  /* 0x00168000016b7983 */ /* 0x000f240000300800 */
[----:B----4-:R-:W-:-:S02]  /*24430*/  F2FP.BF16.F32.PACK_AB R107, R106, R107 ;  /* 0x0000006b6a6b723e */ /* 0x010fc400000010ff */
[----:B------:R-:W4:Y:S02]  /*24440*/  LDL.LU R106, [R1+0x167c] ;  /* 0x00167c00016a7983 */ /* 0x000f240000300800 */
[----:B----4-:R-:W-:Y:S02]  /*24450*/  F2FP.BF16.F32.PACK_AB R106, R59, R106 ;  /* 0x0000006a3b6a723e */ /* 0x010fe400000010ff */
[----:B------:R-:W4:Y:S01]  /*24460*/  LDL.LU R59, [R1+0x1678] ;  /* 0x00167800013b7983 */ /* 0x000f220000300800 */
[----:B------:R-:W-:Y:S02]  /*24470*/  F2FP.BF16.F32.PACK_AB R104, R57, R104 ;  /* 0x000000683968723e */ /* 0x000fe400000010ff */
[----:B----4-:R-:W-:Y:S02]  /*24480*/  F2FP.BF16.F32.PACK_AB R105, R59, R105 ;  /* 0x000000693b69723e */ /* 0x010fe400000010ff */
[----:B------:R-:W4:Y:S04]  /*24490*/  LDL.LU R59, [R1+0x1674] ;  /* 0x00167400013b7983 */ /* 0x000f280000300800 */
[----:B------:R-:W3:Y:S01]  /*244a0*/  LDL.LU R57, [R1+0x1670] ;  /* 0x0016700001397983 */ /* 0x000ee20000300800 */
[----:B------:R-:W-:-:S02]  /*244b0*/  F2FP.BF16.F32.PACK_AB R97, R96, R97 ;  /* 0x000000616061723e */ /* 0x000fc400000010ff */
        /* <DEDUP_REMOVED lines=36> */
[----:B------:R-:W4:Y:S01]  /*24700*/  LDL.LU R54, [R1+0x163c] ;  /* 0x00163c0001367983 */ /* 0x000f220000300800 */
[----:B------:R-:W-:Y:S02]  /*24710*/  F2FP.BF16.F32.PACK_AB R75, R52, R75 ;  /* 0x0000004b344b723e */ /* 0x000fe400000010ff */
[----:B----4-:R-:W-:Y:S02]  /*24720*/  F2FP.BF16.F32.PACK_AB R60, R54, R60 ;  /* 0x0000003c363c723e */ /* 0x010fe400000010ff */
[----:B------:R-:W4:Y:S04]  /*24730*/  LDL.LU R54, [R1+0x1638] ;  /* 0x0016380001367983 */ /* 0x000f280000300800 */
[----:B------:R-:W3:Y:S01]  /*24740*/  LDL.LU R52, [R1+0x1634] ;  /* 0x0016340001347983 */ /* 0x000ee20000300800 */
[----:B------:R-:W-:-:S02]  /*24750*/  F2FP.BF16.F32.PACK_AB R74, R51, R74 ;  /* 0x0000004a334a723e */ /* 0x000fc400000010ff */
[----:B------:R-:W-:Y:S01]  /*24760*/  F2FP.BF16.F32.PACK_AB R73, R49, R73 ;  /* 0x000000493149723e */ /* 0x000fe200000010ff */
[----:B------:R-:W2:Y:S01]  /*24770*/  LDL.LU R51, [R1+0x1630] ;  /* 0x0016300001337983 */ /* 0x000ea20000300800 */
[----:B------:R-:W-:-:S03]  /*24780*/  F2FP.BF16.F32.PACK_AB R72, R19, R72 ;  /* 0x000000481348723e */ /* 0x000fc600000010ff */
[----:B------:R-:W2:Y:S04]  /*24790*/  LDL.LU R49, [R1+0x162c] ;  /* 0x00162c0001317983 */ /* 0x000ea80000300800 */
[----:B------:R-:W2:Y:S01]  /*247a0*/  LDL.LU R19, [R1+0x1628] ;  /* 0x0016280001137983 */ /* 0x000ea20000300800 */
[----:B----4-:R-:W-:-:S03]  /*247b0*/  F2FP.BF16.F32.PACK_AB R59, R54, R59 ;  /* 0x0000003b363b723e */ /* 0x010fc600000010ff */
[----:B------:R-:W4:Y:S01]  /*247c0*/  LDL.LU R54, [R1+0xa70] ;  /* 0x000a700001367983 */ /* 0x000f220000300800 */
[----:B---3--:R-:W-:-:S03]  /*247d0*/  F2FP.BF16.F32.PACK_AB R58, R52, R58 ;  /* 0x0000003a343a723e */ /* 0x008fc600000010ff */
[----:B------:R-:W3:Y:S01]  /*247e0*/  LDL.LU R52, [R1+0xc70] ;  /* 0x000c700001347983 */ /* 0x000ee20000300800 */
[----:B------:R-:W-:Y:S02]  /*247f0*/  F2FP.BF16.F32.PACK_AB R57, R23, R57 ;  /* 0x000000391739723e */ /* 0x000fe400000010ff */
[----:B------:R-:W-:Y:S01]  /*24800*/  F2FP.BF16.F32.PACK_AB R56, R50, R56 ;  /* 0x000000383238723e */ /* 0x000fe200000010ff */
[----:B------:R-:W3:Y:S01]  /*24810*/  LDL.LU R23, [R1+0x1624] ;  /* 0x0016240001177983 */ /* 0x000ee20000300800 */
[----:B------:R-:W-:-:S03]  /*24820*/  F2FP.BF16.F32.PACK_AB R55, R22, R55 ;  /* 0x000000371637723e */ /* 0x000fc600000010ff */
[----:B------:R-:W3:Y:S04]  /*24830*/  LDL.LU R50, [R1+0x1620] ;  /* 0x0016200001327983 */ /* 0x000ee80000300800 */
[----:B------:R-:W3:Y:S01]  /*24840*/  LDL.LU R22, [R1+0x161c] ;  /* 0x00161c0001167983 */ /* 0x000ee20000300800 */
[----:B----4-:R-:W-:-:S03]  /*24850*/  F2FP.BF16.F32.PACK_AB R54, R48, R54 ;  /* 0x000000363036723e */ /* 0x010fc600000010ff */
[----:B------:R-:W4:Y:S01]  /*24860*/  LDL.LU R48, [R1+0x1618] ;  /* 0x0016180001307983 */ /* 0x000f220000300800 */
[----:B--2---:R-:W-:Y:S02]  /*24870*/  F2FP.BF16.F32.PACK_AB R53, R21, R53 ;  /* 0x000000351535723e */ /* 0x004fe400000010ff */
[----:B---3--:R-:W-:Y:S01]  /*24880*/  F2FP.BF16.F32.PACK_AB R52, R47, R52 ;  /* 0x000000342f34723e */ /* 0x008fe200000010ff */
[----:B------:R-:W2:Y:S01]  /*24890*/  LDL.LU R21, [R1+0x1614] ;  /* 0x0016140001157983 */ /* 0x000ea20000300800 */
[----:B------:R-:W-:Y:S02]  /*248a0*/  F2FP.BF16.F32.PACK_AB R15, R51, R15 ;  /* 0x0000000f330f723e */ /* 0x000fe400000010ff */
[----:B------:R-:W-:Y:S01]  /*248b0*/  F2FP.BF16.F32.PACK_AB R14, R49, R14 ;  /* 0x0000000e310e723e */ /* 0x000fe200000010ff */
[----:B------:R-:W3:Y:S01]  /*248c0*/  LDL.LU R47, [R1+0x1610] ;  /* 0x00161000012f7983 */ /* 0x000ee20000300800 */
[----:B------:R-:W-:-:S03]  /*248d0*/  F2FP.BF16.F32.PACK_AB R13, R45, R13 ;  /* 0x0000000d2d0d723e */ /* 0x000fc600000010ff */
        /* <DEDUP_REMOVED lines=12> */
[----:B------:R-:W3:Y:S04]  /*249a0*/  LDL.LU R41, [R1+0x15fc] ;  /* 0x0015fc0001297983 */ /* 0x000ee80000300800 */
[----:B------:R-:W3:Y:S04]  /*249b0*/  LDL.LU R42, [R1+0x15f8] ;  /* 0x0015f800012a7983 */ /* 0x000ee80000300800 */
[----:B------:R-:W3:Y:S01]  /*249c0*/  LDL.LU R50, [R1+0xa60] ;  /* 0x000a600001327983 */ /* 0x000ee20000300800 */
[----:B----4-:R-:W-:-:S03]  /*249d0*/  F2FP.BF16.F32.PACK_AB R22, R48, R22 ;  /* 0x000000163016723e */ /* 0x010fc600000010ff */
[----:B------:R-:W4:Y:S01]  /*249e0*/  LDL.LU R48, [R1+0xc60] ;  /* 0x000c600001307983 */ /* 0x000f220000300800 */
[----:B------:R-:W-:Y:S02]  /*249f0*/  F2FP.BF16.F32.PACK_AB R20, R39, R20 ;  /* 0x000000142714723e */ /* 0x000fe400000010ff */
[----:B--2---:R-:W-:Y:S02]  /*24a00*/  F2FP.BF16.F32.PACK_AB R21, R40, R21 ;  /* 0x000000152815723e */ /* 0x004fe400000010ff */
[----:B------:R-:W2:Y:S04]  /*24a10*/  LDL.LU R40, [R1+0x15f4] ;  /* 0x0015f40001287983 */ /* 0x000ea80000300800 */
[----:B------:R-:W2:Y:S01]  /*24a20*/  LDL.LU R39, [R1+0x15f0] ;  /* 0x0015f00001277983 */ /* 0x000ea20000300800 */
[----:B---3--:R-:W-:-:S03]  /*24a30*/  F2FP.BF16.F32.PACK_AB R51, R37, R51 ;  /* 0x000000332533723e */ /* 0x008fc600000010ff */
[----:B------:R-:W3:Y:S01]  /*24a40*/  LDL.LU R37, [R1+0x15ec] ;  /* 0x0015ec0001257983 */ /* 0x000ee20000300800 */
[----:B------:R-:W-:Y:S02]  /*24a50*/  F2FP.BF16.F32.PACK_AB R49, R36, R49 ;  /* 0x000000312431723e */ /* 0x000fe400000010ff */
[----:B------:R-:W-:Y:S02]  /*24a60*/  F2FP.BF16.F32.PACK_AB R67, R47, R67 ;  /* 0x000000432f43723e */ /* 0x000fe400000010ff */
[----:B------:R-:W-:Y:S02]  /*24a70*/  F2FP.BF16.F32.PACK_AB R50, R38, R50 ;  /* 0x000000322632723e */ /* 0x000fe400000010ff */
[----:B------:R-:W3:Y:S04]  /*24a80*/  LDL.LU R38, [R1+0x15e8] ;  /* 0x0015e80001267983 */ /* 0x000ee80000300800 */
[----:B------:R-:W3:Y:S01]  /*24a90*/  LDL.LU R36, [R1+0x15e4] ;  /* 0x0015e40001247983 */ /* 0x000ee20000300800 */
[----:B----4-:R-:W-:-:S03]  /*24aa0*/  F2FP.BF16.F32.PACK_AB R48, R35, R48 ;  /* 0x000000302330723e */ /* 0x010fc600000010ff */
[----:B------:R-:W4:Y:S04]  /*24ab0*/  LDL.LU R35, [R1+0x15e0] ;  /* 0x0015e00001237983 */ /* 0x000f280000300800 */
[----:B------:R-:W2:Y:S01]  /*24ac0*/  LDL.LU R47, [R1+0x258] ;  /* 0x00025800012f7983 */ /* 0x000ea20000300800 */
[----:B------:R-:W-:Y:S02]  /*24ad0*/  F2FP.BF16.F32.PACK_AB R66, R45, R66 ;  /* 0x000000422d42723e */ /* 0x000fe400000010ff */
[----:B------:R-:W-:Y:S01]  /*24ae0*/  F2FP.BF16.F32.PACK_AB R65, R33, R65 ;  /* 0x000000412141723e */ /* 0x000fe200000010ff */
[----:B------:R-:W3:Y:S01]  /*24af0*/  LDL.LU R45, [R1+0x458] ;  /* 0x00045800012d7983 */ /* 0x000ee20000300800 */
[----:B------:R-:W-:Y:S02]  /*24b00*/  F2FP.BF16.F32.PACK_AB R64, R34, R64 ;  /* 0x000000402240723e */ /* 0x000fe400000010ff */
[----:B------:R-:W-:Y:S01]  /*24b10*/  F2FP.BF16.F32.PACK_AB R71, R32, R71 ;  /* 0x000000472047723e */ /* 0x000fe200000010ff */
[----:B------:R-:W4:Y:S01]  /*24b20*/  LDL.LU R33, [R1+0x15dc] ;  /* 0x0015dc0001217983 */ /* 0x000f220000300800 */
[----:B------:R-:W-:-:S03]  /*24b30*/  F2FP.BF16.F32.PACK_AB R70, R171, R70 ;  /* 0x00000046ab46723e */ /* 0x000fc600000010ff */
[----:B------:R-:W4:Y:S01]  /*24b40*/  LDL.LU R34, [R1+0x15d8] ;  /* 0x0015d80001227983 */ /* 0x000f220000300800 */
[----:B------:R-:W-:-:S03]  /*24b50*/  F2FP.BF16.F32.PACK_AB R69, R170, R69 ;  /* 0x00000045aa45723e */ /* 0x000fc600000010ff */
[----:B------:R-:W4:Y:S01]  /*24b60*/  LDL.LU R32, [R1+0x15d4] ;  /* 0x0015d40001207983 */ /* 0x000f220000300800 */
[----:B------:R-:W-:-:S03]  /*24b70*/  F2FP.BF16.F32.PACK_AB R68, R169, R68 ;  /* 0x00000044a944723e */ /* 0x000fc600000010ff */
[----:B------:R-:W4:Y:S04]  /*24b80*/  LDL.LU R171, [R1+0x15d0] ;  /* 0x0015d00001ab7983 */ /* 0x000f280000300800 */
[----:B------:R-:W4:Y:S04]  /*24b90*/  LDL.LU R170, [R1+0x15cc] ;  /* 0x0015cc0001aa7983 */ /* 0x000f280000300800 */
[----:B------:R-:W4:Y:S01]  /*24ba0*/  LDL.LU R169, [R1+0x15c8] ;  /* 0x0015c80001a97983 */ /* 0x000f220000300800 */
[----:B--2---:R-:W-:-:S03]  /*24bb0*/  F2FP.BF16.F32.PACK_AB R47, R46, R47 ;  /* 0x0000002f2e2f723e */ /* 0x004fc600000010ff */
[----:B------:R-:W2:Y:S02]  /*24bc0*/  LDL.LU R46, [R1+0x250] ;  /* 0x00025000012e7983 */ /* 0x000ea40000300800 */
[----:B--2---:R-:W-:Y:S02]  /*24bd0*/  F2FP.BF16.F32.PACK_AB R46, R44, R46 ;  /* 0x0000002e2c2e723e */ /* 0x004fe400000010ff */
[----:B------:R-:W2:Y:S01]  /*24be0*/  LDL.LU R44, [R1+0x450] ;  /* 0x00045000012c7983 */ /* 0x000ea20000300800 */
[----:B---3--:R-:W-:Y:S02]  /*24bf0*/  F2FP.BF16.F32.PACK_AB R45, R168, R45 ;  /* 0x0000002da82d723e */ /* 0x008fe400000010ff */
[----:B------:R-:W-:Y:S01]  /*24c00*/  F2FP.BF16.F32.PACK_AB R87, R31, R87 ;  /* 0x000000571f57723e */ /* 0x000fe200000010ff */
[----:B------:R-:W3:Y:S01]  /*24c10*/  LDL.LU R168, [R1+0x15c4] ;  /* 0x0015c40001a87983 */ /* 0x000ee20000300800 */
[----:B------:R-:W-:Y:S02]  /*24c20*/  F2FP.BF16.F32.PACK_AB R86, R174, R86 ;  /* 0x00000056ae56723e */ /* 0x000fe400000010ff */
[----:B------:R-:W-:-:S02]  /*24c30*/  F2FP.BF16.F32.PACK_AB R85, R29, R85 ;  /* 0x000000551d55723e */ /* 0x000fc400000010ff */
[----:B------:R-:W-:Y:S02]  /*24c40*/  F2FP.BF16.F32.PACK_AB R84, R173, R84 ;  /* 0x00000054ad54723e */ /* 0x000fe400000010ff */
[----:B------:R-:W-:Y:S02]  /*24c50*/  F2FP.BF16.F32.PACK_AB R91, R43, R91 ;  /* 0x0000005b2b5b723e */ /* 0x000fe400000010ff */
[----:B--2---:R-:W-:Y:S02]  /*24c60*/  F2FP.BF16.F32.PACK_AB R44, R175, R44 ;  /* 0x0000002caf2c723e */ /* 0x004fe400000010ff */
[----:B------:R-:W2:Y:S04]  /*24c70*/  LDL.LU R175, [R1+0x15c0] ;  /* 0x0015c00001af7983 */ /* 0x000ea80000300800 */
[----:B------:R-:W2:Y:S04]  /*24c80*/  LDL.LU R31, [R1+0x15bc] ;  /* 0x0015bc00011f7983 */ /* 0x000ea80000300800 */
[----:B------:R-:W2:Y:S04]  /*24c90*/  LDL.LU R174, [R1+0x15b8] ;  /* 0x0015b80001ae7983 */ /* 0x000ea80000300800 */
[----:B------:R-:W2:Y:S04]  /*24ca0*/  LDL.LU R29, [R1+0x15b4] ;  /* 0x0015b400011d7983 */ /* 0x000ea80000300800 */
[----:B------:R-:W2:Y:S04]  /*24cb0*/  LDL.LU R173, [R1+0x15b0] ;  /* 0x0015b00001ad7983 */ /* 0x000ea80000300800 */
[----:B------:R-:W4:Y:S01]  /*24cc0*/  LDL.LU R43, [R1+0x248] ;  /* 0x00024800012b7983 */ /* 0x000f220000300800 */
[----:B------:R-:W-:-:S02]  /*24cd0*/  F2FP.BF16.F32.PACK_AB R90, R41, R90 ;  /* 0x0000005a295a723e */ /* 0x000fc400000010ff */
[----:B------:R-:W-:Y:S01]  /*24ce0*/  F2FP.BF16.F32.PACK_AB R89, R172, R89 ;  /* 0x00000059ac59723e */ /* 0x000fe200000010ff */
[----:B------:R-:W3:Y:S01]  /*24cf0*/  LDL.LU R41, [R1+0x448] ;  /* 0x0004480001297983 */ /* 0x000ee20000300800 */
        /* <DEDUP_REMOVED lines=11> */
[----:B----4-:R-:W-:-:S03]  /*24db0*/  F2FP.BF16.F32.PACK_AB R43, R42, R43 ;  /* 0x0000002b2a2b723e */ /* 0x010fc600000010ff */
[----:B------:R-:W4:Y:S02]  /*24dc0*/  LDL.LU R42, [R1+0x240] ;  /* 0x00024000012a7983 */ /* 0x000f240000300800 */
[----:B----4-:R-:W-:Y:S02]  /*24dd0*/  F2FP.BF16.F32.PACK_AB R42, R40, R42 ;  /* 0x0000002a282a723e */ /* 0x010fe400000010ff */
[----:B------:R-:W4:Y:S01]  /*24de0*/  LDL.LU R40, [R1+0x440] ;  /* 0x0004400001287983 */ /* 0x000f220000300800 */
[----:B---3--:R-:W-:Y:S02]  /*24df0*/  F2FP.BF16.F32.PACK_AB R41, R28, R41 ;  /* 0x000000291c29723e */ /* 0x008fe400000010ff */
[----:B------:R-:W-:Y:S01]  /*24e00*/  F2FP.BF16.F32.PACK_AB R115, R198, R115 ;  /* 0x00000073c673723e */ /* 0x000fe200000010ff */
[----:B------:R-:W3:Y:S01]  /*24e10*/  LDL.LU R28, [R1+0x1594] ;  /* 0x00159400011c7983 */ /* 0x000ee20000300800 */
[----:B------:R-:W-:Y:S02]  /*24e20*/  F2FP.BF16.F32.PACK_AB R114, R197, R114 ;  /* 0x00000072c572723e */ /* 0x000fe400000010ff */
[----:B------:R-:W-:-:S02]  /*24e30*/  F2FP.BF16.F32.PACK_AB R113, R196, R113 ;  /* 0x00000071c471723e */ /* 0x000fc400000010ff */
[----:B------:R-:W-:Y:S02]  /*24e40*/  F2FP.BF16.F32.PACK_AB R112, R203, R112 ;  /* 0x00000070cb70723e */ /* 0x000fe400000010ff */
[----:B------:R-:W-:Y:S02]  /*24e50*/  F2FP.BF16.F32.PACK_AB R119, R39, R119 ;  /* 0x000000772777723e */ /* 0x000fe400000010ff */
[----:B----4-:R-:W-:Y:S02]  /*24e60*/  F2FP.BF16.F32.PACK_AB R40, R199, R40 ;  /* 0x00000028c728723e */ /* 0x010fe400000010ff */
[----:B------:R-:W4:Y:S04]  /*24e70*/  LDL.LU R199, [R1+0x1590] ;  /* 0x0015900001c77983 */ /* 0x000f280000300800 */
[----:B------:R-:W4:Y:S04]  /*24e80*/  LDL.LU R198, [R1+0x158c] ;  /* 0x00158c0001c67983 */ /* 0x000f280000300800 */
[----:B------:R-:W4:Y:S04]  /*24e90*/  LDL.LU R197, [R1+0x1588] ;  /* 0x0015880001c57983 */ /* 0x000f280000300800 */
[----:B------:R-:W4:Y:S04]  /*24ea0*/  LDL.LU R196, [R1+0x1584] ;  /* 0x0015840001c47983 */ /* 0x000f280000300800 */
[----:B------:R-:W4:Y:S04]  /*24eb0*/  LDL.LU R203, [R1+0x1580] ;  /* 0x0015800001cb7983 */ /* 0x000f280000300800 */
[----:B------:R-:W2:Y:S01]  /*24ec0*/  LDL.LU R39, [R1+0x238] ;  /* 0x0002380001277983 */ /* 0x000ea20000300800 */
[----:B------:R-:W-:-:S02]  /*24ed0*/  F2FP.BF16.F32.PACK_AB R118, R37, R118 ;  /* 0x000000762576723e */ /* 0x000fc400000010ff */
        /* <DEDUP_REMOVED lines=25> */
[----:B------:R-:W3:Y:S04]  /*25070*/  LDL.LU R252, [R1+0x1560] ;  /* 0x0015600001fc7983 */ /* 0x000ee80000300800 */
        /* <DEDUP_REMOVED lines=31> */
[----:B------:R-:W3:Y:S04]  /*25270*/  LDL.LU R241, [R1+0x1530] ;  /* 0x0015300001f17983 */ /* 0x000ee80000300800 */
        /* <DEDUP_REMOVED lines=17> */
[----:B------:R0:W5:Y:S04]  /*25390*/  LDL.LU R8, [R1+0x150c] ;  /* 0x00150c0001087983 */ /* 0x0001680000300800 */
[----:B------:R0:W5:Y:S01]  /*253a0*/  LDL.LU R7, [R1+0x1508] ;  /* 0x0015080001077983 */ /* 0x0001620000300800 */
[----:B--2---:R-:W-:-:S03]  /*253b0*/  F2FP.BF16.F32.PACK_AB R31, R30, R31 ;  /* 0x0000001f1e1f723e */ /* 0x004fc600000010ff */
[----:B------:R-:W2:Y:S02]  /*253c0*/  LDL.LU R30, [R1+0x210] ;  /* 0x00021000011e7983 */ /* 0x000ea40000300800 */
[----:B--2---:R-:W-:Y:S02]  /*253d0*/  F2FP.BF16.F32.PACK_AB R30, R28, R30 ;  /* 0x0000001e1c1e723e */ /* 0x004fe400000010ff */
[----:B------:R-:W2:Y:S01]  /*253e0*/  LDL.LU R28, [R1+0x410] ;  /* 0x00041000011c7983 */ /* 0x000ea20000300800 */
[----:B---3--:R-:W-:Y:S02]  /*253f0*/  F2FP.BF16.F32.PACK_AB R29, R6, R29 ;  /* 0x0000001d061d723e */ /* 0x008fe400000010ff */
[----:B------:R-:W-:Y:S01]  /*25400*/  F2FP.BF16.F32.PACK_AB R199, R4, R199 ;  /* 0x000000c704c7723e */ /* 0x000fe200000010ff */
[----:B------:R0:W5:Y:S01]  /*25410*/  LDL.LU R6, [R1+0x1504] ;  /* 0x0015040001067983 */ /* 0x0001620000300800 */
[----:B------:R-:W-:Y:S02]  /*25420*/  F2FP.BF16.F32.PACK_AB R203, R27, R203 ;  /* 0x000000cb1bcb723e */ /* 0x000fe400000010ff */
[----:B--2---:R-:W-:-:S02]  /*25430*/  F2FP.BF16.F32.PACK_AB R28, R5, R28 ;  /* 0x0000001c051c723e */ /* 0x004fc400000010ff */
[----:B------:R0:W5:Y:S04]  /*25440*/  LDL.LU R5, [R1+0x1500] ;  /* 0x0015000001057983 */ /* 0x0001680000300800 */
[----:B------:R0:W5:Y:S01]  /*25450*/  LDL.LU R4, [R1+0x14fc] ;  /* 0x0014fc0001047983 */ /* 0x0001620000300800 */
        /* <DEDUP_REMOVED lines=14> */
[----:B----4-:R-:W-:Y:S02]  /*25540*/  F2FP.BF16.F32.PACK_AB R227, R239, R227 ;  /* 0x000000e3efe3723e */ /* 0x010fe400000010ff */
[----:B------:R-:W-:-:S02]  /*25550*/  F2FP.BF16.F32.PACK_AB R226, R238, R226 ;  /* 0x000000e2eee2723e */ /* 0x000fc400000010ff */
[----:B------:R-:W-:Y:S02]  /*25560*/  F2FP.BF16.F32.PACK_AB R225, R237, R225 ;  /* 0x000000e1ede1723e */ /* 0x000fe400000010ff */
[----:B0-----:R-:W-:-:S07]  /*25570*/  F2FP.BF16.F32.PACK_AB R224, R236, R224 ;  /* 0x000000e0ece0723e */ /* 0x001fce00000010ff */
.L_x_0:
[----:B------:R-:W0:Y:S01]  /*25580*/  S2R R11, SR_TID.X ;  /* 0x00000000000b7919 */ /* 0x000e220000002100 */
[C---:B-----5:R-:W-:Y:S01]  /*25590*/  VIADD R0, R4.reuse, 0x1 ;  /* 0x0000000104007836 */ /* 0x060fe20000000000 */
[----:B------:R-:W-:Y:S01]  /*255a0*/  ULDC.64 UR12, c[0x0][0x228] ;  /* 0x00008a00000c7ab9 */ /* 0x000fe20000000a00 */
[----:B------:R-:W-:Y:S01]  /*255b0*/  VIADD R2, R4, 0x2 ;  /* 0x0000000204027836 */ /* 0x000fe20000000000 */
[----:B------:R-:W1:Y:S01]  /*255c0*/  S2R R236, SR_TID.X ;  /* 0x0000000000ec7919 */ /* 0x000e620000002100 */
[----:B------:R-:W-:Y:S01]  /*255d0*/  ULDC.64 UR20, c[0x0][0x228] ;  /* 0x00008a0000147ab9 */ /* 0x000fe20000000a00 */
[----:B------:R-:W-:Y:S01]  /*255e0*/  ISETP.GE.AND P2, PT, R0, UR13, PT ;  /* 0x0000000d00007c0c */ /* 0x000fe2000bf46270 */
[----:B------:R-:W-:Y:S01]  /*255f0*/  ULDC.64 UR10, c[0x0][0x228] ;  /* 0x00008a00000a7ab9 */ /* 0x000fe20000000a00 */
[----:B------:R3:W-:Y:S01]  /*25600*/  STL [R1+0x17e0], R6 ;  /* 0x0017e00601007387 */ /* 0x0007e20000100800 */
[----:B------:R-:W-:Y:S01]  /*25610*/  ISETP.GE.AND P1, PT, R2, UR21, PT ;  /* 0x0000001502007c0c */ /* 0x000fe2000bf26270 */
[----:B------:R-:W-:Y:S01]  /*25620*/  VIADD R2, R4, 0x3 ;  /* 0x0000000304027836 */ /* 0x000fe20000000000 */
[----:B------:R-:W-:Y:S01]  /*25630*/  ULDC.64 UR8, c[0x0][0x220] ;  /* 0x0000880000087ab9 */ /* 0x000fe20000000a00 */
[----:B------:R-:W-:Y:S01]  /*25640*/  STL [R1+0x1504], R9 ;  /* 0x0015040901007387 */ /* 0x000fe20000100800 */
[----:B------:R-:W-:Y:S01]  /*25650*/  ULDC.64 UR14, c[0x0][0x220] ;  /* 0x00008800000e7ab9 */ /* 0x000fe20000000a00 */
[----:B------:R-:W-:Y:S01]  /*25660*/  ULDC.64 UR22, c[0x0][0x228] ;  /* 0x00008a0000167ab9 */ /* 0x000fe20000000a00 */
[----:B------:R-:W-:Y:S01]  /*25670*/  ISETP.GE.AND P0, PT, R2, UR11, PT ;  /* 0x0000000b02007c0c */ /* 0x000fe2000bf06270 */
[----:B------:R-:W-:Y:S01]  /*25680*/  STL [R1+0x14fc], R252 ;  /* 0x0014fcfc01007387 */ /* 0x000fe20000100800 */
[----:B------:R-:W4:Y:S01]  /*25690*/  LDC R2, c[0x0][0x244] ;  /* 0x00009100ff027b82 */ /* 0x000f220000000800 */
[----:B------:R-:W-:Y:S01]  /*256a0*/  ULDC.64 UR16, c[0x0][0x220] ;  /* 0x0000880000107ab9 */ /* 0x000fe20000000a00 */
[----:B------:R-:W-:Y:S01]  /*256b0*/  ULDC UR11, c[0x0][0x228] ;  /* 0x00008a00000b7ab9 */ /* 0x000fe20000000800 */
[----:B------:R-:W-:Y:S01]  /*256c0*/  ULDC UR13, c[0x0][0x228] ;  /* 0x00008a00000d7ab9 */ /* 0x000fe20000000800 */
[----:B------:R-:W-:Y:S01]  /*256d0*/  ULDC.64 UR18, c[0x0][0x228] ;  /* 0x00008a0000127ab9 */ /* 0x000fe20000000a00 */
[----:B------:R-:W-:Y:S01]  /*256e0*/  ULDC UR48, c[0x0][0x22c] ;  /* 0x00008b0000307ab9 */ /* 0x000fe20000000800 */
        /* <DEDUP_REMOVED lines=9> */
[C---:B0-----:R-:W-:Y:S01]  /*25780*/  IMAD.SHL.U32 R10, R11.reuse, 0x10, RZ ;  /* 0x000000100b0a7824 */ /* 0x041fe200078e00ff */
[----:B------:R-:W-:Y:S01]  /*25790*/  ULDC UR38, c[0x0][0x22c] ;  /* 0x00008b0000267ab9 */ /* 0x000fe20000000800 */
[C---:B------:R-:W-:Y:S01]  /*257a0*/  IMAD.SHL.U32 R3, R11.reuse, 0x40, RZ ;  /* 0x000000400b037824 */ /* 0x040fe200078e00ff */
[----:B------:R-:W-:Y:S01]  /*257b0*/  LOP3.LUT R11, R11, 0x7f, RZ, 0xc0, !PT ;  /* 0x0000007f0b0b7812 */ /* 0x000fe200078ec0ff */
[----:B------:R-:W-:Y:S01]  /*257c0*/  ULDC UR37, c[0x0][0x22c] ;  /* 0x00008b0000257ab9 */ /* 0x000fe20000000800 */
[----:B------:R-:W-:Y:S01]  /*257d0*/  LOP3.LUT R10, R10, 0xf0, RZ, 0xc0, !PT ;  /* 0x000000f00a0a7812 */ /* 0x000fe200078ec0ff */
[----:B------:R-:W-:Y:S01]  /*257e0*/  ULDC UR36, c[0x0][0x22c] ;  /* 0x00008b0000247ab9 */ /* 0x000fe20000000800 */
[----:B------:R-:W-:Y:S01]  /*257f0*/  LOP3.LUT R3, R3, 0x400, RZ, 0xc0, !PT ;  /* 0x0000040003037812 */ /* 0x000fe200078ec0ff */
[----:B------:R-:W-:Y:S01]  /*25800*/  ULDC UR35, c[0x0][0x22c] ;  /* 0x00008b0000237ab9 */ /* 0x000fe20000000800 */
[----:B-1----:R-:W-:Y:S01]  /*25810*/  LOP3.LUT R236, R236, 0x60, RZ, 0xc0, !PT ;  /* 0x00000060ecec7812 */ /* 0x002fe200078ec0ff */
[----:B------:R-:W-:Y:S01]  /*25820*/  ULDC UR34, c[0x0][0x22c] ;  /* 0x00008b0000227ab9 */ /* 0x000fe20000000800 */
[----:B------:R-:W-:Y:S01]  /*25830*/  IADD3 R0, R3, UR4, R10 ;  /* 0x0000000403007c10 */ /* 0x000fe2000fffe00a */
[----:B------:R-:W-:Y:S01]  /*25840*/  ULDC UR33, c[0x0][0x22c] ;  /* 0x00008b0000217ab9 */ /* 0x000fe20000000800 */
[----:B---3--:R-:W-:Y:S01]  /*25850*/  LEA R6, R11, UR4, 0x4 ;  /* 0x000000040b067c11 */ /* 0x008fe2000f8e20ff */
[----:B------:R-:W-:Y:S02]  /*25860*/  BAR.SYNC.DEFER_BLOCKING 0x0 ;  /* 0x0000000000007b1d */ /* 0x000fe40000010000 */
[----:B------:R-:W-:-:S06]  /*25870*/  IMAD R0, R236, 0x8, R0 ;  /* 0x00000008ec007824 */ /* 0x000fcc00078e0200 */
[----:B------:R-:W0:Y:S01]  /*25880*/  LDC R3, c[0x0][0x244] ;  /* 0x00009100ff037b82 */ /* 0x000e220000000800 */
[----:B------:R-:W-:Y:S01]  /*25890*/  ULDC UR4, c[0x0][0x244] ;  /* 0x0000910000047ab9 */ /* 0x000fe20000000800 */
[----:B------:R-:W-:Y:S01]  /*258a0*/  STL [R1+0x400], R6 ;  /* 0x0004000601007387 */ /* 0x000fe20000100800 */
[----:B------:R-:W-:Y:S01]  /*258b0*/  ULDC UR32, c[0x0][0x22c] ;  /* 0x00008b0000207ab9 */ /* 0x000fe20000000800 */
[----:B------:R-:W-:Y:S01]  /*258c0*/  ULDC UR31, c[0x0][0x22c] ;  /* 0x00008b00001f7ab9 */ /* 0x000fe20000000800 */
[----:B------:R-:W-:Y:S01]  /*258d0*/  ULDC UR30, c[0x0][0x22c] ;  /* 0x00008b00001e7ab9 */ /* 0x000fe20000000800 */
[----:B------:R-:W-:Y:S01]  /*258e0*/  ULDC UR29, c[0x0][0x22c] ;  /* 0x00008b00001d7ab9 */ /* 0x000fe20000000800 */
[----:B------:R-:W-:Y:S01]  /*258f0*/  ULDC UR28, c[0x0][0x22c] ;  /* 0x00008b00001c7ab9 */ /* 0x000fe20000000800 */
[----:B------:R-:W1:Y:S01]  /*25900*/  LDC R10, c[0x0][0x244] ;  /* 0x00009100ff0a7b82 */ /* 0x000e620000000800 */
        /* <DEDUP_REMOVED lines=9> */
[----:B------:R-:W-:Y:S01]  /*259a0*/  STSM.16.M88.4 [R0], R224 ;  /* 0x000000e000007844 */ /* 0x000fe20000000200 */
[----:B------:R-:W-:Y:S01]  /*259b0*/  ULDC UR50, c[0x0][0x248] ;  /* 0x0000920000327ab9 */ /* 0x000fe20000000800 */
[----:B------:R-:W-:Y:S01]  /*259c0*/  ULDC UR58, c[0x0][0x248] ;  /* 0x00009200003a7ab9 */ /* 0x000fe20000000800 */
[----:B------:R-:W-:Y:S01]  /*259d0*/  ULDC UR57, c[0x0][0x248] ;  /* 0x0000920000397ab9 */ /* 0x000fe20000000800 */
[----:B------:R-:W-:Y:S06]  /*259e0*/  BAR.SYNC.DEFER_BLOCKING 0x0 ;  /* 0x0000000000007b1d */ /* 0x000fec0000010000 */
[----:B------:R-:W-:Y:S01]  /*259f0*/  ULDC UR56, c[0x0][0x248] ;  /* 0x0000920000387ab9 */ /* 0x000fe20000000800 */
[----:B------:R-:W-:Y:S01]  /*25a00*/  ULDC UR55, c[0x0][0x248] ;  /* 0x0000920000377ab9 */ /* 0x000fe20000000800 */
[----:B------:R-:W-:Y:S01]  /*25a10*/  ULDC UR54, c[0x0][0x248] ;  /* 0x0000920000367ab9 */ /* 0x000fe20000000800 */
[----:B------:R-:W-:Y:S01]  /*25a20*/  ULDC UR61, c[0x0][0x248] ;  /* 0x00009200003d7ab9 */ /* 0x000fe20000000800 */
[----:B------:R-:W-:Y:S01]  /*25a30*/  ULDC UR60, c[0x0][0x248] ;  /* 0x00009200003c7ab9 */ /* 0x000fe20000000800 */
[----:B------:R-:W3:Y:S01]  /*25a40*/  LDS.128 R224, [R6] ;  /* 0x0000000006e07984 */ /* 0x000ee20000000c00 */
[----:B------:R-:W-:Y:S06]  /*25a50*/  BAR.SYNC.DEFER_BLOCKING 0x0 ;  /* 0x0000000000007b1d */ /* 0x000fec0000010000 */
[----:B------:R-:W-:Y:S02]  /*25a60*/  STSM.16.M88.4 [R0], R24 ;  /* 0x0000001800007844 */ /* 0x000fe40000000200 */
[----:B------:R-:W-:Y:S06]  /*25a70*/  BAR.SYNC.DEFER_BLOCKING 0x0 ;  /* 0x0000000000007b1d */ /* 0x000fec0000010000 */
[----:B---3--:R-:W-:Y:S04]  /*25a80*/  STL.64 [R1+0x260], R224 ;  /* 0x000260e001007387 */ /* 0x008fe80000100a00 */
[----:B------:R-:W-:Y:S04]  /*25a90*/  STL.64 [R1+0x268], R226 ;  /* 0x000268e201007387 */ /* 0x000fe80000100a00 */
[----:B------:R-:W3:Y:S01]  /*25aa0*/  LDS.128 R24, [R6] ;  /* 0x0000000006187984 */ /* 0x000ee20000000c00 */
[----:B------:R-:W-:Y:S06]  /*25ab0*/  BAR.SYNC.DEFER_BLOCKING 0x0 ;  /* 0x0000000000007b1d */ /* 0x000fec0000010000 */
[----:B------:R-:W-:Y:S04]  /*25ac0*/  STSM.16.M88.4 [R0], R204 ;  /* 0x000000cc00007844 */ /* 0x000fe80000000200 */
[----:B---3--:R-:W-:Y:S04]  /*25ad0*/  STL.64 [R1+0x250], R24 ;  /* 0x0002501801007387 */ /* 0x008fe80000100a00 */
[----:B------:R-:W-:Y:S01]  /*25ae0*/  STL.64 [R1+0x258], R26 ;  /* 0x0002581a01007387 */ /* 0x000fe20000100a00 */
[----:B------:R-:W-:Y:S06]  /*25af0*/  BAR.SYNC.DEFER_BLOCKING 0x0 ;  /* 0x0000000000007b1d */ /* 0x000fec0000010000 */
[----:B------:R-:W3:Y:S02]  /*25b00*/  LDS.128 R24, [R6] ;  /* 0x0000000006187984 */ /* 0x000ee40000000c00 */
        /* <DEDUP_REMOVED lines=25> */
[----:B------:R-:W-:Y:S02]  /*25ca0*/  STSM.16.M88.4 [R0], R172 ;  /* 0x000000ac00007844 */ /* 0x000fe40000000200 */
[----:B------:R-:W-:Y:S06]  /*25cb0*/  BAR.SYNC.DEFER_BLOCKING 0x0 ;  /* 0x0000000000007b1d */ /* 0x000fec0000010000 */
[----:B---3--:R-:W-:Y:S04]  /*25cc0*/  STL.64 [R1+0x200], R24 ;  /* 0x0002001801007387 */ /* 0x008fe80000100a00 */
[----:B------:R-:W-:Y:S04]  /*25cd0*/  STL.64 [R1+0x208], R26 ;  /* 0x0002081a01007387 */ /* 0x000fe80000100a00 */
        /* <DEDUP_REMOVED lines=190> */
[----:B---3--:R-:W-:Y:S04]  /*268c0*/  STL.64 [R1], R12 ;  /* 0x0000000c01007387 */ /* 0x008fe80000100a00 */
[----:B------:R-:W-:Y:S04]  /*268d0*/  STL.64 [R1+0x8], R14 ;  /* 0x0000080e01007387 */ /* 0x000fe80000100a00 */
[----:B------:R-:W3:Y:S01]  /*268e0*/  LDS.128 R248, [R6] ;  /* 0x0000000006f87984 */ /* 0x000ee20000000c00 */
[----:B------:R-:W-:Y:S06]  /*268f0*/  BAR.SYNC.DEFER_BLOCKING 0x0 ;  /* 0x0000000000007b1d */ /* 0x000fec0000010000 */
[----:B------:R-:W-:Y:S02]  /*26900*/  STSM.16.M88.4 [R0], R132 ;  /* 0x0000008400007844 */ /* 0x000fe40000000200 */
[----:B------:R-:W-:Y:S06]  /*26910*/  BAR.SYNC.DEFER_BLOCKING 0x0 ;  /* 0x0000000000007b1d */ /* 0x000fec0000010000 */
[----:B---3--:R-:W-:Y:S04]  /*26920*/  STL [R1+0x1598], R248 ;  /* 0x001598f801007387 */ /* 0x008fe80000100800 */
[----:B------:R-:W-:Y:S04]  /*26930*/  STL [R1+0x1580], R249 ;  /* 0x001580f901007387 */ /* 0x000fe80000100800 */
[----:B------:R-:W-:Y:S04]  /*26940*/  STL [R1+0x1550], R251 ;  /* 0x001550fb01007387 */ /* 0x000fe80000100800 */
[----:B------:R-:W-:Y:S04]  /*26950*/  STL [R1+0x1568], R250 ;  /* 0x001568fa01007387 */ /* 0x000fe80000100800 */
[----:B------:R-:W3:Y:S01]  /*26960*/  LDS.128 R240, [R6] ;  /* 0x0000000006f07984 */ /* 0x000ee20000000c00 */
[----:B------:R-:W-:Y:S06]  /*26970*/  BAR.SYNC.DEFER_BLOCKING 0x0 ;  /* 0x0000000000007b1d */ /* 0x000fec0000010000 */
[----:B------:R-:W-:Y:S02]  /*26980*/  STSM.16.M88.4 [R0], R136 ;  /* 0x0000008800007844 */ /* 0x000fe40000000200 */
[----:B------:R-:W-:Y:S06]  /*26990*/  BAR.SYNC.DEFER_BLOCKING 0x0 ;  /* 0x0000000000007b1d */ /* 0x000fec0000010000 */
[----:B---3--:R-:W-:Y:S04]  /*269a0*/  STL.64 [R1+0x1530], R240 ;  /* 0x001530f001007387 */ /* 0x008fe80000100a00 */
[----:B------:R-:W-:Y:S04]  /*269b0*/  STL [R1+0x1760], R240 ;  /* 0x001760f001007387 */ /* 0x000fe80000100800 */
[----:B------:R-:W-:Y:S04]  /*269c0*/  STL [R1+0x1770], R240 ;  /* 0x001770f001007387 */ /* 0x000fe80000100800 */
[----:B------:R-:W-:Y:S04]  /*269d0*/  STL [R1+0x1780], R240 ;  /* 0x001780f001007387 */ /* 0x000fe80000100800 */
[----:B------:R-:W3:Y:S01]  /*269e0*/  LDS.128 R236, [R6] ;  /* 0x0000000006ec7984 */ /* 0x000ee20000000c00 */
[----:B------:R-:W-:Y:S06]  /*269f0*/  BAR.SYNC.DEFER_BLOCKING 0x0 ;  /* 0x0000000000007b1d */ /* 0x000fec0000010000 */
[----:B------:R-:W-:Y:S04]  /*26a00*/  STL [R1+0x1790], R240 ;  /* 0x001790f001007387 */ /* 0x000fe80000100800 */
[----:B------:R-:W-:Y:S04]  /*26a10*/  STL [R1+0x17a0], R240 ;  /* 0x0017a0f001007387 */ /* 0x000fe80000100800 */
[----:B------:R-:W-:Y:S04]  /*26a20*/  STL [R1+0x17b0], R240 ;  /* 0x0017b0f001007387 */ /* 0x000fe80000100800 */
[----:B------:R-:W-:Y:S04]  /*26a30*/  STL [R1+0x17c0], R240 ;  /* 0x0017c0f001007387 */ /* 0x000fe80000100800 */
[----:B------:R-:W-:Y:S01]  /*26a40*/  STSM.16.M88.4 [R0], R152 ;  /* 0x0000009800007844 */ /* 0x000fe20000000200 */
[----:B------:R-:W-:Y:S06]  /*26a50*/  BAR.SYNC.DEFER_BLOCKING 0x0 ;  /* 0x0000000000007b1d */ /* 0x000fec0000010000 */
[----:B------:R-:W-:Y:S04]  /*26a60*/  STL [R1+0x17d0], R240 ;  /* 0x0017d0f001007387 */ /* 0x000fe80000100800 */
[----:B------:R-:W-:Y:S04]  /*26a70*/  STL [R1+0x1508], R243 ;  /* 0x001508f301007387 */ /* 0x000fe80000100800 */
[----:B------:R-:W-:Y:S04]  /*26a80*/  STL.64 [R1+0x1510], R242 ;  /* 0x001510f201007387 */ /* 0x000fe80000100a00 */
[----:B---3--:R-:W-:Y:S04]  /*26a90*/  STL.64 [R1+0x1538], R236 ;  /* 0x001538ec01007387 */ /* 0x008fe80000100a00 */
[----:B------:R-:W3:Y:S01]  /*26aa0*/  LDS.128 R84, [R6] ;  /* 0x0000000006547984 */ /* 0x000ee20000000c00 */
[----:B------:R-:W-:Y:S06]  /*26ab0*/  BAR.SYNC.DEFER_BLOCKING 0x0 ;  /* 0x0000000000007b1d */ /* 0x000fec0000010000 */
[----:B------:R-:W-:Y:S04]  /*26ac0*/  STL.64 [R1+0x1558], R236 ;  /* 0x001558ec01007387 */ /* 0x000fe80000100a00 */
[----:B------:R-:W-:Y:S04]  /*26ad0*/  STL.64 [R1+0x1518], R238 ;  /* 0x001518ee01007387 */ /* 0x000fe80000100a00 */
[----:B------:R-:W-:Y:S04]  /*26ae0*/  STL [R1+0x1750], R238 ;  /* 0x001750ee01007387 */ /* 0x000fe80000100800 */
[----:B------:R-:W-:Y:S01]  /*26af0*/  STSM.16.M88.4 [R0], R156 ;  /* 0x0000009c00007844 */ /* 0x000fe20000000200 */
[----:B------:R-:W-:Y:S06]  /*26b00*/  BAR.SYNC.DEFER_BLOCKING 0x0 ;  /* 0x0000000000007b1d */ /* 0x000fec0000010000 */
[----:B---3--:R-:W-:Y:S04]  /*26b10*/  STL.64 [R1+0x1528], R84 ;  /* 0x0015285401007387 */ /* 0x008fe80000100a00 */
[----:B------:R-:W-:Y:S04]  /*26b20*/  STL.64 [R1+0x1540], R84 ;  /* 0x0015405401007387 */ /* 0x000fe80000100a00 */
[----:B------:R-:W-:Y:S04]  /*26b30*/  STL.64 [R1+0x1560], R84 ;  /* 0x0015605401007387 */ /* 0x000fe80000100a00 */
[----:B------:R-:W-:Y:S04]  /*26b40*/  STL.64 [R1+0x1578], R84 ;  /* 0x0015785401007387 */ /* 0x000fe80000100a00 */
[----:B------:R-:W-:Y:S01]  /*26b50*/  LDS.128 R88, [R6] ;  /* 0x0000000006587984 */ /* 0x000fe20000000c00 */
[----:B------:R-:W-:Y:S06]  /*26b60*/  BAR.SYNC.DEFER_BLOCKING 0x0 ;  /* 0x0000000000007b1d */ /* 0x000fec0000010000 */
[----:B------:R-:W-:Y:S04]  /*26b70*/  STL.64 [R1+0x1590], R84 ;  /* 0x0015905401007387 */ /* 0x000fe80000100a00 */
[----:B------:R-:W-:Y:S04]  /*26b80*/  STL.64 [R1+0x15a8], R84 ;  /* 0x0015a85401007387 */ /* 0x000fe80000100a00 */
[----:B------:R-:W-:Y:S04]  /*26b90*/  STL.64 [R1+0x15b8], R84 ;  /* 0x0015b85401007387 */ /* 0x000fe80000100a00 */
[----:B------:R-:W-:Y:S04]  /*26ba0*/  STL.64 [R1+0x15c8], R84 ;  /* 0x0015c85401007387 */ /* 0x000fe80000100a00 */
[----:B------:R-:W-:Y:S04]  /*26bb0*/  STL.64 [R1+0x15d8], R84 ;  /* 0x0015d85401007387 */ /* 0x000fe80000100a00 */
[----:B------:R-:W-:Y:S04]  /*26bc0*/  STSM.16.M88.4 [R0], R160 ;  /* 0x000000a000007844 */ /* 0x000fe80000000200 */
[----:B------:R-:W-:Y:S01]  /*26bd0*/  STL.64 [R1+0x15e8], R84 ;  /* 0x0015e85401007387 */ /* 0x000fe20000100a00 */
[----:B------:R-:W-:Y:S06]  /*26be0*/  BAR.SYNC.DEFER_BLOCKING 0x0 ;  /* 0x0000000000007b1d */ /* 0x000fec0000010000 */
        /* <DEDUP_REMOVED lines=24> */
[----:B------:R-:W3:Y:S04]  /*26d70*/  LDS.128 R12, [R6] ;  /* 0x00000000060c7984 */ /* 0x000ee80000000c00 */
        /* <DEDUP_REMOVED lines=68> */
[----:B---3--:R-:W-:Y:S01]  /*271c0*/  STL.64 [R1+0x290], R12 ;  /* 0x0002900c01007387 */ /* 0x008fe20000100a00 */
[----:B------:R-:W-:-:S03]  /*271d0*/  IMAD.MOV.U32 R9, RZ, RZ, R15 ;  /* 0x000000ffff097224 */ /* 0x000fc600078e000f */
[----:B------:R-:W-:Y:S04]  /*271e0*/  STL [R1+0x298], R14 ;  /* 0x0002980e01007387 */ /* 0x000fe80000100800 */
[----:B------:R-:W3:Y:S04]  /*271f0*/  LDL.LU R224, [R1+0x340] ;  /* 0x0003400001e07983 */ /* 0x000ee80000300800 */
[----:B------:R-:W3:Y:S04]  /*27200*/  LDL.LU R225, [R1+0x344] ;  /* 0x0003440001e17983 */ /* 0x000ee80000300800 */
[----:B------:R-:W-:Y:S01]  /*27210*/  LDS.128 R92, [R6] ;  /* 0x00000000065c7984 */ /* 0x000fe20000000c00 */
[----:B------:R-:W-:Y:S06]  /*27220*/  BAR.SYNC.DEFER_BLOCKING 0x0 ;  /* 0x0000000000007b1d */ /* 0x000fec0000010000 */
[----:B------:R-:W3:Y:S04]  /*27230*/  LDL.LU R226, [R1+0x348] ;  /* 0x0003480001e27983 */ /* 0x000ee80000300800 */
[----:B------:R-:W3:Y:S04]  /*27240*/  LDL.LU R227, [R1+0x34c] ;  /* 0x00034c0001e37983 */ /* 0x000ee80000300800 */
[----:B------:R-:W2:Y:S04]  /*27250*/  LDL.LU R204, [R1+0x330] ;  /* 0x0003300001cc7983 */ /* 0x000ea80000300800 */
[----:B------:R-:W2:Y:S04]  /*27260*/  LDL.LU R205, [R1+0x334] ;  /* 0x0003340001cd7983 */ /* 0x000ea80000300800 */
[----:B------:R-:W-:Y:S01]  /*27270*/  STSM.16.M88.4 [R0], R192 ;  /* 0x000000c000007844 */ /* 0x000fe20000000200 */
[----:B------:R-:W-:Y:S06]  /*27280*/  BAR.SYNC.DEFER_BLOCKING 0x0 ;  /* 0x0000000000007b1d */ /* 0x000fec0000010000 */
[----:B------:R-:W2:Y:S04]  /*27290*/  LDL.LU R206, [R1+0x338] ;  /* 0x0003380001ce7983 */ /* 0x000ea80000300800 */
[----:B------:R-:W2:Y:S04]  /*272a0*/  LDL.LU R207, [R1+0x33c] ;  /* 0x00033c0001cf7983 */ /* 0x000ea80000300800 */
[----:B------:R-:W4:Y:S04]  /*272b0*/  LDL.LU R200, [R1+0x320] ;  /* 0x0003200001c87983 */ /* 0x000f280000300800 */
[----:B------:R-:W4:Y:S04]  /*272c0*/  LDL.LU R201, [R1+0x324] ;  /* 0x0003240001c97983 */ /* 0x000f280000300800 */
[----:B------:R-:W-:Y:S01]  /*272d0*/  LDS.128 R96, [R6] ;  /* 0x0000000006607984 */ /* 0x000fe20000000c00 */
[----:B------:R-:W-:Y:S06]  /*272e0*/  BAR.SYNC.DEFER_BLOCKING 0x0 ;  /* 0x0000000000007b1d */ /* 0x000fec0000010000 */
[----:B------:R-:W4:Y:S04]  /*272f0*/  LDL.LU R202, [R1+0x328] ;  /* 0x0003280001ca7983 */ /* 0x000f280000300800 */
[----:B------:R-:W4:Y:S04]  /*27300*/  LDL.LU R203, [R1+0x32c] ;  /* 0x00032c0001cb7983 */ /* 0x000f280000300800 */
[----:B------:R-:W3:Y:S04]  /*27310*/  LDL.LU R24, [R1+0x310] ;  /* 0x0003100001187983 */ /* 0x000ee80000300800 */
[----:B------:R-:W3:Y:S04]  /*27320*/  LDL.LU R25, [R1+0x314] ;  /* 0x0003140001197983 */ /* 0x000ee80000300800 */
[----:B------:R-:W-:Y:S01]  /*27330*/  STSM.16.M88.4 [R0], R208 ;  /* 0x000000d000007844 */ /* 0x000fe20000000200 */
[----:B------:R-:W-:Y:S06]  /*27340*/  BAR.SYNC.DEFER_BLOCKING 0x0 ;  /* 0x0000000000007b1d */ /* 0x000fec0000010000 */
[----:B------:R-:W3:Y:S04]  /*27350*/  LDL.LU R26, [R1+0x318] ;  /* 0x00031800011a7983 */ /* 0x000ee80000300800 */
[----:B------:R-:W3:Y:S04]  /*27360*/  LDL.LU R27, [R1+0x31c] ;  /* 0x00031c00011b7983 */ /* 0x000ee80000300800 */
[----:B------:R-:W2:Y:S04]  /*27370*/  LDL.LU R196, [R1+0x300] ;  /* 0x0003000001c47983 */ /* 0x000ea80000300800 */
[----:B------:R-:W2:Y:S04]  /*27380*/  LDL.LU R197, [R1+0x304] ;  /* 0x0003040001c57983 */ /* 0x000ea80000300800 */
[----:B------:R-:W-:Y:S01]  /*27390*/  LDS.128 R100, [R6] ;  /* 0x0000000006647984 */ /* 0x000fe20000000c00 */
[----:B------:R-:W-:Y:S06]  /*273a0*/  BAR.SYNC.DEFER_BLOCKING 0x0 ;  /* 0x0000000000007b1d */ /* 0x000fec0000010000 */
[----:B------:R-:W2:Y:S04]  /*273b0*/  LDL.LU R198, [R1+0x308] ;  /* 0x0003080001c67983 */ /* 0x000ea80000300800 */
[----:B------:R-:W2:Y:S04]  /*273c0*/  LDL.LU R199, [R1+0x30c] ;  /* 0x00030c0001c77983 */ /* 0x000ea80000300800 */
[----:B------:R-:W4:Y:S04]  /*273d0*/  LDL.LU R28, [R1+0x2f0] ;  /* 0x0002f000011c7983 */ /* 0x000f280000300800 */
[----:B------:R-:W4:Y:S04]  /*273e0*/  LDL.LU R29, [R1+0x2f4] ;  /* 0x0002f400011d7983 */ /* 0x000f280000300800 */
[----:B------:R-:W4:Y:S04]  /*273f0*/  LDL.LU R30, [R1+0x2f8] ;  /* 0x0002f800011e7983 */ /* 0x000f280000300800 */
[----:B------:R-:W4:Y:S04]  /*27400*/  LDL.LU R31, [R1+0x2fc] ;  /* 0x0002fc00011f7983 */ /* 0x000f280000300800 */
[----:B------:R-:W3:Y:S04]  /*27410*/  LDL.LU R176, [R1+0x2e0] ;  /* 0x0002e00001b07983 */ /* 0x000ee80000300800 */
[----:B------:R-:W3:Y:S04]  /*27420*/  LDL.LU R177, [R1+0x2e4] ;  /* 0x0002e40001b17983 */ /* 0x000ee80000300800 */
[----:B------:R-:W3:Y:S04]  /*27430*/  LDL.LU R178, [R1+0x2e8] ;  /* 0x0002e80001b27983 */ /* 0x000ee80000300800 */
[----:B------:R-:W3:Y:S04]  /*27440*/  LDL.LU R179, [R1+0x2ec] ;  /* 0x0002ec0001b37983 */ /* 0x000ee80000300800 */
[----:B------:R-:W-:Y:S01]  /*27450*/  STSM.16.M88.4 [R0], R212 ;  /* 0x000000d400007844 */ /* 0x000fe20000000200 */
[----:B------:R-:W-:Y:S06]  /*27460*/  BAR.SYNC.DEFER_BLOCKING 0x0 ;  /* 0x0000000000007b1d */ /* 0x000fec0000010000 */
[----:B------:R-:W-:Y:S02]  /*27470*/  LDS.128 R104, [R6] ;  /* 0x0000000006687984 */ /* 0x000fe40000000c00 */
[----:B------:R-:W-:Y:S06]  /*27480*/  BAR.SYNC.DEFER_BLOCKING 0x0 ;  /* 0x0000000000007b1d */ /* 0x000fec0000010000 */
[----:B------:R-:W-:Y:S02]  /*27490*/  STSM.16.M88.4 [R0], R216 ;  /* 0x000000d800007844 */ /* 0x000fe40000000200 */
        /* <DEDUP_REMOVED lines=19> */
[----:B---3--:R-:W-:Y:S02]  /*275d0*/  STSM.16.M88.4 [R0], R176 ;  /* 0x000000b000007844 */ /* 0x008fe40000000200 */
[----:B------:R-:W-:Y:S06]  /*275e0*/  BAR.SYNC.DEFER_BLOCKING 0x0 ;  /* 0x0000000000007b1d */ /* 0x000fec0000010000 */
[----:B------:R-:W-:Y:S02]  /*275f0*/  LDS.128 R128, [R6] ;  /* 0x0000000006807984 */ /* 0x000fe40000000c00 */
[----:B------:R-:W-:Y:S06]  /*27600*/  BAR.SYNC.DEFER_BLOCKING 0x0 ;  /* 0x0000000000007b1d */ /* 0x000fec0000010000 */
[----:B----4-:R-:W-:Y:S02]  /*27610*/  STSM.16.M88.4 [R0], R28 ;  /* 0x0000001c00007844 */ /* 0x010fe40000000200 */
[----:B------:R-:W-:Y:S06]  /*27620*/  BAR.SYNC.DEFER_BLOCKING 0x0 ;  /* 0x0000000000007b1d */ /* 0x000fec0000010000 */
[----:B------:R-:W-:Y:S02]  /*27630*/  LDS.128 R132, [R6] ;  /* 0x0000000006847984 */ /* 0x000fe40000000c00 */
[----:B------:R-:W-:Y:S06]  /*27640*/  BAR.SYNC.DEFER_BLOCKING 0x0 ;  /* 0x0000000000007b1d */ /* 0x000fec0000010000 */
[----:B--2---:R-:W-:Y:S02]  /*27650*/  STSM.16.M88.4 [R0], R196 ;  /* 0x000000c400007844 */ /* 0x004fe40000000200 */
[----:B------:R-:W-:Y:S06]  /*27660*/  BAR.SYNC.DEFER_BLOCKING 0x0 ;  /* 0x0000000000007b1d */ /* 0x000fec0000010000 */
[----:B------:R-:W-:Y:S02]  /*27670*/  LDS.128 R136, [R6] ;  /* 0x0000000006887984 */ /* 0x000fe40000000c00 */
[----:B------:R-:W-:Y:S06]  /*27680*/  BAR.SYNC.DEFER_BLOCKING 0x0 ;  /* 0x0000000000007b1d */ /* 0x000fec0000010000 */
[----:B------:R2:W-:Y:S02]  /*27690*/  STSM.16.M88.4 [R0], R24 ;  /* 0x0000001800007844 */ /* 0x0005e40000000200 */
[----:B------:R-:W-:Y:S06]  /*276a0*/  BAR.SYNC.DEFER_BLOCKING 0x0 ;  /* 0x0000000000007b1d */ /* 0x000fec0000010000 */
[----:B--2---:R-:W2:Y:S04]  /*276b0*/  LDL.LU R24, [R1+0x350] ;  /* 0x0003500001187983 */ /* 0x004ea80000300800 */
[----:B------:R-:W2:Y:S04]  /*276c0*/  LDL.LU R25, [R1+0x354] ;  /* 0x0003540001197983 */ /* 0x000ea80000300800 */
[----:B------:R-:W2:Y:S04]  /*276d0*/  LDL.LU R26, [R1+0x358] ;  /* 0x00035800011a7983 */ /* 0x000ea80000300800 */
[----:B------:R-:W2:Y:S04]  /*276e0*/  LDL.LU R27, [R1+0x35c] ;  /* 0x00035c00011b7983 */ /* 0x000ea80000300800 */
[----:B------:R-:W3:Y:S04]  /*276f0*/  LDL.LU R176, [R1+0x360] ;  /* 0x0003600001b07983 */ /* 0x000ee80000300800 */
[----:B------:R-:W3:Y:S04]  /*27700*/  LDL.LU R177, [R1+0x364] ;  /* 0x0003640001b17983 */ /* 0x000ee80000300800 */
[----:B------:R-:W3:Y:S04]  /*27710*/  LDL.LU R178, [R1+0x368] ;  /* 0x0003680001b27983 */ /* 0x000ee80000300800 */
[----:B------:R-:W3:Y:S04]  /*27720*/  LDL.LU R179, [R1+0x36c] ;  /* 0x00036c0001b37983 */ /* 0x000ee80000300800 */
[----:B------:R-:W-:Y:S01]  /*27730*/  LDS.128 R140, [R6] ;  /* 0x00000000068c7984 */ /* 0x000fe20000000c00 */
[----:B------:R-:W-:Y:S06]  /*27740*/  BAR.SYNC.DEFER_BLOCKING 0x0 ;  /* 0x0000000000007b1d */ /* 0x000fec0000010000 */
[----:B------:R-:W4:Y:S04]  /*27750*/  LDL.LU R28, [R1+0x370] ;  /* 0x00037000011c7983 */ /* 0x000f280000300800 */
[----:B------:R-:W4:Y:S04]  /*27760*/  LDL.LU R29, [R1+0x374] ;  /* 0x00037400011d7983 */ /* 0x000f280000300800 */
[----:B------:R-:W4:Y:S04]  /*27770*/  LDL.LU R30, [R1+0x378] ;  /* 0x00037800011e7983 */ /* 0x000f280000300800 */
[----:B------:R-:W4:Y:S04]  /*27780*/  LDL.LU R31, [R1+0x37c] ;  /* 0x00037c00011f7983 */ /* 0x000f280000300800 */
[----:B------:R-:W-:Y:S01]  /*27790*/  STSM.16.M88.4 [R0], R200 ;  /* 0x000000c800007844 */ /* 0x000fe20000000200 */
[----:B------:R-:W-:Y:S06]  /*277a0*/  BAR.SYNC.DEFER_BLOCKING 0x0 ;  /* 0x0000000000007b1d */ /* 0x000fec0000010000 */
[----:B------:R-:W4:Y:S04]  /*277b0*/  LDL.LU R196, [R1+0x380] ;  /* 0x0003800001c47983 */ /* 0x000f280000300800 */
[----:B------:R-:W4:Y:S04]  /*277c0*/  LDL.LU R197, [R1+0x384] ;  /* 0x0003840001c57983 */ /* 0x000f280000300800 */
[----:B------:R-:W4:Y:S04]  /*277d0*/  LDL.LU R198, [R1+0x388] ;  /* 0x0003880001c67983 */ /* 0x000f280000300800 */
[----:B------:R-:W4:Y:S04]  /*277e0*/  LDL.LU R199, [R1+0x38c] ;  /* 0x00038c0001c77983 */ /* 0x000f280000300800 */
[----:B------:R-:W-:Y:S01]  /*277f0*/  LDS.128 R144, [R6] ;  /* 0x0000000006907984 */ /* 0x000fe20000000c00 */
[----:B------:R-:W-:Y:S06]  /*27800*/  BAR.SYNC.DEFER_BLOCKING 0x0 ;  /* 0x0000000000007b1d */ /* 0x000fec0000010000 */
[----:B------:R-:W-:Y:S02]  /*27810*/  STSM.16.M88.4 [R0], R204 ;  /* 0x000000cc00007844 */ /* 0x000fe40000000200 */
[----:B------:R-:W-:Y:S06]  /*27820*/  BAR.SYNC.DEFER_BLOCKING 0x0 ;  /* 0x0000000000007b1d */ /* 0x000fec0000010000 */
[----:B------:R-:W-:Y:S02]  /*27830*/  LDS.128 R148, [R6] ;  /* 0x0000000006947984 */ /* 0x000fe40000000c00 */
[----:B------:R-:W-:Y:S06]  /*27840*/  BAR.SYNC.DEFER_BLOCKING 0x0 ;  /* 0x0000000000007b1d */ /* 0x000fec0000010000 */
[----:B------:R0:W-:Y:S02]  /*27850*/  STSM.16.M88.4 [R0], R224 ;  /* 0x000000e000007844 */ /* 0x0001e40000000200 */
[----:B------:R-:W-:Y:S06]  /*27860*/  BAR.SYNC.DEFER_BLOCKING 0x0 ;  /* 0x0000000000007b1d */ /* 0x000fec0000010000 */
[----:B0-----:R-:W4:Y:S04]  /*27870*/  LDL.LU R224, [R1+0x390] ;  /* 0x0003900001e07983 */ /* 0x001f280000300800 */
[----:B------:R-:W4:Y:S04]  /*27880*/  LDL.LU R225, [R1+0x394] ;  /* 0x0003940001e17983 */ /* 0x000f280000300800 */
[----:B------:R-:W4:Y:S04]  /*27890*/  LDL.LU R226, [R1+0x398] ;  /* 0x0003980001e27983 */ /* 0x000f280000300800 */
[----:B------:R-:W4:Y:S04]  /*278a0*/  LDL.LU R227, [R1+0x39c] ;  /* 0x00039c0001e37983 */ /* 0x000f280000300800 */
[----:B------:R-:W-:Y:S01]  /*278b0*/  LDS.128 R152, [R6] ;  /* 0x0000000006987984 */ /* 0x000fe20000000c00 */
[----:B------:R-:W-:Y:S06]  /*278c0*/  BAR.SYNC.DEFER_BLOCKING 0x0 ;  /* 0x0000000000007b1d */ /* 0x000fec0000010000 */
        /* <DEDUP_REMOVED lines=8> */
[----:B--2---:R0:W-:Y:S01]  /*27950*/  STSM.16.M88.4 [R0], R24 ;  /* 0x0000001800007844 */ /* 0x0041e20000000200 */
[----:B------:R-:W-:Y:S06]  /*27960*/  BAR.SYNC.DEFER_BLOCKING 0x0 ;  /* 0x0000000000007b1d */ /* 0x000fec0000010000 */
[----:B0-----:R-:W2:Y:S04]  /*27970*/  LDL.LU R24, [R1+0x3c0] ;  /* 0x0003c00001187983 */ /* 0x001ea80000300800 */
[----:B------:R-:W2:Y:S04]  /*27980*/  LDL.LU R25, [R1+0x3c4] ;  /* 0x0003c40001197983 */ /* 0x000ea80000300800 */
[----:B------:R-:W2:Y:S04]  /*27990*/  LDL.LU R26, [R1+0x3c8] ;  /* 0x0003c800011a7983 */ /* 0x000ea80000300800 */
[----:B------:R-:W-:Y:S01]  /*279a0*/  LDS.128 R156, [R6] ;  /* 0x00000000069c7984 */ /* 0x000fe20000000c00 */
[----:B------:R-:W-:Y:S06]  /*279b0*/  BAR.SYNC.DEFER_BLOCKING 0x0 ;  /* 0x0000000000007b1d */ /* 0x000fec0000010000 */
[----:B------:R-:W2:Y:S04]  /*279c0*/  LDL.LU R27, [R1+0x3cc] ;  /* 0x0003cc00011b7983 */ /* 0x000ea80000300800 */
[----:B---3--:R-:W-:Y:S01]  /*279d0*/  STSM.16.M88.4 [R0], R176 ;  /* 0x000000b000007844 */ /* 0x008fe20000000200 */
[----:B------:R-:W-:Y:S06]  /*279e0*/  BAR.SYNC.DEFER_BLOCKING 0x0 ;  /* 0x0000000000007b1d */ /* 0x000fec0000010000 */
[----:B------:R-:W-:Y:S02]  /*279f0*/  LDS.128 R160, [R6] ;  /* 0x0000000006a07984 */ /* 0x000fe40000000c00 */
[----:B------:R-:W-:Y:S06]  /*27a00*/  BAR.SYNC.DEFER_BLOCKING 0x0 ;  /* 0x0000000000007b1d */ /* 0x000fec0000010000 */
[----:B----4-:R-:W-:Y:S02]  /*27a10*/  STSM.16.M88.4 [R0], R28 ;  /* 0x0000001c00007844 */ /* 0x010fe40000000200 */
[----:B------:R-:W-:Y:S06]  /*27a20*/  BAR.SYNC.DEFER_BLOCKING 0x0 ;  /* 0x0000000000007b1d */ /* 0x000fec0000010000 */
[----:B------:R-:W-:Y:S02]  /*27a30*/  LDS.128 R164, [R6] ;  /* 0x0000000006a47984 */ /* 0x000fe40000000c00 */
[----:B------:R-:W-:Y:S06]  /*27a40*/  BAR.SYNC.DEFER_BLOCKING 0x0 ;  /* 0x0000000000007b1d */ /* 0x000fec0000010000 */
[----:B------:R-:W-:Y:S02]  /*27a50*/  STSM.16.M88.4 [R0], R196 ;  /* 0x000000c400007844 */ /* 0x000fe40000000200 */
[----:B------:R-:W-:Y:S06]  /*27a60*/  BAR.SYNC.DEFER_BLOCKING 0x0 ;  /* 0x0000000000007b1d */ /* 0x000fec0000010000 */
[----:B------:R-:W-:Y:S02]  /*27a70*/  LDS.128 R168, [R6] ;  /* 0x0000000006a87984 */ /* 0x000fe40000000c00 */
[----:B------:R-:W-:Y:S06]  /*27a80*/  BAR.SYNC.DEFER_BLOCKING 0x0 ;  /* 0x0000000000007b1d */ /* 0x000fec0000010000 */
[----:B------:R0:W-:Y:S02]  /*27a90*/  STSM.16.M88.4 [R0], R224 ;  /* 0x000000e000007844 */ /* 0x0001e40000000200 */
[----:B------:R-:W-:Y:S06]  /*27aa0*/  BAR.SYNC.DEFER_BLOCKING 0x0 ;  /* 0x0000000000007b1d */ /* 0x000fec0000010000 */
[----:B0-----:R-:W3:Y:S04]  /*27ab0*/  LDL.LU R224, [R1+0x3d0] ;  /* 0x0003d00001e07983 */ /* 0x001ee80000300800 */
[----:B------:R-:W3:Y:S04]  /*27ac0*/  LDL.LU R225, [R1+0x3d4] ;  /* 0x0003d40001e17983 */ /* 0x000ee80000300800 */
[----:B------:R-:W3:Y:S04]  /*27ad0*/  LDL.LU R226, [R1+0x3d8] ;  /* 0x0003d80001e27983 */ /* 0x000ee80000300800 */
[----:B------:R-:W3:Y:S04]  /*27ae0*/  LDL.LU R227, [R1+0x3dc] ;  /* 0x0003dc0001e37983 */ /* 0x000ee80000300800 */
[----:B------:R-:W4:Y:S04]  /*27af0*/  LDL.LU R196, [R1+0x3e0] ;  /* 0x0003e00001c47983 */ /* 0x000f280000300800 */
[----:B------:R-:W4:Y:S04]  /*27b00*/  LDL.LU R197, [R1+0x3e4] ;  /* 0x0003e40001c57983 */ /* 0x000f280000300800 */
[----:B------:R-:W4:Y:S04]  /*27b10*/  LDL.LU R198, [R1+0x3e8] ;  /* 0x0003e80001c67983 */ /* 0x000f280000300800 */
[----:B------:R-:W4:Y:S04]  /*27b20*/  LDL.LU R199, [R1+0x3ec] ;  /* 0x0003ec0001c77983 */ /* 0x000f280000300800 */
[----:B------:R-:W-:Y:S01]  /*27b30*/  LDS.128 R172, [R6] ;  /* 0x0000000006ac7984 */ /* 0x000fe20000000c00 */
        /* <DEDUP_REMOVED lines=17> */
[----:B--2---:R0:W-:Y:S02]  /*27c50*/  STSM.16.M88.4 [R0], R24 ;  /* 0x0000001800007844 */ /* 0x0041e40000000200 */
[----:B------:R-:W-:Y:S06]  /*27c60*/  BAR.SYNC.DEFER_BLOCKING 0x0 ;  /* 0x0000000000007b1d */ /* 0x000fec0000010000 */
        /* <DEDUP_REMOVED lines=8> */
[----:B------:R-:W-:Y:S01]  /*27cf0*/  LDS.128 R184, [R6] ;  /* 0x0000000006b87984 */ /* 0x000fe20000000c00 */
[----:B------:R-:W-:Y:S06]  /*27d00*/  BAR.SYNC.DEFER_BLOCKING 0x0 ;  /* 0x0000000000007b1d */ /* 0x000fec0000010000 */
[----:B------:R-:W2:Y:S04]  /*27d10*/  LDL.LU R28, [R1+0x560] ;  /* 0x00056000011c7983 */ /* 0x000ea80000300800 */
[----:B------:R-:W2:Y:S04]  /*27d20*/  LDL.LU R29, [R1+0x564] ;  /* 0x00056400011d7983 */ /* 0x000ea80000300800 */
[----:B------:R-:W2:Y:S04]  /*27d30*/  LDL.LU R30, [R1+0x568] ;  /* 0x00056800011e7983 */ /* 0x000ea80000300800 */
[----:B------:R-:W2:Y:S04]  /*27d40*/  LDL.LU R31, [R1+0x56c] ;  /* 0x00056c00011f7983 */ /* 0x000ea80000300800 */
[----:B---3--:R0:W-:Y:S01]  /*27d50*/  STSM.16.M88.4 [R0], R224 ;  /* 0x000000e000007844 */ /* 0x0081e20000000200 */
[----:B------:R-:W-:Y:S06]  /*27d60*/  BAR.SYNC.DEFER_BLOCKING 0x0 ;  /* 0x0000000000007b1d */ /* 0x000fec0000010000 */
[----:B0-----:R-:W3:Y:S04]  /*27d70*/  LDL.LU R224, [R1+0x570] ;  /* 0x0005700001e07983 */ /* 0x001ee80000300800 */
[----:B------:R-:W3:Y:S04]  /*27d80*/  LDL.LU R225, [R1+0x574] ;  /* 0x0005740001e17983 */ /* 0x000ee80000300800 */
[----:B------:R-:W3:Y:S04]  /*27d90*/  LDL.LU R226, [R1+0x578] ;  /* 0x0005780001e27983 */ /* 0x000ee80000300800 */
[----:B------:R-:W-:Y:S01]  /*27da0*/  LDS.128 R188, [R6] ;  /* 0x0000000006bc7984 */ /* 0x000fe20000000c00 */
[----:B------:R-:W-:Y:S06]  /*27db0*/  BAR.SYNC.DEFER_BLOCKING 0x0 ;  /* 0x0000000000007b1d */ /* 0x000fec0000010000 */
[----:B------:R-:W3:Y:S04]  /*27dc0*/  LDL.LU R227, [R1+0x57c] ;  /* 0x00057c0001e37983 */ /* 0x000ee80000300800 */
[----:B----4-:R-:W-:Y:S01]  /*27dd0*/  STSM.16.M88.4 [R0], R196 ;  /* 0x000000c400007844 */ /* 0x010fe20000000200 */
        /* <DEDUP_REMOVED lines=11> */
[----:B--2---:R0:W-:Y:S02]  /*27e90*/  STSM.16.M88.4 [R0], R24 ;  /* 0x0000001800007844 */ /* 0x0041e40000000200 */
[----:B------:R-:W-:Y:S06]  /*27ea0*/  BAR.SYNC.DEFER_BLOCKING 0x0 ;  /* 0x0000000000007b1d */ /* 0x000fec0000010000 */
[----:B0-----:R-:W2:Y:S04]  /*27eb0*/  LDL.LU R24, [R1+0x580] ;  /* 0x0005800001187983 */ /* 0x001ea80000300800 */
[----:B------:R-:W2:Y:S04]  /*27ec0*/  LDL.LU R25, [R1+0x584] ;  /* 0x0005840001197983 */ /* 0x000ea80000300800 */
[----:B------:R-:W2:Y:S04]  /*27ed0*/  LDL.LU R26, [R1+0x588] ;  /* 0x00058800011a7983 */ /* 0x000ea80000300800 */
[----:B------:R-:W-:Y:S01]  /*27ee0*/  LDS.128 R204, [R6] ;  /* 0x0000000006cc7984 */ /* 0x000fe20000000c00 */
[----:B------:R-:W-:Y:S06]  /*27ef0*/  BAR.SYNC.DEFER_BLOCKING 0x0 ;  /* 0x0000000000007b1d */ /* 0x000fec0000010000 */
[----:B------:R-:W2:Y:S04]  /*27f00*/  LDL.LU R27, [R1+0x58c] ;  /* 0x00058c00011b7983 */ /* 0x000ea80000300800 */
        /* <DEDUP_REMOVED lines=8> */
[----:B---3--:R0:W-:Y:S02]  /*27f90*/  STSM.16.M88.4 [R0], R224 ;  /* 0x000000e000007844 */ /* 0x0081e40000000200 */
        /* <DEDUP_REMOVED lines=52> */
[----:B------:R-:W0:Y:S01]  /*282e0*/  LDS.128 R12, [R6] ;  /* 0x00000000060c7984 */ /* 0x000e220000000c00 */
[----:B------:R-:W-:Y:S06]  /*282f0*/  BAR.SYNC.DEFER_BLOCKING 0x0 ;  /* 0x0000000000007b1d */ /* 0x000fec0000010000 */
[----:B------:R-:W3:Y:S04]  /*28300*/  LDL.LU R31, [R1+0x76c] ;  /* 0x00076c00011f7983 */ /* 0x000ee80000300800 */
[----:B------:R-:W-:Y:S04]  /*28310*/  STSM.16.M88.4 [R0], R36 ;  /* 0x0000002400007844 */ /* 0x000fe80000000200 */
[----:B0-----:R-:W-:Y:S04]  /*28320*/  STL.64 [R1+0x2e0], R12 ;  /* 0x0002e00c01007387 */ /* 0x001fe80000100a00 */
[----:B------:R-:W-:Y:S01]  /*28330*/  STL.64 [R1+0x2e8], R14 ;  /* 0x0002e80e01007387 */ /* 0x000fe20000100a00 */
[----:B------:R-:W-:Y:S06]  /*28340*/  BAR.SYNC.DEFER_BLOCKING 0x0 ;  /* 0x0000000000007b1d */ /* 0x000fec0000010000 */
[----:B------:R-:W0:Y:S02]  /*28350*/  LDS.128 R12, [R6] ;  /* 0x00000000060c7984 */ /* 0x000e240000000c00 */
[----:B------:R-:W-:Y:S06]  /*28360*/  BAR.SYNC.DEFER_BLOCKING 0x0 ;  /* 0x0000000000007b1d */ /* 0x000fec0000010000 */
[----:B------:R-:W-:Y:S04]  /*28370*/  STSM.16.M88.4 [R0], R32 ;  /* 0x0000002000007844 */ /* 0x000fe80000000200 */
[----:B0-----:R-:W-:Y:S04]  /*28380*/  STL.64 [R1+0x2d0], R12 ;  /* 0x0002d00c01007387 */ /* 0x001fe80000100a00 */
[----:B------:R-:W-:Y:S01]  /*28390*/  STL.64 [R1+0x2d8], R14 ;  /* 0x0002d80e01007387 */ /* 0x000fe20000100a00 */
[----:B------:R-:W-:Y:S06]  /*283a0*/  BAR.SYNC.DEFER_BLOCKING 0x0 ;  /* 0x0000000000007b1d */ /* 0x000fec0000010000 */
[----:B------:R-:W0:Y:S02]  /*283b0*/  LDS.128 R12, [R6] ;  /* 0x00000000060c7984 */ /* 0x000e240000000c00 */
[----:B------:R-:W-:Y:S01]  /*283c0*/  BAR.SYNC.DEFER_BLOCKING 0x0 ;  /* 0x0000000000007b1d */ /* 0x000fe20000010000 */
[----:B0-----:R-:W-:-:S05]  /*283d0*/  IMAD.MOV.U32 R252, RZ, RZ, R13 ;  /* 0x000000fffffc7224 */ /* 0x001fca00078e000d */
[----:B------:R-:W-:Y:S04]  /*283e0*/  STL [R1+0x300], R12 ;  /* 0x0003000c01007387 */ /* 0x000fe80000100800 */
[----:B------:R-:W-:Y:S04]  /*283f0*/  STL.64 [R1+0x308], R14 ;  /* 0x0003080e01007387 */ /* 0x000fe80000100a00 */
        /* <DEDUP_REMOVED lines=14> */
[----:B------:R-:W2:Y:S04]  /*284e0*/  LDL.LU R27, [R1+0x78c] ;  /* 0x00078c00011b7983 */ /* 0x000ea80000300800 */
[----:B------:R-:W0:Y:S01]  /*284f0*/  LDS.128 R12, [R6] ;  /* 0x00000000060c7984 */ /* 0x000e220000000c00 */
[----:B------:R-:W-:Y:S06]  /*28500*/  BAR.SYNC.DEFER_BLOCKING 0x0 ;  /* 0x0000000000007b1d */ /* 0x000fec0000010000 */
[----:B0-----:R-:W-:Y:S04]  /*28510*/  STL [R1+0x2f4], R13 ;  /* 0x0002f40d01007387 */ /* 0x001fe80000100800 */
[----:B------:R-:W-:Y:S04]  /*28520*/  STL.64 [R1+0x2f8], R14 ;  /* 0x0002f80e01007387 */ /* 0x000fe80000100a00 */
        /* <DEDUP_REMOVED lines=11> */
[----:B---3--:R0:W-:Y:S04]  /*285e0*/  STSM.16.M88.4 [R0], R28 ;  /* 0x0000001c00007844 */ /* 0x0081e80000000200 */
[----:B------:R-:W3:Y:S01]  /*285f0*/  LDL.LU R35, [R1+0x7dc] ;  /* 0x0007dc0001237983 */ /* 0x000ee20000300800 */
[----:B------:R-:W-:Y:S01]  /*28600*/  BAR.SYNC.DEFER_BLOCKING 0x0 ;  /* 0x0000000000007b1d */ /* 0x000fe20000010000 */
[----:B------:R-:W-:-:S05]  /*28610*/  IMAD.MOV.U32 R252, RZ, RZ, R12 ;  /* 0x000000fffffc7224 */ /* 0x000fca00078e000c */
[----:B0-----:R-:W3:Y:S04]  /*28620*/  LDL.LU R28, [R1+0x7c0] ;  /* 0x0007c000011c7983 */ /* 0x001ee80000300800 */
[----:B------:R-:W3:Y:S04]  /*28630*/  LDL.LU R29, [R1+0x7c4] ;  /* 0x0007c400011d7983 */ /* 0x000ee80000300800 */
[----:B------:R-:W3:Y:S04]  /*28640*/  LDL.LU R30, [R1+0x7c8] ;  /* 0x0007c800011e7983 */ /* 0x000ee80000300800 */
[----:B------:R-:W3:Y:S04]  /*28650*/  LDL.LU R31, [R1+0x7cc] ;  /* 0x0007cc00011f7983 */ /* 0x000ee80000300800 */
[----:B------:R-:W0:Y:S01]  /*28660*/  LDS.128 R12, [R6] ;  /* 0x00000000060c7984 */ /* 0x000e220000000c00 */
[----:B------:R-:W-:Y:S06]  /*28670*/  BAR.SYNC.DEFER_BLOCKING 0x0 ;  /* 0x0000000000007b1d */ /* 0x000fec0000010000 */
[----:B0-----:R-:W-:Y:S04]  /*28680*/  STL.64 [R1+0x350], R12 ;  /* 0x0003500c01007387 */ /* 0x001fe80000100a00 */
[----:B------:R-:W-:Y:S04]  /*28690*/  STL.64 [R1+0x358], R14 ;  /* 0x0003580e01007387 */ /* 0x000fe80000100a00 */
[----:B----4-:R-:W-:Y:S01]  /*286a0*/  STSM.16.M88.4 [R0], R68 ;  /* 0x0000004400007844 */ /* 0x010fe20000000200 */
        /* <DEDUP_REMOVED lines=8> */
[----:B------:R-:W-:Y:S06]  /*28730*/  BAR.SYNC.DEFER_BLOCKING 0x0 ;  /* 0x0000000000007b1d */ /* 0x000fec0000010000 */
[----:B--2---:R2:W-:Y:S04]  /*28740*/  STSM.16.M88.4 [R0], R24 ;  /* 0x0000001800007844 */ /* 0x0045e80000000200 */
[----:B0-----:R-:W-:Y:S04]  /*28750*/  STL.64 [R1+0x370], R12 ;  /* 0x0003700c01007387 */ /* 0x001fe80000100a00 */
[----:B------:R-:W-:Y:S01]  /*28760*/  STL.64 [R1+0x378], R14 ;  /* 0x0003780e01007387 */ /* 0x000fe20000100a00 */
[----:B------:R-:W-:Y:S06]  /*28770*/  BAR.SYNC.DEFER_BLOCKING 0x0 ;  /* 0x0000000000007b1d */ /* 0x000fec0000010000 */
[----:B--2---:R-:W2:Y:S04]  /*28780*/  LDL.LU R24, [R1+0x7e0] ;  /* 0x0007e00001187983 */ /* 0x004ea80000300800 */
[----:B------:R-:W2:Y:S04]  /*28790*/  LDL.LU R25, [R1+0x7e4] ;  /* 0x0007e40001197983 */ /* 0x000ea80000300800 */
[----:B------:R-:W2:Y:S04]  /*287a0*/  LDL.LU R26, [R1+0x7e8] ;  /* 0x0007e800011a7983 */ /* 0x000ea80000300800 */
[----:B------:R-:W2:Y:S04]  /*287b0*/  LDL.LU R27, [R1+0x7ec] ;  /* 0x0007ec00011b7983 */ /* 0x000ea80000300800 */
[----:B------:R-:W0:Y:S01]  /*287c0*/  LDS.128 R12, [R6] ;  /* 0x00000000060c7984 */ /* 0x000e220000000c00 */
[----:B------:R-:W-:Y:S06]  /*287d0*/  BAR.SYNC.DEFER_BLOCKING 0x0 ;  /* 0x0000000000007b1d */ /* 0x000fec0000010000 */
        /* <DEDUP_REMOVED lines=12> */
[----:B---3--:R-:W-:Y:S04]  /*288a0*/  STSM.16.M88.4 [R0], R32 ;  /* 0x0000002000007844 */ /* 0x008fe80000000200 */
[----:B0-----:R-:W-:Y:S04]  /*288b0*/  STL.64 [R1+0x3b0], R12 ;  /* 0x0003b00c01007387 */ /* 0x001fe80000100a00 */
[----:B------:R-:W-:Y:S01]  /*288c0*/  STL.64 [R1+0x3b8], R14 ;  /* 0x0003b80e01007387 */ /* 0x000fe20000100a00 */
[----:B------:R-:W-:Y:S06]  /*288d0*/  BAR.SYNC.DEFER_BLOCKING 0x0 ;  /* 0x0000000000007b1d */ /* 0x000fec0000010000 */
[----:B------:R-:W0:Y:S02]  /*288e0*/  LDS.128 R12, [R6] ;  /* 0x00000000060c7984 */ /* 0x000e240000000c00 */
[----:B------:R-:W-:Y:S06]  /*288f0*/  BAR.SYNC.DEFER_BLOCKING 0x0 ;  /* 0x0000000000007b1d */ /* 0x000fec0000010000 */
[----:B0-----:R-:W-:Y:S04]  /*28900*/  STL.64 [R1+0x3e0], R12 ;  /* 0x0003e00c01007387 */ /* 0x001fe80000100a00 */
[----:B------:R-:W-:Y:S04]  /*28910*/  STL.64 [R1+0x3e8], R14 ;  /* 0x0003e80e01007387 */ /* 0x000fe80000100a00 */
[----:B------:R-:W3:Y:S04]  /*28920*/  LDL.LU R68, [R1+0x7f0] ;  /* 0x0007f00001447983 */ /* 0x000ee80000300800 */
[----:B------:R-:W3:Y:S04]  /*28930*/  LDL.LU R69, [R1+0x7f4] ;  /* 0x0007f40001457983 */ /* 0x000ee80000300800 */
[----:B------:R-:W3:Y:S04]  /*28940*/  LDL.LU R70, [R1+0x7f8] ;  /* 0x0007f80001467983 */ /* 0x000ee80000300800 */
[----:B------:R-:W3:Y:S04]  /*28950*/  LDL.LU R71, [R1+0x7fc] ;  /* 0x0007fc0001477983 */ /* 0x000ee80000300800 */
[----:B------:R-:W4:Y:S04]  /*28960*/  LDL.LU R44, [R1+0x9a0] ;  /* 0x0009a000012c7983 */ /* 0x000f280000300800 */
[----:B------:R-:W4:Y:S04]  /*28970*/  LDL.LU R45, [R1+0x9a4] ;  /* 0x0009a400012d7983 */ /* 0x000f280000300800 */
[----:B------:R-:W4:Y:S04]  /*28980*/  LDL.LU R46, [R1+0x9a8] ;  /* 0x0009a800012e7983 */ /* 0x000f280000300800 */
[----:B------:R-:W4:Y:S04]  /*28990*/  LDL.LU R47, [R1+0x9ac] ;  /* 0x0009ac00012f7983 */ /* 0x000f280000300800 */
[----:B------:R0:W-:Y:S01]  /*289a0*/  STSM.16.M88.4 [R0], R28 ;  /* 0x0000001c00007844 */ /* 0x0001e20000000200 */
[----:B------:R-:W-:Y:S06]  /*289b0*/  BAR.SYNC.DEFER_BLOCKING 0x0 ;  /* 0x0000000000007b1d */ /* 0x000fec0000010000 */
[----:B0-----:R-:W4:Y:S04]  /*289c0*/  LDL.LU R28, [R1+0x990] ;  /* 0x00099000011c7983 */ /* 0x001f280000300800 */
[----:B------:R-:W4:Y:S04]  /*289d0*/  LDL.LU R29, [R1+0x994] ;  /* 0x00099400011d7983 */ /* 0x000f280000300800 */
[----:B------:R-:W4:Y:S04]  /*289e0*/  LDL.LU R30, [R1+0x998] ;  /* 0x00099800011e7983 */ /* 0x000f280000300800 */
[----:B------:R-:W4:Y:S04]  /*289f0*/  LDL.LU R31, [R1+0x99c] ;  /* 0x00099c00011f7983 */ /* 0x000f280000300800 */
[----:B------:R-:W0:Y:S01]  /*28a00*/  LDS.128 R12, [R6] ;  /* 0x00000000060c7984 */ /* 0x000e220000000c00 */
[----:B------:R-:W-:Y:S06]  /*28a10*/  BAR.SYNC.DEFER_BLOCKING 0x0 ;  /* 0x0000000000007b1d */ /* 0x000fec0000010000 */
[----:B0-----:R-:W-:Y:S04]  /*28a20*/  STL.64 [R1+0x3d0], R12 ;  /* 0x0003d00c01007387 */ /* 0x001fe80000100a00 */
[----:B------:R-:W-:Y:S04]  /*28a30*/  STL.64 [R1+0x3d8], R14 ;  /* 0x0003d80e01007387 */ /* 0x000fe80000100a00 */
        /* <DEDUP_REMOVED lines=11> */
[----:B--2---:R0:W-:Y:S04]  /*28af0*/  STSM.16.M88.4 [R0], R24 ;  /* 0x0000001800007844 */ /* 0x0041e80000000200 */
[----:B------:R-:W2:Y:S01]  /*28b00*/  LDL.LU R35, [R1+0x9ec] ;  /* 0x0009ec0001237983 */ /* 0x000ea20000300800 */
[----:B------:R-:W-:Y:S06]  /*28b10*/  BAR.SYNC.DEFER_BLOCKING 0x0 ;  /* 0x0000000000007b1d */ /* 0x000fec0000010000 */
[----:B0-----:R-:W2:Y:S04]  /*28b20*/  LDL.LU R24, [R1+0x9d0] ;  /* 0x0009d00001187983 */ /* 0x001ea80000300800 */
[----:B------:R-:W2:Y:S04]  /*28b30*/  LDL.LU R25, [R1+0x9d4] ;  /* 0x0009d40001197983 */ /* 0x000ea80000300800 */
[----:B------:R-:W2:Y:S04]  /*28b40*/  LDL.LU R26, [R1+0x9d8] ;  /* 0x0009d800011a7983 */ /* 0x000ea80000300800 */
[----:B------:R-:W2:Y:S04]  /*28b50*/  LDL.LU R27, [R1+0x9dc] ;  /* 0x0009dc00011b7983 */ /* 0x000ea80000300800 */
[----:B------:R-:W0:Y:S01]  /*28b60*/  LDS.128 R12, [R6] ;  /* 0x00000000060c7984 */ /* 0x000e220000000c00 */
[----:B------:R-:W-:Y:S06]  /*28b70*/  BAR.SYNC.DEFER_BLOCKING 0x0 ;  /* 0x0000000000007b1d */ /* 0x000fec0000010000 */
[----:B0-----:R-:W-:Y:S04]  /*28b80*/  STL.64 [R1+0x450], R12 ;  /* 0x0004500c01007387 */ /* 0x001fe80000100a00 */
[----:B------:R-:W-:Y:S04]  /*28b90*/  STL.64 [R1+0x458], R14 ;  /* 0x0004580e01007387 */ /* 0x000fe80000100a00 */
[----:B---3--:R-:W-:Y:S01]  /*28ba0*/  STSM.16.M88.4 [R0], R68 ;  /* 0x0000004400007844 */ /* 0x008fe20000000200 */
[----:B------:R-:W-:Y:S06]  /*28bb0*/  BAR.SYNC.DEFER_BLOCKING 0x0 ;  /* 0x0000000000007b1d */ /* 0x000fec0000010000 */
[----:B------:R-:W0:Y:S02]  /*28bc0*/  LDS.128 R12, [R6] ;  /* 0x00000000060c7984 */ /* 0x000e240000000c00 */
[----:B------:R-:W-:Y:S06]  /*28bd0*/  BAR.SYNC.DEFER_BLOCKING 0x0 ;  /* 0x0000000000007b1d */ /* 0x000fec0000010000 */
[----:B----4-:R-:W-:Y:S04]  /*28be0*/  STSM.16.M88.4 [R0], R44 ;  /* 0x0000002c00007844 */ /* 0x010fe80000000200 */
[----:B0-----:R-:W-:Y:S04]  /*28bf0*/  STL.64 [R1+0x440], R12 ;  /* 0x0004400c01007387 */ /* 0x001fe80000100a00 */
[----:B------:R-:W-:Y:S01]  /*28c00*/  STL.64 [R1+0x448], R14 ;  /* 0x0004480e01007387 */ /* 0x000fe20000100a00 */
[----:B------:R-:W-:Y:S06]  /*28c10*/  BAR.SYNC.DEFER_BLOCKING 0x0 ;  /* 0x0000000000007b1d */ /* 0x000fec0000010000 */
[----:B------:R-:W0:Y:S02]  /*28c20*/  LDS.128 R12, [R6] ;  /* 0x00000000060c7984 */ /* 0x000e240000000c00 */
[----:B------:R-:W-:Y:S06]  /*28c30*/  BAR.SYNC.DEFER_BLOCKING 0x0 ;  /* 0x0000000000007b1d */ /* 0x000fec0000010000 */
[----:B------:R3:W-:Y:S04]  /*28c40*/  STSM.16.M88.4 [R0], R28 ;  /* 0x0000001c00007844 */ /* 0x0007e80000000200 */
[----:B0-----:R-:W-:Y:S04]  /*28c50*/  STL.64 [R1+0x460], R12 ;  /* 0x0004600c01007387 */ /* 0x001fe80000100a00 */
[----:B------:R-:W-:Y:S01]  /*28c60*/  STL.64 [R1+0x468], R14 ;  /* 0x0004680e01007387 */ /* 0x000fe20000100a00 */
[----:B------:R-:W-:Y:S06]  /*28c70*/  BAR.SYNC.DEFER_BLOCKING 0x0 ;  /* 0x0000000000007b1d */ /* 0x000fec0000010000 */
[----:B---3--:R-:W3:Y:S04]  /*28c80*/  LDL.LU R28, [R1+0x9f0] ;  /* 0x0009f000011c7983 */ /* 0x008ee80000300800 */
[----:B------:R-:W3:Y:S04]  /*28c90*/  LDL.LU R29, [R1+0x9f4] ;  /* 0x0009f400011d7983 */ /* 0x000ee80000300800 */
[----:B------:R-:W3:Y:S04]  /*28ca0*/  LDL.LU R30, [R1+0x9f8] ;  /* 0x0009f800011e7983 */ /* 0x000ee80000300800 */
[----:B------:R-:W3:Y:S04]  /*28cb0*/  LDL.LU R31, [R1+0x9fc] ;  /* 0x0009fc00011f7983 */ /* 0x000ee80000300800 */
        /* <DEDUP_REMOVED lines=14> */
[----:B--2---:R-:W-:Y:S04]  /*28da0*/  STSM.16.M88.4 [R0], R32 ;  /* 0x0000002000007844 */ /* 0x004fe80000000200 */
[----:B0-----:R-:W-:Y:S04]  /*28db0*/  STL.64 [R1+0x410], R12 ;  /* 0x0004100c01007387 */ /* 0x001fe80000100a00 */
[----:B------:R-:W-:Y:S01]  /*28dc0*/  STL.64 [R1+0x418], R14 ;  /* 0x0004180e01007387 */ /* 0x000fe20000100a00 */
[----:B------:R-:W-:Y:S06]  /*28dd0*/  BAR.SYNC.DEFER_BLOCKING 0x0 ;  /* 0x0000000000007b1d */ /* 0x000fec0000010000 */
[----:B------:R-:W0:Y:S02]  /*28de0*/  LDS.128 R12, [R6] ;  /* 0x00000000060c7984 */ /* 0x000e240000000c00 */
[----:B------:R-:W-:Y:S06]  /*28df0*/  BAR.SYNC.DEFER_BLOCKING 0x0 ;  /* 0x0000000000007b1d */ /* 0x000fec0000010000 */
[----:B0-----:R-:W-:Y:S04]  /*28e00*/  STL.64 [R1+0x3f0], R12 ;  /* 0x0003f00c01007387 */ /* 0x001fe80000100a00 */
[----:B------:R-:W-:Y:S04]  /*28e10*/  STL.64 [R1+0x3f8], R14 ;  /* 0x0003f80e01007387 */ /* 0x000fe80000100a00 */
[----:B------:R-:W2:Y:S04]  /*28e20*/  LDL.LU R68, [R1+0xbb0] ;  /* 0x000bb00001447983 */ /* 0x000ea80000300800 */
[----:B------:R-:W2:Y:S04]  /*28e30*/  LDL.LU R69, [R1+0xbb4] ;  /* 0x000bb40001457983 */ /* 0x000ea80000300800 */
[----:B------:R-:W2:Y:S04]  /*28e40*/  LDL.LU R70, [R1+0xbb8] ;  /* 0x000bb80001467983 */ /* 0x000ea80000300800 */
[----:B------:R-:W2:Y:S04]  /*28e50*/  LDL.LU R71, [R1+0xbbc] ;  /* 0x000bbc0001477983 */ /* 0x000ea80000300800 */
        /* <DEDUP_REMOVED lines=18> */
[----:B---3--:R0:W-:Y:S01]  /*28f80*/  STSM.16.M88.4 [R0], R28 ;  /* 0x0000001c00007844 */ /* 0x0081e20000000200 */
[----:B------:R-:W-:Y:S06]  /*28f90*/  BAR.SYNC.DEFER_BLOCKING 0x0 ;  /* 0x0000000000007b1d */ /* 0x000fec0000010000 */
[----:B------:R-:W3:Y:S04]  /*28fa0*/  LDL.LU R36, [R1+0xbf0] ;  /* 0x000bf00001247983 */ /* 0x000ee80000300800 */
[----:B------:R-:W3:Y:S04]  /*28fb0*/  LDL.LU R37, [R1+0xbf4] ;  /* 0x000bf40001257983 */ /* 0x000ee80000300800 */
[----:B------:R-:W3:Y:S04]  /*28fc0*/  LDL.LU R38, [R1+0xbf8] ;  /* 0x000bf80001267983 */ /* 0x000ee80000300800 */
[----:B------:R-:W3:Y:S04]  /*28fd0*/  LDL.LU R39, [R1+0xbfc] ;  /* 0x000bfc0001277983 */ /* 0x000ee80000300800 */
[----:B------:R-:W1:Y:S01]  /*28fe0*/  LDS.128 R12, [R6] ;  /* 0x00000000060c7984 */ /* 0x000e620000000c00 */
[----:B------:R-:W-:Y:S06]  /*28ff0*/  BAR.SYNC.DEFER_BLOCKING 0x0 ;  /* 0x0000000000007b1d */ /* 0x000fec0000010000 */
[----:B------:R-:W3:Y:S04]  /*29000*/  LDL.LU R32, [R1+0xdc0] ;  /* 0x000dc00001207983 */ /* 0x000ee80000300800 */
[----:B------:R-:W3:Y:S04]  /*29010*/  LDL.LU R33, [R1+0xdc4] ;  /* 0x000dc40001217983 */ /* 0x000ee80000300800 */
[----:B------:R-:W3:Y:S04]  /*29020*/  LDL.LU R34, [R1+0xdc8] ;  /* 0x000dc80001227983 */ /* 0x000ee80000300800 */
[----:B------:R-:W3:Y:S04]  /*29030*/  LDL.LU R35, [R1+0xdcc] ;  /* 0x000dcc0001237983 */ /* 0x000ee80000300800 */
[----:B0-----:R-:W3:Y:S04]  /*29040*/  LDL.LU R28, [R1+0xdd0] ;  /* 0x000dd000011c7983 */ /* 0x001ee80000300800 */
[----:B------:R-:W3:Y:S04]  /*29050*/  LDL.LU R29, [R1+0xdd4] ;  /* 0x000dd400011d7983 */ /* 0x000ee80000300800 */
[----:B------:R-:W3:Y:S04]  /*29060*/  LDL.LU R30, [R1+0xdd8] ;  /* 0x000dd800011e7983 */ /* 0x000ee80000300800 */
[----:B------:R-:W3:Y:S04]  /*29070*/  LDL.LU R31, [R1+0xddc] ;  /* 0x000ddc00011f7983 */ /* 0x000ee80000300800 */
[----:B-1----:R-:W-:Y:S04]  /*29080*/  STL.64 [R1+0x390], R12 ;  /* 0x0003900c01007387 */ /* 0x002fe80000100a00 */
[----:B------:R-:W-:Y:S04]  /*29090*/  STL.64 [R1+0x398], R14 ;  /* 0x0003980e01007387 */ /* 0x000fe80000100a00 */
[----:B--2---:R-:W-:Y:S01]  /*290a0*/  STSM.16.M88.4 [R0], R68 ;  /* 0x0000004400007844 */ /* 0x004fe20000000200 */
        /* <DEDUP_REMOVED lines=13> */
[----:B-1----:R-:W2:Y:S04]  /*29180*/  LDL.LU R24, [R1+0xde0] ;  /* 0x000de00001187983 */ /* 0x002ea80000300800 */
        /* <DEDUP_REMOVED lines=21> */
[----:B---3--:R0:W-:Y:S01]  /*292e0*/  STSM.16.M88.4 [R0], R36 ;  /* 0x0000002400007844 */ /* 0x0081e20000000200 */
[----:B------:R-:W-:Y:S06]  /*292f0*/  BAR.SYNC.DEFER_BLOCKING 0x0 ;  /* 0x0000000000007b1d */ /* 0x000fec0000010000 */
[----:B0-----:R-:W3:Y:S04]  /*29300*/  LDL.LU R36, [R1+0xe10] ;  /* 0x000e100001247983 */ /* 0x001ee80000300800 */
[----:B------:R-:W3:Y:S04]  /*29310*/  LDL.LU R37, [R1+0xe14] ;  /* 0x000e140001257983 */ /* 0x000ee80000300800 */
[----:B------:R-:W3:Y:S04]  /*29320*/  LDL.LU R38, [R1+0xe18] ;  /* 0x000e180001267983 */ /* 0x000ee80000300800 */
[----:B------:R-:W3:Y:S04]  /*29330*/  LDL.LU R39, [R1+0xe1c] ;  /* 0x000e1c0001277983 */ /* 0x000ee80000300800 */
[----:B------:R-:W0:Y:S01]  /*29340*/  LDS.128 R80, [R6] ;  /* 0x0000000006507984 */ /* 0x000e220000000c00 */
[----:B------:R-:W-:Y:S06]  /*29350*/  BAR.SYNC.DEFER_BLOCKING 0x0 ;  /* 0x0000000000007b1d */ /* 0x000fec0000010000 */
[----:B------:R-:W3:Y:S04]  /*29360*/  LDL.LU R40, [R1+0xe20] ;  /* 0x000e200001287983 */ /* 0x000ee80000300800 */
[----:B------:R-:W3:Y:S04]  /*29370*/  LDL.LU R41, [R1+0xe24] ;  /* 0x000e240001297983 */ /* 0x000ee80000300800 */
[----:B------:R-:W3:Y:S04]  /*29380*/  LDL.LU R42, [R1+0xe28] ;  /* 0x000e2800012a7983 */ /* 0x000ee80000300800 */
[----:B------:R-:W3:Y:S04]  /*29390*/  LDL.LU R43, [R1+0xe2c] ;  /* 0x000e2c00012b7983 */ /* 0x000ee80000300800 */
[----:B------:R1:W-:Y:S01]  /*293a0*/  STSM.16.M88.4 [R0], R32 ;  /* 0x0000002000007844 */ /* 0x0003e20000000200 */
[----:B------:R-:W-:Y:S06]  /*293b0*/  BAR.SYNC.DEFER_BLOCKING 0x0 ;  /* 0x0000000000007b1d */ /* 0x000fec0000010000 */
[----:B-1----:R-:W3:Y:S04]  /*293c0*/  LDL.LU R32, [R1+0xe30] ;  /* 0x000e300001207983 */ /* 0x002ee80000300800 */
[----:B------:R-:W3:Y:S04]  /*293d0*/  LDL.LU R33, [R1+0xe34] ;  /* 0x000e340001217983 */ /* 0x000ee80000300800 */
[----:B------:R-:W3:Y:S04]  /*293e0*/  LDL.LU R34, [R1+0xe38] ;  /* 0x000e380001227983 */ /* 0x000ee80000300800 */
[----:B------:R-:W1:Y:S01]  /*293f0*/  LDS.128 R76, [R6] ;  /* 0x00000000064c7984 */ /* 0x000e620000000c00 */
[----:B------:R-:W-:Y:S06]  /*29400*/  BAR.SYNC.DEFER_BLOCKING 0x0 ;  /* 0x0000000000007b1d */ /* 0x000fec0000010000 */
[----:B------:R-:W3:Y:S04]  /*29410*/  LDL.LU R35, [R1+0xe3c] ;  /* 0x000e3c0001237983 */ /* 0x000ee80000300800 */
[----:B------:R0:W-:Y:S01]  /*29420*/  STSM.16.M88.4 [R0], R28 ;  /* 0x0000001c00007844 */ /* 0x0001e20000000200 */
[----:B------:R-:W-:Y:S06]  /*29430*/  BAR.SYNC.DEFER_BLOCKING 0x0 ;  /* 0x0000000000007b1d */ /* 0x000fec0000010000 */
[----:B0-----:R-:W3:Y:S04]  /*29440*/  LDL.LU R28, [R1+0xe40] ;  /* 0x000e4000011c7983 */ /* 0x001ee80000300800 */
[----:B------:R-:W3:Y:S04]  /*29450*/  LDL.LU R29, [R1+0xe44] ;  /* 0x000e4400011d7983 */ /* 0x000ee80000300800 */
[----:B------:R-:W3:Y:S04]  /*29460*/  LDL.LU R30, [R1+0xe48] ;  /* 0x000e4800011e7983 */ /* 0x000ee80000300800 */
[----:B------:R-:W0:Y:S01]  /*29470*/  LDS.128 R72, [R6] ;  /* 0x0000000006487984 */ /* 0x000e220000000c00 */
[----:B------:R-:W-:Y:S06]  /*29480*/  BAR.SYNC.DEFER_BLOCKING 0x0 ;  /* 0x0000000000007b1d */ /* 0x000fec0000010000 */
[----:B------:R-:W3:Y:S04]  /*29490*/  LDL.LU R31, [R1+0xe4c] ;  /* 0x000e4c00011f7983 */ /* 0x000ee80000300800 */
[----:B--2---:R2:W-:Y:S01]  /*294a0*/  STSM.16.M88.4 [R0], R24 ;  /* 0x0000001800007844 */ /* 0x0045e20000000200 */
[----:B------:R-:W-:Y:S06]  /*294b0*/  BAR.SYNC.DEFER_BLOCKING 0x0 ;  /* 0x0000000000007b1d */ /* 0x000fec0000010000 */
[----:B--2---:R-:W2:Y:S04]  /*294c0*/  LDL.LU R24, [R1+0xe50] ;  /* 0x000e500001187983 */ /* 0x004ea80000300800 */
[----:B------:R-:W2:Y:S04]  /*294d0*/  LDL.LU R25, [R1+0xe54] ;  /* 0x000e540001197983 */ /* 0x000ea80000300800 */
[----:B------:R-:W2:Y:S04]  /*294e0*/  LDL.LU R26, [R1+0xe58] ;  /* 0x000e5800011a7983 */ /* 0x000ea80000300800 */
[----:B------:R-:W0:Y:S01]  /*294f0*/  LDS.128 R68, [R6] ;  /* 0x0000000006447984 */ /* 0x000e220000000c00 */
[----:B------:R-:W-:Y:S06]  /*29500*/  BAR.SYNC.DEFER_BLOCKING 0x0 ;  /* 0x0000000000007b1d */ /* 0x000fec0000010000 */
[----:B------:R-:W2:Y:S04]  /*29510*/  LDL.LU R27, [R1+0xe5c] ;  /* 0x000e5c00011b7983 */ /* 0x000ea80000300800 */
[----:B----4-:R-:W-:Y:S01]  /*29520*/  STSM.16.M88.4 [R0], R64 ;  /* 0x0000004000007844 */ /* 0x010fe20000000200 */
[----:B------:R-:W-:Y:S06]  /*29530*/  BAR.SYNC.DEFER_BLOCKING 0x0 ;  /* 0x0000000000007b1d */ /* 0x000fec0000010000 */
[----:B------:R-:W4:Y:S02]  /*29540*/  LDS.128 R64, [R6] ;  /* 0x0000000006407984 */ /* 0x000f240000000c00 */
[----:B------:R-:W-:Y:S06]  /*29550*/  BAR.SYNC.DEFER_BLOCKING 0x0 ;  /* 0x0000000000007b1d */ /* 0x000fec0000010000 */
[----:B------:R-:W-:Y:S02]  /*29560*/  STSM.16.M88.4 [R0], R44 ;  /* 0x0000002c00007844 */ /* 0x000fe40000000200 */
[----:B------:R-:W-:Y:S06]  /*29570*/  BAR.SYNC.DEFER_BLOCKING 0x0 ;  /* 0x0000000000007b1d */ /* 0x000fec0000010000 */
[----:B------:R-:W4:Y:S02]  /*29580*/  LDS.128 R60, [R6] ;  /* 0x00000000063c7984 */ /* 0x000f240000000c00 */
[----:B------:R-:W-:Y:S06]  /*29590*/  BAR.SYNC.DEFER_BLOCKING 0x0 ;  /* 0x0000000000007b1d */ /* 0x000fec0000010000 */
[----:B---3--:R3:W-:Y:S02]  /*295a0*/  STSM.16.M88.4 [R0], R36 ;  /* 0x0000002400007844 */ /* 0x0087e40000000200 */
[----:B------:R-:W-:Y:S06]  /*295b0*/  BAR.SYNC.DEFER_BLOCKING 0x0 ;  /* 0x0000000000007b1d */ /* 0x000fec0000010000 */
[----:B---3--:R-:W3:Y:S04]  /*295c0*/  LDL.LU R36, [R1+0xe60] ;  /* 0x000e600001247983 */ /* 0x008ee80000300800 */
[----:B------:R-:W3:Y:S04]  /*295d0*/  LDL.LU R37, [R1+0xe64] ;  /* 0x000e640001257983 */ /* 0x000ee80000300800 */
[----:B------:R-:W3:Y:S04]  /*295e0*/  LDL.LU R38, [R1+0xe68] ;  /* 0x000e680001267983 */ /* 0x000ee80000300800 */
[----:B------:R-:W4:Y:S01]  /*295f0*/  LDS.128 R56, [R6] ;  /* 0x0000000006387984 */ /* 0x000f220000000c00 */
[----:B------:R-:W-:Y:S06]  /*29600*/  BAR.SYNC.DEFER_BLOCKING 0x0 ;  /* 0x0000000000007b1d */ /* 0x000fec0000010000 */
[----:B------:R-:W3:Y:S04]  /*29610*/  LDL.LU R39, [R1+0xe6c] ;  /* 0x000e6c0001277983 */ /* 0x000ee80000300800 */
[----:B------:R-:W-:Y:S01]  /*29620*/  STSM.16.M88.4 [R0], R40 ;  /* 0x0000002800007844 */ /* 0x000fe20000000200 */
[----:B------:R-:W-:Y:S06]  /*29630*/  BAR.SYNC.DEFER_BLOCKING 0x0 ;  /* 0x0000000000007b1d */ /* 0x000fec0000010000 */
[----:B------:R-:W4:Y:S02]  /*29640*/  LDS.128 R52, [R6] ;  /* 0x0000000006347984 */ /* 0x000f240000000c00 */
[----:B------:R-:W-:Y:S06]  /*29650*/  BAR.SYNC.DEFER_BLOCKING 0x0 ;  /* 0x0000000000007b1d */ /* 0x000fec0000010000 */
[----:B------:R1:W-:Y:S02]  /*29660*/  STSM.16.M88.4 [R0], R32 ;  /* 0x0000002000007844 */ /* 0x0003e40000000200 */
[----:B------:R-:W-:Y:S06]  /*29670*/  BAR.SYNC.DEFER_BLOCKING 0x0 ;  /* 0x0000000000007b1d */ /* 0x000fec0000010000 */
[----:B-1----:R-:W4:Y:S04]  /*29680*/  LDL.LU R32, [R1+0xe70] ;  /* 0x000e700001207983 */ /* 0x002f280000300800 */
[----:B------:R-:W4:Y:S04]  /*29690*/  LDL.LU R33, [R1+0xe74] ;  /* 0x000e740001217983 */ /* 0x000f280000300800 */
[----:B------:R-:W4:Y:S04]  /*296a0*/  LDL.LU R34, [R1+0xe78] ;  /* 0x000e780001227983 */ /* 0x000f280000300800 */
[----:B------:R-:W4:Y:S04]  /*296b0*/  LDL.LU R35, [R1+0xe7c] ;  /* 0x000e7c0001237983 */ /* 0x000f280000300800 */
[----:B------:R-:W1:Y:S01]  /*296c0*/  LDS.128 R48, [R6] ;  /* 0x0000000006307984 */ /* 0x000e620000000c00 */
[----:B------:R-:W-:Y:S06]  /*296d0*/  BAR.SYNC.DEFER_BLOCKING 0x0 ;  /* 0x0000000000007b1d */ /* 0x000fec0000010000 */
[----:B------:R0:W-:Y:S02]  /*296e0*/  STSM.16.M88.4 [R0], R28 ;  /* 0x0000001c00007844 */ /* 0x0001e40000000200 */
[----:B------:R-:W-:Y:S06]  /*296f0*/  BAR.SYNC.DEFER_BLOCKING 0x0 ;  /* 0x0000000000007b1d */ /* 0x000fec0000010000 */
[----:B0-----:R-:W4:Y:S04]  /*29700*/  LDL.LU R28, [R1+0xe80] ;  /* 0x000e8000011c7983 */ /* 0x001f280000300800 */
[----:B------:R-:W4:Y:S04]  /*29710*/  LDL.LU R29, [R1+0xe84] ;  /* 0x000e8400011d7983 */ /* 0x000f280000300800 */
[----:B------:R-:W4:Y:S04]  /*29720*/  LDL.LU R30, [R1+0xe88] ;  /* 0x000e8800011e7983 */ /* 0x000f280000300800 */
[----:B------:R-:W4:Y:S04]  /*29730*/  LDL.LU R31, [R1+0xe8c] ;  /* 0x000e8c00011f7983 */ /* 0x000f280000300800 */
[----:B------:R-:W0:Y:S01]  /*29740*/  LDS.128 R44, [R6] ;  /* 0x00000000062c7984 */ /* 0x000e220000000c00 */
[----:B------:R-:W-:Y:S06]  /*29750*/  BAR.SYNC.DEFER_BLOCKING 0x0 ;  /* 0x0000000000007b1d */ /* 0x000fec0000010000 */
[----:B--2---:R2:W-:Y:S02]  /*29760*/  STSM.16.M88.4 [R0], R24 ;  /* 0x0000001800007844 */ /* 0x0045e40000000200 */
[----:B------:R-:W-:Y:S06]  /*29770*/  BAR.SYNC.DEFER_BLOCKING 0x0 ;  /* 0x0000000000007b1d */ /* 0x000fec0000010000 */
[----:B--2---:R-:W2:Y:S04]  /*29780*/  LDL.LU R24, [R1+0xe90] ;  /* 0x000e900001187983 */ /* 0x004ea80000300800 */
        /* <DEDUP_REMOVED lines=11> */
[----:B------:R-:W0:Y:S01]  /*29840*/  LDS.128 R40, [R6] ;  /* 0x0000000006287984 */ /* 0x000e220000000c00 */
[----:B------:R-:W-:Y:S06]  /*29850*/  BAR.SYNC.DEFER_BLOCKING 0x0 ;  /* 0x0000000000007b1d */ /* 0x000fec0000010000 */
        /* <DEDUP_REMOVED lines=8> */
[----:B---3--:R-:W-:Y:S01]  /*298e0*/  STSM.16.M88.4 [R0], R36 ;  /* 0x0000002400007844 */ /* 0x008fe20000000200 */
[----:B------:R-:W-:Y:S06]  /*298f0*/  BAR.SYNC.DEFER_BLOCKING 0x0 ;  /* 0x0000000000007b1d */ /* 0x000fec0000010000 */
[----:B------:R-:W3:Y:S02]  /*29900*/  LDS.128 R36, [R6] ;  /* 0x0000000006247984 */ /* 0x000ee40000000c00 */
[----:B------:R-:W-:Y:S06]  /*29910*/  BAR.SYNC.DEFER_BLOCKING 0x0 ;  /* 0x0000000000007b1d */ /* 0x000fec0000010000 */
[----:B----4-:R-:W-:Y:S02]  /*29920*/  STSM.16.M88.4 [R0], R32 ;  /* 0x0000002000007844 */ /* 0x010fe40000000200 */
[----:B------:R-:W-:Y:S06]  /*29930*/  BAR.SYNC.DEFER_BLOCKING 0x0 ;  /* 0x0000000000007b1d */ /* 0x000fec0000010000 */
[----:B------:R-:W4:Y:S02]  /*29940*/  LDS.128 R32, [R6] ;  /* 0x0000000006207984 */ /* 0x000f240000000c00 */
[----:B------:R-:W-:Y:S06]  /*29950*/  BAR.SYNC.DEFER_BLOCKING 0x0 ;  /* 0x0000000000007b1d */ /* 0x000fec0000010000 */
[----:B------:R-:W-:Y:S02]  /*29960*/  STSM.16.M88.4 [R0], R28 ;  /* 0x0000001c00007844 */ /* 0x000fe40000000200 */
[----:B------:R-:W-:Y:S06]  /*29970*/  BAR.SYNC.DEFER_BLOCKING 0x0 ;  /* 0x0000000000007b1d */ /* 0x000fec0000010000 */
[----:B------:R-:W4:Y:S02]  /*29980*/  LDS.128 R28, [R6] ;  /* 0x00000000061c7984 */ /* 0x000f240000000c00 */
[----:B------:R-:W-:Y:S06]  /*29990*/  BAR.SYNC.DEFER_BLOCKING 0x0 ;  /* 0x0000000000007b1d */ /* 0x000fec0000010000 */
[----:B--2---:R-:W-:Y:S02]  /*299a0*/  STSM.16.M88.4 [R0], R24 ;  /* 0x0000001800007844 */ /* 0x004fe40000000200 */
[----:B------:R-:W-:Y:S06]  /*299b0*/  BAR.SYNC.DEFER_BLOCKING 0x0 ;  /* 0x0000000000007b1d */ /* 0x000fec0000010000 */
[----:B------:R-:W2:Y:S02]  /*299c0*/  LDS.128 R24, [R6] ;  /* 0x0000000006187984 */ /* 0x000ea40000000c00 */
[----:B------:R-:W-:Y:S06]  /*299d0*/  BAR.SYNC.DEFER_BLOCKING 0x0 ;  /* 0x0000000000007b1d */ /* 0x000fec0000010000 */
[----:B------:R-:W-:Y:S02]  /*299e0*/  STSM.16.M88.4 [R0], R20 ;  /* 0x0000001400007844 */ /* 0x000fe40000000200 */
        /* <DEDUP_REMOVED lines=9> */
[----:B------:R1:W2:Y:S02]  /*29a80*/  LDS.128 R12, [R6] ;  /* 0x00000000060c7984 */ /* 0x0002a40000000c00 */
[----:B------:R-:W-:Y:S06]  /*29a90*/  BAR.SYNC.DEFER_BLOCKING 0x0 ;  /* 0x0000000000007b1d */ /* 0x000fec0000010000 */
[----:B-1----:R-:W3:Y:S04]  /*29aa0*/  LDL.LU R6, [R1+0x17e0] ;  /* 0x0017e00001067983 */ /* 0x002ee80000300800 */
[----:B------:R1:W-:Y:S04]  /*29ab0*/  STSM.16.M88.4 [R0], R248 ;  /* 0x000000f800007844 */ /* 0x0003e80000000200 */
[----:B-1----:R-:W4:Y:S01]  /*29ac0*/  LDL.LU R250, [R1+0x260] ;  /* 0x0002600001fa7983 */ /* 0x002f220000300800 */
[----:B------:R-:W-:Y:S01]  /*29ad0*/  IMAD R11, R5, UR4, RZ ;  /* 0x00000004050b7c24 */ /* 0x000fe2000f8e02ff */
[----:B------:R-:W-:-:S02]  /*29ae0*/  ULDC.64 UR4, c[0x0][0x220] ;  /* 0x0000880000047ab9 */ /* 0x000fc40000000a00 */
[----:B------:R-:W2:Y:S01]  /*29af0*/  LDL.LU R251, [R1+0x250] ;  /* 0x0002500001fb7983 */ /* 0x000ea20000300800 */
[----:B------:R-:W-:-:S03]  /*29b00*/  IMAD R3, R3, 0x80, R11 ;  /* 0x0000008003037824 */ /* 0x000fc600078e020b */
[----:B------:R-:W2:Y:S01]  /*29b10*/  LDL.LU R249, [R1+0x240] ;  /* 0x0002400001f97983 */ /* 0x000ea20000300800 */
[----:B------:R-:W-:Y:S01]  /*29b20*/  BAR.SYNC.DEFER_BLOCKING 0x0 ;  /* 0x0000000000007b1d */ /* 0x000fe20000010000 */
[----:B------:R-:W-:Y:S01]  /*29b30*/  LEA R244, P4, R3, UR8, 0x1 ;  /* 0x0000000803f47c11 */ /* 0x000fe2000f8808ff */
[----:B------:R-:W-:-:S03]  /*29b40*/  IMAD R0, R10, 0x80, R3 ;  /* 0x000000800a007824 */ /* 0x000fc600078e0203 */
[----:B------:R-:W-:Y:S01]  /*29b50*/  LEA.HI.X.SX32 R245, R3, UR9, 0x1, P4 ;  /* 0x0000000903f57c11 */ /* 0x000fe2000a0f0eff */
[----:B------:R-:W-:Y:S01]  /*29b60*/  ULDC.64 UR8, c[0x0][0x228] ;  /* 0x00008a0000087ab9 */ /* 0x000fe20000000a00 */
[----:B------:R-:W-:Y:S01]  /*29b70*/  LEA R246, P3, R11, UR4, 0x1 ;  /* 0x000000040bf67c11 */ /* 0x000fe2000f8608ff */
[----:B------:R-:W-:Y:S01]  /*29b80*/  IMAD R84, R2, 0x80, R0 ;  /* 0x0000008002547824 */ /* 0x000fe200078e0200 */
[----:B------:R-:W-:Y:S01]  /*29b90*/  ISETP.GE.AND P4, PT, R5, UR8, PT ;  /* 0x0000000805007c0c */ /* 0x000fe2000bf86270 */
[----:B------:R-:W2:Y:S01]  /*29ba0*/  LDL.LU R248, [R1+0x230] ;  /* 0x0002300001f87983 */ /* 0x000ea20000300800 */
[----:B------:R-:W-:Y:S01]  /*29bb0*/  LEA R10, P5, R0, UR14, 0x1 ;  /* 0x0000000e000a7c11 */ /* 0x000fe2000f8a08ff */
[----:B------:R-:W-:Y:S01]  /*29bc0*/  ULDC UR4, c[0x0][0x228] ;  /* 0x00008a0000047ab9 */ /* 0x000fe20000000800 */
[----:B------:R-:W-:Y:S01]  /*29bd0*/  ISETP.LT.AND P4, PT, R4, UR23, !P4 ;  /* 0x0000001704007c0c */ /* 0x000fe2000e781270 */
[----:B------:R-:W-:Y:S01]  /*29be0*/  ULDC UR8, c[0x0][0x228] ;  /* 0x00008a0000087ab9 */ /* 0x000fe20000000800 */
[----:B------:R-:W-:Y:S01]  /*29bf0*/  LEA.HI.X.SX32 R247, R11, UR5, 0x1, P3 ;  /* 0x000000050bf77c11 */ /* 0x000fe200098f0eff */
[----:B------:R-:W-:Y:S01]  /*29c00*/  ULDC UR5, c[0x0][0x248] ;  /* 0x0000920000057ab9 */ /* 0x000fe20000000800 */
[----:B------:R-:W-:-:S02]  /*29c10*/  LEA R2, P6, R84, UR16, 0x1 ;  /* 0x0000001054027c11 */ /* 0x000fc4000f8c08ff */
[----:B------:R-:W-:Y:S01]  /*29c20*/  LEA.HI.X.SX32 R11, R0, UR15, 0x1, P5 ;  /* 0x0000000f000b7c11 */ /* 0x000fe2000a8f0eff */
[----:B------:R-:W-:Y:S01]  /*29c30*/  IMAD R0, R4, UR5, RZ ;  /* 0x0000000504007c24 */ /* 0x000fe2000f8e02ff */
[----:B------:R-:W-:Y:S01]  /*29c40*/  LEA.HI.X.SX32 R3, R84, UR17, 0x1, P6 ;  /* 0x0000001154037c11 */ /* 0x000fe2000b0f0eff */
[----:B------:R-:W-:Y:S01]  /*29c50*/  ULDC.64 UR14, c[0x0][0x228] ;  /* 0x00008a00000e7ab9 */ /* 0x000fe20000000a00 */
[----:B------:R-:W-:Y:S01]  /*29c60*/  ULDC UR5, c[0x0][0x248] ;  /* 0x0000920000057ab9 */ /* 0x000fe20000000800 */
[----:B------:R-:W-:Y:S01]  /*29c70*/  IMAD.WIDE R84, R0, 0x2, R246 ;  /* 0x0000000200547825 */ /* 0x000fe200078e02f6 */
[----:B------:R-:W-:Y:S01]  /*29c80*/  ISETP.GE.AND P3, PT, R4, UR15, PT ;  /* 0x0000000f04007c0c */ /* 0x000fe2000bf66270 */
[----:B------:R-:W-:Y:S01]  /*29c90*/  ULDC UR15, c[0x0][0x228] ;  /* 0x00008a00000f7ab9 */ /* 0x000fe20000000800 */
[----:B------:R-:W-:Y:S02]  /*29ca0*/  ULDC.64 UR16, c[0x0][0x228] ;  /* 0x00008a0000107ab9 */ /* 0x000fe40000000a00 */
[----:B------:R-:W-:Y:S01]  /*29cb0*/  ISETP.LT.AND P5, PT, R8, UR11, !P3 ;  /* 0x0000000b08007c0c */ /* 0x000fe2000dfa1270 */
[----:B------:R-:W-:Y:S01]  /*29cc0*/  IMAD.WIDE R242, R0, 0x2, R244 ;  /* 0x0000000200f27825 */ /* 0x000fe200078e02f4 */
[----:B------:R-:W-:Y:S01]  /*29cd0*/  ISETP.LT.AND P6, PT, R7, UR13, !P3 ;  /* 0x0000000d07007c0c */ /* 0x000fe2000dfc1270 */
[----:B------:R-:W-:Y:S01]  /*29ce0*/  ULDC UR13, c[0x0][0x228] ;  /* 0x00008a00000d7ab9 */ /* 0x000fe20000000800 */
[----:B------:R-:W-:Y:S01]  /*29cf0*/  ULDC UR11, c[0x0][0x228] ;  /* 0x00008a00000b7ab9 */ /* 0x000fe20000000800 */
[----:B----4-:R1:W-:Y:S04]  /*29d00*/  @P4 STG.E.U16 desc[UR6][R84.64], R250 ;  /* 0x000000fa54004986 */ /* 0x0103e8000c101506 */
[----:B-1----:R-:W4:Y:S01]  /*29d10*/  LDL.LU.64 R84, [R1+0x17d8] ;  /* 0x0017d80001547983 */ /* 0x002f220000300a00 */
[----:B---3--:R-:W-:Y:S01]  /*29d20*/  ISETP.LT.AND P3, PT, R6, UR4, !P3 ;  /* 0x0000000406007c0c */ /* 0x008fe2000df61270 */
[----:B------:R-:W-:Y:S01]  /*29d30*/  IMAD.WIDE R238, R0, 0x2, R10 ;  /* 0x0000000200ee7825 */ /* 0x000fe200078e020a */
[----:B------:R-:W-:-:S02]  /*29d40*/  PRMT R240, R250, 0x7632, R240 ;  /* 0x00007632faf07816 */ /* 0x000fc400000000f0 */
[----:B------:R-:W3:Y:S01]  /*29d50*/  LDL.LU R250, [R1+0x264] ;  /* 0x0002640001fa7983 */ /* 0x000ee20000300800 */
[----:B------:R-:W-:Y:S01]  /*29d60*/  ISETP.LT.AND P4, PT, R5, UR15, !P2 ;  /* 0x0000000f05007c0c */ /* 0x000fe2000d781270 */
[C---:B------:R-:W-:Y:S01]  /*29d70*/  IMAD.WIDE R236, R0.reuse, 0x2, R2 ;  /* 0x0000000200ec7825 */ /* 0x040fe200078e0202 */
[----:B--2---:R-:W-:Y:S01]  /*29d80*/  PRMT R86, R251, 0x7632, R86 ;  /* 0x00007632fb567816 */ /* 0x004fe20000000056 */
[----:B------:R-:W-:Y:S02]  /*29d90*/  ULDC UR15, c[0x0][0x228] ;  /* 0x00008a00000f7ab9 */ /* 0x000fe40000000800 */
[----:B------:R-:W-:Y:S01]  /*29da0*/  VIADD R0, R0, UR5 ;  /* 0x0000000500007c36 */ /* 0x000fe20008000000 */
[----:B------:R-:W-:Y:S02]  /*29db0*/  ULDC UR5, c[0x0][0x248] ;  /* 0x0000920000057ab9 */ /* 0x000fe40000000800 */
[----:B------:R1:W-:Y:S04]  /*29dc0*/  @P3 STG.E.U16 desc[UR6][R242.64], R240 ;  /* 0x000000f0f2003986 */ /* 0x0003e8000c101506 */
[----:B------:R2:W-:Y:S04]  /*29dd0*/  @P6 STG.E.U16 desc[UR6][R238.64], R251 ;  /* 0x000000fbee006986 */ /* 0x0005e8000c101506 */
[----:B------:R0:W-:Y:S01]  /*29de0*/  @P5 STG.E.U16 desc[UR6][R236.64], R86 ;  /* 0x00000056ec005986 */ /* 0x0001e2000c101506 */
[----:B-1----:R-:W-:-:S03]  /*29df0*/  IMAD.WIDE R240, R0, 0x2, R246 ;  /* 0x0000000200f07825 */ /* 0x002fc600078e02f6 */
[----:B--2---:R-:W2:Y:S01]  /*29e00*/  LDL.LU R251, [R1+0x254] ;  /* 0x0002540001fb7983 */ /* 0x004ea20000300800 */
[----:B0-----:R-:W-:-:S03]  /*29e10*/  VIADD R86, R4, 0x4 ;  /* 0x0000000404567836 */ /* 0x001fc60000000000 */
[----:B------:R0:W-:Y:S02]  /*29e20*/  @P4 STG.E.U16 desc[UR6][R240.64], R249 ;  /* 0x000000f9f0004986 */ /* 0x0001e4000c101506 */
[----:B------:R-:W-:Y:S02]  /*29e30*/  ISETP.GE.AND P3, PT, R86, UR19, PT ;  /* 0x0000001356007c0c */ /* 0x000fe4000bf66270 */
[----:B------:R-:W2:Y:S04]  /*29e40*/  LDL.LU R86, [R1+0x17d4] ;  /* 0x0017d40001567983 */ /* 0x000ea80000300800 */
[----:B0-----:R-:W2:Y:S01]  /*29e50*/  LDL.LU R240, [R1+0x17d0] ;  /* 0x0017d00001f07983 */ /* 0x001ea20000300800 */
[----:B------:R-:W-:Y:S02]  /*29e60*/  ISETP.LT.AND P6, PT, R6, UR13, !P2 ;  /* 0x0000000d06007c0c */ /* 0x000fe4000d7c1270 */
[----:B----4-:R-:W-:Y:S01]  /*29e70*/  PRMT R85, R249, 0x7632, R85 ;  /* 0x00007632f9557816 */ /* 0x010fe20000000055 */
[----:B------:R-:W-:Y:S01]  /*29e80*/  IMAD.WIDE R242, R0, 0x2, R244 ;  /* 0x0000000200f27825 */ /* 0x000fe200078e02f4 */
[----:B------:R-:W4:Y:S01]  /*29e90*/  LDL.LU R249, [R1+0x244] ;  /* 0x0002440001f97983 */ /* 0x000f220000300800 */
[----:B------:R-:W-:Y:S01]  /*29ea0*/  ISETP.LT.AND P5, PT, R7, UR11, !P2 ;  /* 0x0000000b07007c0c */ /* 0x000fe2000d7a1270 */
[----:B------:R-:W-:Y:S01]  /*29eb0*/  ULDC UR13, c[0x0][0x228] ;  /* 0x00008a00000d7ab9 */ /* 0x000fe20000000800 */
[----:B------:R-:W-:Y:S01]  /*29ec0*/  ISETP.LT.AND P2, PT, R8, UR8, !P2 ;  /* 0x0000000808007c0c */ /* 0x000fe2000d741270 */
[----:B------:R-:W-:Y:S01]  /*29ed0*/  IMAD.WIDE R238, R0, 0x2, R10 ;  /* 0x0000000200ee7825 */ /* 0x000fe200078e020a */
[----:B------:R-:W-:-:S02]  /*29ee0*/  ISETP.LT.AND P4, PT, R5, UR15, !P1 ;  /* 0x0000000f05007c0c */ /* 0x000fc4000cf81270 */
[----:B------:R-:W-:Y:S01]  /*29ef0*/  PRMT R84, R248, 0x7632, R84 ;  /* 0x00007632f8547816 */ /* 0x000fe20000000054 */
[C---:B------:R-:W-:Y:S01]  /*29f00*/  IMAD.WIDE R236, R0.reuse, 0x2, R2 ;  /* 0x0000000200ec7825 */ /* 0x040fe200078e0202 */
[----:B------:R-:W-:Y:S01]  /*29f10*/  @P6 STG.E.U16 desc[UR6][R242.64], R85 ;  /* 0x00000055f2006986 */ /* 0x000fe2000c101506 */
[----:B------:R-:W-:Y:S01]  /*29f20*/  ULDC UR11, c[0x0][0x228] ;  /* 0x00008a00000b7ab9 */ /* 0x000fe20000000800 */
[----:B------:R-:W-:Y:S01]  /*29f30*/  ULDC UR8, c[0x0][0x228] ;  /* 0x00008a0000087ab9 */ /* 0x000fe20000000800 */
[----:B------:R-:W-:Y:S01]  /*29f40*/  VIADD R0, R0, UR5 ;  /* 0x0000000500007c36 */ /* 0x000fe20008000000 */
[----:B------:R-:W-:Y:S01]  /*29f50*/  ISETP.LT.AND P6, PT, R6, UR13, !P1 ;  /* 0x0000000d06007c0c */ /* 0x000fe2000cfc1270 */
[----:B------:R0:W-:Y:S01]  /*29f60*/  @P5 STG.E.U16 desc[UR6][R238.64], R248 ;  /* 0x000000f8ee005986 */ /* 0x0001e2000c101506 */
[----:B------:R-:W-:Y:S01]  /*29f70*/  VIADD R241, R4, 0x5 ;  /* 0x0000000504f17836 */ /* 0x000fe20000000000 */
[----:B------:R-:W-:Y:S01]  /*29f80*/  ULDC UR5, c[0x0][0x248] ;  /* 0x0000920000057ab9 */ /* 0x000fe20000000800 */
[----:B------:R-:W-:Y:S01]  /*29f90*/  ULDC UR13, c[0x0][0x228] ;  /* 0x00008a00000d7ab9 */ /* 0x000fe20000000800 */
[----:B------:R1:W-:Y:S04]  /*29fa0*/  @P2 STG.E.U16 desc[UR6][R236.64], R84 ;  /* 0x00000054ec002986 */ /* 0x0003e8000c101506 */
[----:B0-----:R-:W4:Y:S01]  /*29fb0*/  LDL.LU R248, [R1+0x234] ;  /* 0x0002340001f87983 */ /* 0x001f220000300800 */
[----:B-1----:R-:W-:-:S05]  /*29fc0*/  IMAD.WIDE R84, R0, 0x2, R246 ;  /* 0x0000000200547825 */ /* 0x002fca00078e02f6 */
[----:B---3--:R0:W-:Y:S04]  /*29fd0*/  @P4 STG.E.U16 desc[UR6][R84.64], R250 ;  /* 0x000000fa54004986 */ /* 0x0081e8000c101506 */
[----:B0-----:R-:W3:Y:S01]  /*29fe0*/  LDL.LU.64 R84, [R1+0x17c8] ;  /* 0x0017c80001547983 */ /* 0x001ee20000300a00 */
[----:B------:R-:W-:Y:S02]  /*29ff0*/  ISETP.LT.AND P5, PT, R7, UR11, !P1 ;  /* 0x0000000b07007c0c */ /* 0x000fe4000cfa1270 */
[----:B--2---:R-:W-:Y:S01]  /*2a000*/  PRMT R240, R250, 0x7632, R240 ;  /* 0x00007632faf07816 */ /* 0x004fe200000000f0 */
[----:B------:R-:W-:Y:S01]  /*2a010*/  IMAD.WIDE R242, R0, 0x2, R244 ;  /* 0x0000000200f27825 */ /* 0x000fe200078e02f4 */
[----:B------:R-:W-:Y:S01]  /*2a020*/  ISETP.LT.AND P1, PT, R8, UR8, !P1 ;  /* 0x0000000808007c0c */ /* 0x000fe2000cf21270 */
[----:B------:R-:W2:Y:S01]  /*2a030*/  LDL.LU R250, [R1+0x268] ;  /* 0x0002680001fa7983 */ /* 0x000ea20000300800 */
[----:B------:R-:W-:Y:S01]  /*2a040*/  ISETP.LT.AND P4, PT, R5, UR22, !P0 ;  /* 0x0000001605007c0c */ /* 0x000fe2000c781270 */
[----:B------:R-:W-:Y:S01]  /*2a050*/  IMAD.WIDE R238, R0, 0x2, R10 ;  /* 0x0000000200ee7825 */ /* 0x000fe200078e020a */
[----:B------:R-:W-:-:S03]  /*2a060*/  PRMT R86, R251, 0x7632, R86 ;  /* 0x00007632fb567816 */ /* 0x000fc60000000056 */
[C---:B------:R-:W-:Y:S01]  /*2a070*/  IMAD.WIDE R236, R0.reuse, 0x2, R2 ;  /* 0x0000000200ec7825 */ /* 0x040fe200078e0202 */
[----:B------:R0:W-:Y:S01]  /*2a080*/  @P6 STG.E.U16 desc[UR6][R242.64], R240 ;  /* 0x000000f0f2006986 */ /* 0x0001e2000c101506 */
[----:B------:R-:W-:Y:S01]  /*2a090*/  ULDC UR11, c[0x0][0x228] ;  /* 0x00008a00000b7ab9 */ /* 0x000fe20000000800 */
[----:B------:R-:W-:Y:S01]  /*2a0a0*/  ULDC UR8, c[0x0][0x228] ;  /* 0x00008a0000087ab9 */ /* 0x000fe20000000800 */
[----:B------:R-:W-:Y:S01]  /*2a0b0*/  VIADD R0, R0, UR5 ;  /* 0x0000000500007c36 */ /* 0x000fe20008000000 */
[----:B------:R1:W-:Y:S01]  /*2a0c0*/  @P5 STG.E.U16 desc[UR6][R238.64], R251 ;  /* 0x000000fbee005986 */ /* 0x0003e2000c101506 */
[----:B------:R-:W-:Y:S01]  /*2a0d0*/  ISETP.GE.AND P2, PT, R241, UR17, PT ;  /* 0x00000011f1007c0c */ /* 0x000fe2000bf46270 */
[----:B------:R-:W-:Y:S01]  /*2a0e0*/  ULDC UR5, c[0x0][0x248] ;  /* 0x0000920000057ab9 */ /* 0x000fe20000000800 */
[----:B------:R-:W-:Y:S01]  /*2a0f0*/  ULDC.64 UR22, c[0x0][0x228] ;  /* 0x00008a0000167ab9 */ /* 0x000fe20000000a00 */
[----:B------:R1:W-:Y:S01]  /*2a100*/  @P1 STG.E.U16 desc[UR6][R236.64], R86 ;  /* 0x00000056ec001986 */ /* 0x0003e2000c101506 */
[----:B------:R-:W-:Y:S01]  /*2a110*/  ISETP.LT.AND P6, PT, R6, UR11, !P0 ;  /* 0x0000000b06007c0c */ /* 0x000fe2000c7c1270 */
[----:B------:R-:W-:Y:S01]  /*2a120*/  ULDC UR11, c[0x0][0x228] ;  /* 0x00008a00000b7ab9 */ /* 0x000fe20000000800 */
[----:B------:R-:W-:Y:S01]  /*2a130*/  ISETP.LT.AND P5, PT, R7, UR8, !P0 ;  /* 0x0000000807007c0c */ /* 0x000fe2000c7a1270 */
[----:B0-----:R-:W-:Y:S01]  /*2a140*/  IMAD.WIDE R240, R0, 0x2, R246 ;  /* 0x0000000200f07825 */ /* 0x001fe200078e02f6 */
[----:B------:R-:W-:Y:S01]  /*2a150*/  ISETP.LT.AND P0, PT, R8, UR14, !P0 ;  /* 0x0000000e08007c0c */ /* 0x000fe2000c701270 */
[----:B------:R-:W-:Y:S01]  /*2a160*/  ULDC.64 UR14, c[0x0][0x228] ;  /* 0x00008a00000e7ab9 */ /* 0x000fe20000000a00 */
[----:B------:R-:W-:Y:S01]  /*2a170*/  ULDC UR8, c[0x0][0x228] ;  /* 0x00008a0000087ab9 */ /* 0x000fe20000000800 */
[----:B-1----:R-:W2:Y:S01]  /*2a180*/  LDL.LU R251, [R1+0x258] ;  /* 0x0002580001fb7983 */ /* 0x002ea20000300800 */
[----:B------:R-:W-:-:S05]  /*2a190*/  VIADD R86, R4, 0x6 ;  /* 0x0000000604567836 */ /* 0x000fca0000000000 */
[----:B------:R-:W-:Y:S01]  /*2a1a0*/  ISETP.GE.AND P1, PT, R86, UR15, PT ;  /* 0x0000000f56007c0c */ /* 0x000fe2000bf26270 */
[----:B------:R-:W-:Y:S01]  /*2a1b0*/  IMAD.WIDE R242, R0, 0x2, R244 ;  /* 0x0000000200f27825 */ /* 0x000fe200078e02f4 */
[----:B------:R-:W2:Y:S01]  /*2a1c0*/  LDL.LU R86, [R1+0x17c4] ;  /* 0x0017c40001567983 */ /* 0x000ea20000300800 */
[----:B------:R-:W-:-:S03]  /*2a1d0*/  ULDC UR15, c[0x0][0x228] ;  /* 0x00008a00000f7ab9 */ /* 0x000fc60000000800 */
[----:B----4-:R0:W-:Y:S04]  /*2a1e0*/  @P4 STG.E.U16 desc[UR6][R240.64], R249 ;  /* 0x000000f9f0004986 */ /* 0x0101e8000c101506 */
[----:B0-----:R-:W4:Y:S01]  /*2a1f0*/  LDL.LU R240, [R1+0x17c0] ;  /* 0x0017c00001f07983 */ /* 0x001f220000300800 */
[----:B------:R-:W-:Y:S01]  /*2a200*/  ISETP.LT.AND P4, PT, R5, UR13, !P3 ;  /* 0x0000000d05007c0c */ /* 0x000fe2000df81270 */
[----:B------:R-:W-:-:S04]  /*2a210*/  IMAD.WIDE R238, R0, 0x2, R10 ;  /* 0x0000000200ee7825 */ /* 0x000fc800078e020a */
[----:B------:R-:W-:-:S04]  /*2a220*/  IMAD.WIDE R236, R0, 0x2, R2 ;  /* 0x0000000200ec7825 */ /* 0x000fc800078e0202 */
[----:B------:R-:W-:Y:S01]  /*2a230*/  VIADD R0, R0, UR5 ;  /* 0x0000000500007c36 */ /* 0x000fe20008000000 */
[----:B------:R-:W-:Y:S01]  /*2a240*/  ULDC UR5, c[0x0][0x248] ;  /* 0x0000920000057ab9 */ /* 0x000fe20000000800 */
[----:B---3--:R-:W-:Y:S02]  /*2a250*/  PRMT R85, R249, 0x7632, R85 ;  /* 0x00007632f9557816 */ /* 0x008fe40000000055 */
[----:B------:R-:W3:Y:S01]  /*2a260*/  LDL.LU R249, [R1+0x248] ;  /* 0x0002480001f97983 */ /* 0x000ee20000300800 */
[----:B------:R-:W-:-:S03]  /*2a270*/  PRMT R84, R248, 0x7632, R84 ;  /* 0x00007632f8547816 */ /* 0x000fc60000000054 */
[----:B------:R-:W-:Y:S04]  /*2a280*/  @P6 STG.E.U16 desc[UR6][R242.64], R85 ;  /* 0x00000055f2006986 */ /* 0x000fe8000c101506 */
[----:B------:R0:W-:Y:S04]  /*2a290*/  @P5 STG.E.U16 desc[UR6][R238.64], R248 ;  /* 0x000000f8ee005986 */ /* 0x0001e8000c101506 */
[----:B------:R1:W-:Y:S04]  /*2a2a0*/  @P0 STG.E.U16 desc[UR6][R236.64], R84 ;  /* 0x00000054ec000986 */ /* 0x0003e8000c101506 */
[----:B0-----:R-:W3:Y:S01]  /*2a2b0*/  LDL.LU R248, [R1+0x238] ;  /* 0x0002380001f87983 */ /* 0x001ee20000300800 */
[----:B-1----:R-:W-:-:S05]  /*2a2c0*/  IMAD.WIDE R84, R0, 0x2, R246 ;  /* 0x0000000200547825 */ /* 0x002fca00078e02f6 */
[----:B--2---:R0:W-:Y:S04]  /*2a2d0*/  @P4 STG.E.U16 desc[UR6][R84.64], R250 ;  /* 0x000000fa54004986 */ /* 0x0041e8000c101506 */
[----:B0-----:R-:W2:Y:S01]  /*2a2e0*/  LDL.LU.64 R84, [R1+0x17b8] ;  /* 0x0017b80001547983 */ /* 0x001ea20000300a00 */
[----:B----4-:R-:W-:-:S03]  /*2a2f0*/  PRMT R240, R250, 0x7632, R240 ;  /* 0x00007632faf07816 */ /* 0x010fc600000000f0 */
[----:B------:R-:W4:Y:S01]  /*2a300*/  LDL.LU R250, [R1+0x26c] ;  /* 0x00026c0001fa7983 */ /* 0x000f220000300800 */
[----:B------:R-:W-:Y:S02]  /*2a310*/  ISETP.LT.AND P6, PT, R6, UR11, !P3 ;  /* 0x0000000b06007c0c */ /* 0x000fe4000dfc1270 */
[----:B------:R-:W-:Y:S01]  /*2a320*/  ISETP.LT.AND P5, PT, R7, UR8, !P3 ;  /* 0x0000000807007c0c */ /* 0x000fe2000dfa1270 */
[----:B------:R-:W-:Y:S01]  /*2a330*/  VIADD R241, R4, 0x7 ;  /* 0x0000000704f17836 */ /* 0x000fe20000000000 */
[----:B------:R-:W-:Y:S01]  /*2a340*/  ISETP.LT.AND P3, PT, R8, UR12, !P3 ;  /* 0x0000000c08007c0c */ /* 0x000fe2000df61270 */
[C---:B------:R-:W-:Y:S01]  /*2a350*/  IMAD.WIDE R242, R0.reuse, 0x2, R244 ;  /* 0x0000000200f27825 */ /* 0x040fe200078e02f4 */
[----:B------:R-:W-:Y:S01]  /*2a360*/  PRMT R86, R251, 0x7632, R86 ;  /* 0x00007632fb567816 */ /* 0x000fe20000000056 */
[----:B------:R-:W-:Y:S01]  /*2a370*/  ULDC.64 UR12, c[0x0][0x228] ;  /* 0x00008a00000c7ab9 */ /* 0x000fe20000000a00 */
[----:B------:R-:W-:Y:S01]  /*2a380*/  ULDC UR8, c[0x0][0x228] ;  /* 0x00008a0000087ab9 */ /* 0x000fe20000000800 */
[C---:B------:R-:W-:Y:S01]  /*2a390*/  IMAD.WIDE R238, R0.reuse, 0x2, R10 ;  /* 0x0000000200ee7825 */ /* 0x040fe200078e020a */
[----:B------:R-:W-:Y:S01]  /*2a3a0*/  ISETP.GE.AND P0, PT, R241, UR13, PT ;  /* 0x0000000df1007c0c */ /* 0x000fe2000bf06270 */
[----:B------:R-:W-:Y:S01]  /*2a3b0*/  ULDC UR13, c[0x0][0x228] ;  /* 0x00008a00000d7ab9 */ /* 0x000fe20000000800 */
[----:B------:R-:W-:Y:S01]  /*2a3c0*/  ULDC UR11, c[0x0][0x228] ;  /* 0x00008a00000b7ab9 */ /* 0x000fe20000000800 */
[C---:B------:R-:W-:Y:S01]  /*2a3d0*/  IMAD.WIDE R236, R0.reuse, 0x2, R2 ;  /* 0x0000000200ec7825 */ /* 0x040fe200078e0202 */
[----:B------:R0:W-:Y:S04]  /*2a3e0*/  @P6 STG.E.U16 desc[UR6][R242.64], R240 ;  /* 0x000000f0f2006986 */ /* 0x0001e8000c101506 */
[----:B------:R1:W-:Y:S04]  /*2a3f0*/  @P5 STG.E.U16 desc[UR6][R238.64], R251 ;  /* 0x000000fbee005986 */ /* 0x0003e8000c101506 */
[----:B------:R3:W-:Y:S01]  /*2a400*/  @P3 STG.E.U16 desc[UR6][R236.64], R86 ;  /* 0x00000056ec003986 */ /* 0x0007e2000c101506 */
[----:B------:R-:W-:Y:S01]  /*2a410*/  ISETP.LT.AND P3, PT, R5, UR13, !P2 ;  /* 0x0000000d05007c0c */ /* 0x000fe2000d761270 */
[----:B------:R-:W-:Y:S01]  /*2a420*/  VIADD R0, R0, UR5 ;  /* 0x0000000500007c36 */ /* 0x000fe20008000000 */
[----:B------:R-:W-:Y:S01]  /*2a430*/  ISETP.LT.AND P5, PT, R6, UR11, !P2 ;  /* 0x0000000b06007c0c */ /* 0x000fe2000d7a1270 */
[----:B------:R-:W-:Y:S01]  /*2a440*/  ULDC UR13, c[0x0][0x228] ;  /* 0x00008a00000d7ab9 */ /* 0x000fe20000000800 */
[----:B------:R-:W-:Y:S01]  /*2a450*/  ISETP.LT.AND P4, PT, R7, UR8, !P2 ;  /* 0x0000000807007c0c */ /* 0x000fe2000d781270 */
[----:B0-----:R-:W-:Y:S01]  /*2a460*/  IMAD.WIDE R240, R0, 0x2, R246 ;  /* 0x0000000200f07825 */ /* 0x001fe200078e02f6 */
[----:B------:R-:W-:Y:S01]  /*2a470*/  ISETP.LT.AND P6, PT, R8, UR20, !P2 ;  /* 0x0000001408007c0c */ /* 0x000fe2000d7c1270 */
[----:B-1----:R-:W4:Y:S01]  /*2a480*/  LDL.LU R251, [R1+0x25c] ;  /* 0x00025c0001fb7983 */ /* 0x002f220000300800 */
[----:B------:R-:W-:Y:S01]  /*2a490*/  ULDC UR5, c[0x0][0x248] ;  /* 0x0000920000057ab9 */ /* 0x000fe20000000800 */
[----:B---3--:R-:W-:Y:S01]  /*2a4a0*/  VIADD R86, R4, 0x8 ;  /* 0x0000000804567836 */ /* 0x008fe20000000000 */
[----:B------:R-:W-:-:S03]  /*2a4b0*/  ULDC UR11, c[0x0][0x228] ;  /* 0x00008a00000b7ab9 */ /* 0x000fc60000000800 */
[----:B------:R0:W-:Y:S01]  /*2a4c0*/  @P3 STG.E.U16 desc[UR6][R240.64], R249 ;  /* 0x000000f9f0003986 */ /* 0x0001e2000c101506 */
[----:B------:R-:W-:Y:S01]  /*2a4d0*/  IMAD.WIDE R242, R0, 0x2, R244 ;  /* 0x0000000200f27825 */ /* 0x000fe200078e02f4 */
[----:B------:R-:W-:Y:S01]  /*2a4e0*/  ULDC UR8, c[0x0][0x228] ;  /* 0x00008a0000087ab9 */ /* 0x000fe20000000800 */
[----:B------:R-:W-:Y:S01]  /*2a4f0*/  ISETP.GE.AND P2, PT, R86, UR23, PT ;  /* 0x0000001756007c0c */ /* 0x000fe2000bf46270 */
[----:B------:R-:W-:Y:S01]  /*2a500*/  ULDC.64 UR20, c[0x0][0x228] ;  /* 0x00008a0000147ab9 */ /* 0x000fe20000000a00 */
[----:B------:R-:W3:Y:S04]  /*2a510*/  LDL.LU R86, [R1+0x17b4] ;  /* 0x0017b40001567983 */ /* 0x000ee80000300800 */
[----:B0-----:R-:W3:Y:S01]  /*2a520*/  LDL.LU R240, [R1+0x17b0] ;  /* 0x0017b00001f07983 */ /* 0x001ee20000300800 */
[----:B------:R-:W-:Y:S01]  /*2a530*/  ISETP.LT.AND P3, PT, R5, UR13, !P1 ;  /* 0x0000000d05007c0c */ /* 0x000fe2000cf61270 */
[----:B------:R-:W-:Y:S01]  /*2a540*/  IMAD.WIDE R238, R0, 0x2, R10 ;  /* 0x0000000200ee7825 */ /* 0x000fe200078e020a */
[----:B------:R-:W-:-:S03]  /*2a550*/  ULDC UR13, c[0x0][0x228] ;  /* 0x00008a00000d7ab9 */ /* 0x000fc60000000800 */
[----:B------:R-:W-:-:S04]  /*2a560*/  IMAD.WIDE R236, R0, 0x2, R2 ;  /* 0x0000000200ec7825 */ /* 0x000fc800078e0202 */
[----:B------:R-:W-:Y:S01]  /*2a570*/  VIADD R0, R0, UR5 ;  /* 0x0000000500007c36 */ /* 0x000fe20008000000 */
[----:B------:R-:W-:Y:S01]  /*2a580*/  ULDC UR5, c[0x0][0x248] ;  /* 0x0000920000057ab9 */ /* 0x000fe20000000800 */
[----:B--2---:R-:W-:Y:S02]  /*2a590*/  PRMT R85, R249, 0x7632, R85 ;  /* 0x00007632f9557816 */ /* 0x004fe40000000055 */
[----:B------:R-:W2:Y:S01]  /*2a5a0*/  LDL.LU R249, [R1+0x24c] ;  /* 0x00024c0001f97983 */ /* 0x000ea20000300800 */
[----:B------:R-:W-:-:S03]  /*2a5b0*/  PRMT R84, R248, 0x7632, R84 ;  /* 0x00007632f8547816 */ /* 0x000fc60000000054 */
[----:B------:R-:W-:Y:S04]  /*2a5c0*/  @P5 STG.E.U16 desc[UR6][R242.64], R85 ;  /* 0x00000055f2005986 */ /* 0x000fe8000c101506 */
[----:B------:R0:W-:Y:S04]  /*2a5d0*/  @P4 STG.E.U16 desc[UR6][R238.64], R248 ;  /* 0x000000f8ee004986 */ /* 0x0001e8000c101506 */
[----:B------:R1:W-:Y:S04]  /*2a5e0*/  @P6 STG.E.U16 desc[UR6][R236.64], R84 ;  /* 0x00000054ec006986 */ /* 0x0003e8000c101506 */
[----:B0-----:R-:W2:Y:S01]  /*2a5f0*/  LDL.LU R248, [R1+0x23c] ;  /* 0x00023c0001f87983 */ /* 0x001ea20000300800 */
[----:B-1----:R-:W-:-:S05]  /*2a600*/  IMAD.WIDE R84, R0, 0x2, R246 ;  /* 0x0000000200547825 */ /* 0x002fca00078e02f6 */
[----:B----4-:R0:W-:Y:S04]  /*2a610*/  @P3 STG.E.U16 desc[UR6][R84.64], R250 ;  /* 0x000000fa54003986 */ /* 0x0101e8000c101506 */
[----:B0-----:R-:W2:Y:S01]  /*2a620*/  LDL.LU.64 R84, [R1+0x17a8] ;  /* 0x0017a80001547983 */ /* 0x001ea20000300a00 */
[----:B------:R-:W-:Y:S02]  /*2a630*/  ISETP.LT.AND P5, PT, R6, UR11, !P1 ;  /* 0x0000000b06007c0c */ /* 0x000fe4000cfa1270 */
[----:B------:R-:W-:Y:S01]  /*2a640*/  ISETP.LT.AND P4, PT, R7, UR8, !P1 ;  /* 0x0000000807007c0c */ /* 0x000fe2000cf81270 */
[----:B------:R-:W-:Y:S01]  /*2a650*/  IMAD.WIDE R242, R0, 0x2, R244 ;  /* 0x0000000200f27825 */ /* 0x000fe200078e02f4 */
[----:B------:R-:W-:Y:S01]  /*2a660*/  ISETP.LT.AND P6, PT, R8, UR10, !P1 ;  /* 0x0000000a08007c0c */ /* 0x000fe2000cfc1270 */
[----:B------:R-:W-:Y:S01]  /*2a670*/  ULDC.64 UR10, c[0x0][0x228] ;  /* 0x00008a00000a7ab9 */ /* 0x000fe20000000a00 */
[----:B------:R-:W-:Y:S01]  /*2a680*/  ISETP.LT.AND P3, PT, R5, UR13, !P0 ;  /* 0x0000000d05007c0c */ /* 0x000fe2000c761270 */
[----:B------:R-:W-:Y:S01]  /*2a690*/  IMAD.WIDE R238, R0, 0x2, R10 ;  /* 0x0000000200ee7825 */ /* 0x000fe200078e020a */
[----:B------:R-:W-:Y:S01]  /*2a6a0*/  ULDC UR8, c[0x0][0x228] ;  /* 0x00008a0000087ab9 */ /* 0x000fe20000000800 */
[----:B------:R-:W-:-:S02]  /*2a6b0*/  ULDC UR13, c[0x0][0x228] ;  /* 0x00008a00000d7ab9 */ /* 0x000fc40000000800 */
[----:B------:R-:W-:-:S04]  /*2a6c0*/  IMAD.WIDE R236, R0, 0x2, R2 ;  /* 0x0000000200ec7825 */ /* 0x000fc800078e0202 */
[----:B------:R-:W-:Y:S02]  /*2a6d0*/  VIADD R241, R4, 0x9 ;  /* 0x0000000904f17836 */ /* 0x000fe40000000000 */
[----:B------:R-:W-:Y:S01]  /*2a6e0*/  VIADD R0, R0, UR5 ;  /* 0x0000000500007c36 */ /* 0x000fe20008000000 */
[----:B------:R-:W-:Y:S02]  /*2a6f0*/  ULDC UR5, c[0x0][0x248] ;  /* 0x0000920000057ab9 */ /* 0x000fe40000000800 */
[----:B------:R-:W-:Y:S01]  /*2a700*/  ISETP.GE.AND P1, PT, R241, UR11, PT ;  /* 0x0000000bf1007c0c */ /* 0x000fe2000bf26270 */
[----:B------:R-:W-:Y:S01]  /*2a710*/  ULDC UR11, c[0x0][0x228] ;  /* 0x00008a00000b7ab9 */ /* 0x000fe20000000800 */
[----:B---3--:R-:W-:Y:S02]  /*2a720*/  PRMT R86, R251, 0x7632, R86 ;  /* 0x00007632fb567816 */ /* 0x008fe40000000056 */
[----:B------:R-:W-:Y:S02]  /*2a730*/  PRMT R240, R250, 0x7632, R240 ;  /* 0x00007632faf07816 */ /* 0x000fe400000000f0 */
[----:B------:R-:W3:Y:S04]  /*2a740*/  LDL.LU R250, [R1+0x220] ;  /* 0x0002200001fa7983 */ /* 0x000ee80000300800 */
[----:B------:R0:W-:Y:S04]  /*2a750*/  @P5 STG.E.U16 desc[UR6][R242.64], R240 ;  /* 0x000000f0f2005986 */ /* 0x0001e8000c101506 */
[----:B------:R1:W-:Y:S04]  /*2a760*/  @P4 STG.E.U16 desc[UR6][R238.64], R251 ;  /* 0x000000fbee004986 */ /* 0x0003e8000c101506 */
[----:B------:R4:W-:Y:S01]  /*2a770*/  @P6 STG.E.U16 desc[UR6][R236.64], R86 ;  /* 0x00000056ec006986 */ /* 0x0009e2000c101506 */
[----:B------:R-:W-:Y:S01]  /*2a780*/  ISETP.LT.AND P5, PT, R6, UR11, !P0 ;  /* 0x0000000b06007c0c */ /* 0x000fe2000c7a1270 */
[----:B------:R-:W-:Y:S01]  /*2a790*/  ULDC UR11, c[0x0][0x228] ;  /* 0x00008a00000b7ab9 */ /* 0x000fe20000000800 */
[----:B0-----:R-:W-:Y:S01]  /*2a7a0*/  IMAD.WIDE R240, R0, 0x2, R246 ;  /* 0x0000000200f07825 */ /* 0x001fe200078e02f6 */
[----:B------:R-:W-:Y:S01]  /*2a7b0*/  ISETP.LT.AND P4, PT, R7, UR8, !P0 ;  /* 0x0000000807007c0c */ /* 0x000fe2000c781270 */
[----:B------:R-:W-:Y:S01]  /*2a7c0*/  ULDC UR8, c[0x0][0x228] ;  /* 0x00008a0000087ab9 */ /* 0x000fe20000000800 */
[----:B------:R-:W-:Y:S01]  /*2a7d0*/  ISETP.LT.AND P6, PT, R8, UR18, !P0 ;  /* 0x0000001208007c0c */ /* 0x000fe2000c7c1270 */
[----:B-1----:R-:W3:Y:S01]  /*2a7e0*/  LDL.LU R251, [R1+0x210] ;  /* 0x0002100001fb7983 */ /* 0x002ee20000300800 */
[----:B--2---:R-:W-:Y:S01]  /*2a7f0*/  PRMT R85, R249, 0x7632, R85 ;  /* 0x00007632f9557816 */ /* 0x004fe20000000055 */
[----:B----4-:R-:W-:-:S02]  /*2a800*/  VIADD R86, R4, 0xa ;  /* 0x0000000a04567836 */ /* 0x010fc40000000000 */
[----:B------:R0:W-:Y:S01]  /*2a810*/  @P3 STG.E.U16 desc[UR6][R240.64], R249 ;  /* 0x000000f9f0003986 */ /* 0x0001e2000c101506 */
[----:B------:R-:W-:Y:S01]  /*2a820*/  IMAD.WIDE R242, R0, 0x2, R244 ;  /* 0x0000000200f27825 */ /* 0x000fe200078e02f4 */
[----:B------:R-:W-:Y:S01]  /*2a830*/  PRMT R84, R248, 0x7632, R84 ;  /* 0x00007632f8547816 */ /* 0x000fe20000000054 */
[----:B------:R-:W-:Y:S01]  /*2a840*/  ULDC.64 UR18, c[0x0][0x228] ;  /* 0x00008a0000127ab9 */ /* 0x000fe20000000a00 */
[----:B------:R-:W-:Y:S02]  /*2a850*/  ISETP.GE.AND P0, PT, R86, UR21, PT ;  /* 0x0000001556007c0c */ /* 0x000fe4000bf06270 */
[----:B------:R-:W2:Y:S04]  /*2a860*/  LDL.LU R86, [R1+0x17a4] ;  /* 0x0017a40001567983 */ /* 0x000ea80000300800 */
[----:B0-----:R-:W4:Y:S04]  /*2a870*/  LDL.LU R240, [R1+0x17a0] ;  /* 0x0017a00001f07983 */ /* 0x001f280000300800 */
[----:B------:R-:W2:Y:S01]  /*2a880*/  LDL.LU R249, [R1+0x200] ;  /* 0x0002000001f97983 */ /* 0x000ea20000300800 */
[----:B------:R-:W-:Y:S01]  /*2a890*/  ISETP.LT.AND P3, PT, R5, UR13, !P2 ;  /* 0x0000000d05007c0c */ /* 0x000fe2000d761270 */
[----:B------:R-:W-:Y:S01]  /*2a8a0*/  IMAD.WIDE R238, R0, 0x2, R10 ;  /* 0x0000000200ee7825 */ /* 0x000fe200078e020a */
[----:B------:R-:W-:-:S03]  /*2a8b0*/  ULDC UR13, c[0x0][0x228] ;  /* 0x00008a00000d7ab9 */ /* 0x000fc60000000800 */
[C---:B------:R-:W-:Y:S01]  /*2a8c0*/  IMAD.WIDE R236, R0.reuse, 0x2, R2 ;  /* 0x0000000200ec7825 */ /* 0x040fe200078e0202 */
[----:B------:R-:W-:Y:S03]  /*2a8d0*/  @P5 STG.E.U16 desc[UR6][R242.64], R85 ;  /* 0x00000055f2005986 */ /* 0x000fe6000c101506 */
[----:B------:R-:W-:Y:S01]  /*2a8e0*/  VIADD R0, R0, UR5 ;  /* 0x0000000500007c36 */ /* 0x000fe20008000000 */
[----:B------:R0:W-:Y:S01]  /*2a8f0*/  @P4 STG.E.U16 desc[UR6][R238.64], R248 ;  /* 0x000000f8ee004986 */ /* 0x0001e2000c101506 */
[----:B------:R-:W-:Y:S01]  /*2a900*/  ISETP.LT.AND P5, PT, R6, UR11, !P2 ;  /* 0x0000000b06007c0c */ /* 0x000fe2000d7a1270 */
[----:B------:R-:W-:Y:S01]  /*2a910*/  VIADD R241, R4, 0xb ;  /* 0x0000000b04f17836 */ /* 0x000fe20000000000 */
[----:B------:R-:W-:Y:S01]  /*2a920*/  ULDC UR5, c[0x0][0x248] ;  /* 0x0000920000057ab9 */ /* 0x000fe20000000800 */
[----:B------:R1:W-:Y:S04]  /*2a930*/  @P6 STG.E.U16 desc[UR6][R236.64], R84 ;  /* 0x00000054ec006986 */ /* 0x0003e8000c101506 */
[----:B0-----:R-:W2:Y:S01]  /*2a940*/  LDL.LU R248, [R1+0x1f0] ;  /* 0x0001f00001f87983 */ /* 0x001ea20000300800 */
[----:B------:R-:W-:Y:S01]  /*2a950*/  ISETP.LT.AND P4, PT, R7, UR8, !P2 ;  /* 0x0000000807007c0c */ /* 0x000fe2000d781270 */
[----:B------:R-:W-:Y:S01]  /*2a960*/  IMAD.WIDE R242, R0, 0x2, R244 ;  /* 0x0000000200f27825 */ /* 0x000fe200078e02f4 */
[----:B------:R-:W-:-:S03]  /*2a970*/  ULDC UR11, c[0x0][0x228] ;  /* 0x00008a00000b7ab9 */ /* 0x000fc60000000800 */
[----:B-1----:R-:W-:Y:S01]  /*2a980*/  IMAD.WIDE R84, R0, 0x2, R246 ;  /* 0x0000000200547825 */ /* 0x002fe200078e02f6 */
[----:B------:R-:W-:Y:S01]  /*2a990*/  ISETP.LT.AND P6, PT, R8, UR16, !P2 ;  /* 0x0000001008007c0c */ /* 0x000fe2000d7c1270 */
[----:B------:R-:W-:-:S03]  /*2a9a0*/  ULDC UR8, c[0x0][0x228] ;  /* 0x00008a0000087ab9 */ /* 0x000fc60000000800 */
[----:B---3--:R0:W-:Y:S01]  /*2a9b0*/  @P3 STG.E.U16 desc[UR6][R84.64], R250 ;  /* 0x000000fa54003986 */ /* 0x0081e2000c101506 */
[C---:B------:R-:W-:Y:S01]  /*2a9c0*/  IMAD.WIDE R238, R0.reuse, 0x2, R10 ;  /* 0x0000000200ee7825 */ /* 0x040fe200078e020a */
[----:B------:R-:W-:Y:S02]  /*2a9d0*/  ULDC.64 UR16, c[0x0][0x228] ;  /* 0x00008a0000107ab9 */ /* 0x000fe40000000a00 */
[----:B0-----:R-:W3:Y:S01]  /*2a9e0*/  LDL.LU.64 R84, [R1+0x1798] ;  /* 0x0017980001547983 */ /* 0x001ee20000300a00 */
[----:B------:R-:W-:Y:S01]  /*2a9f0*/  ISETP.LT.AND P3, PT, R5, UR15, !P1 ;  /* 0x0000000f05007c0c */ /* 0x000fe2000cf61270 */
[----:B------:R-:W-:Y:S01]  /*2aa00*/  IMAD.WIDE R236, R0, 0x2, R2 ;  /* 0x0000000200ec7825 */ /* 0x000fe200078e0202 */
[----:B------:R-:W-:-:S03]  /*2aa10*/  ISETP.GE.AND P2, PT, R241, UR19, PT ;  /* 0x00000013f1007c0c */ /* 0x000fc6000bf46270 */
[----:B------:R-:W-:Y:S01]  /*2aa20*/  VIADD R0, R0, UR5 ;  /* 0x0000000500007c36 */ /* 0x000fe20008000000 */
[----:B------:R-:W-:Y:S01]  /*2aa30*/  ULDC UR5, c[0x0][0x248] ;  /* 0x0000920000057ab9 */ /* 0x000fe20000000800 */
[----:B----4-:R-:W-:Y:S02]  /*2aa40*/  PRMT R240, R250, 0x7632, R240 ;  /* 0x00007632faf07816 */ /* 0x010fe400000000f0 */
[----:B------:R-:W4:Y:S01]  /*2aa50*/  LDL.LU R250, [R1+0x224] ;  /* 0x0002240001fa7983 */ /* 0x000f220000300800 */
[----:B--2---:R-:W-:-:S03]  /*2aa60*/  PRMT R86, R251, 0x7632, R86 ;  /* 0x00007632fb567816 */ /* 0x004fc60000000056 */
        /* <DEDUP_REMOVED lines=9> */
[----:B-1----:R-:W4:Y:S01]  /*2ab00*/  LDL.LU R251, [R1+0x214] ;  /* 0x0002140001fb7983 */ /* 0x002f220000300800 */
[----:B------:R-:W-:Y:S01]  /*2ab10*/  IMAD.WIDE R242, R0, 0x2, R244 ;  /* 0x0000000200f27825 */ /* 0x000fe200078e02f4 */
[----:B------:R-:W-:-:S03]  /*2ab20*/  ULDC UR8, c[0x0][0x228] ;  /* 0x00008a0000087ab9 */ /* 0x000fc60000000800 */
[----:B--2---:R-:W-:Y:S01]  /*2ab30*/  VIADD R86, R4, 0xc ;  /* 0x0000000c04567836 */ /* 0x004fe20000000000 */
[----:B------:R0:W-:Y:S04]  /*2ab40*/  @P3 STG.E.U16 desc[UR6][R240.64], R249 ;  /* 0x000000f9f0003986 */ /* 0x0001e8000c101506 */
[----:B------:R-:W-:Y:S02]  /*2ab50*/  ISETP.GE.AND P1, PT, R86, UR17, PT ;  /* 0x0000001156007c0c */ /* 0x000fe4000bf26270 */
[----:B------:R-:W2:Y:S04]  /*2ab60*/  LDL.LU R86, [R1+0x1794] ;  /* 0x0017940001567983 */ /* 0x000ea80000300800 */
[----:B0-----:R-:W2:Y:S01]  /*2ab70*/  LDL.LU R240, [R1+0x1790] ;  /* 0x0017900001f07983 */ /* 0x001ea20000300800 */
[----:B------:R-:W-:Y:S01]  /*2ab80*/  ISETP.LT.AND P3, PT, R5, UR14, !P0 ;  /* 0x0000000e05007c0c */ /* 0x000fe2000c761270 */
[----:B------:R-:W-:Y:S01]  /*2ab90*/  IMAD.WIDE R238, R0, 0x2, R10 ;  /* 0x0000000200ee7825 */ /* 0x000fe200078e020a */
[----:B------:R-:W-:-:S03]  /*2aba0*/  ULDC.64 UR14, c[0x0][0x228] ;  /* 0x00008a00000e7ab9 */ /* 0x000fc60000000a00 */
[----:B------:R-:W-:Y:S01]  /*2abb0*/  IMAD.WIDE R236, R0, 0x2, R2 ;  /* 0x0000000200ec7825 */ /* 0x000fe200078e0202 */
[----:B---3--:R-:W-:Y:S02]  /*2abc0*/  PRMT R85, R249, 0x7632, R85 ;  /* 0x00007632f9557816 */ /* 0x008fe40000000055 */
[----:B------:R-:W3:Y:S01]  /*2abd0*/  LDL.LU R249, [R1+0x204] ;  /* 0x0002040001f97983 */ /* 0x000ee20000300800 */
[----:B------:R-:W-:Y:S01]  /*2abe0*/  PRMT R84, R248, 0x7632, R84 ;  /* 0x00007632f8547816 */ /* 0x000fe20000000054 */
[----:B------:R-:W-:Y:S01]  /*2abf0*/  VIADD R0, R0, UR5 ;  /* 0x0000000500007c36 */ /* 0x000fe20008000000 */
[----:B------:R-:W-:Y:S01]  /*2ac00*/  ULDC UR5, c[0x0][0x248] ;  /* 0x0000920000057ab9 */ /* 0x000fe20000000800 */
[----:B------:R-:W-:Y:S04]  /*2ac10*/  @P5 STG.E.U16 desc[UR6][R242.64], R85 ;  /* 0x00000055f2005986 */ /* 0x000fe8000c101506 */
[----:B------:R0:W-:Y:S04]  /*2ac20*/  @P4 STG.E.U16 desc[UR6][R238.64], R248 ;  /* 0x000000f8ee004986 */ /* 0x0001e8000c101506 */
[----:B------:R1:W-:Y:S04]  /*2ac30*/  @P6 STG.E.U16 desc[UR6][R236.64], R84 ;  /* 0x00000054ec006986 */ /* 0x0003e8000c101506 */
[----:B0-----:R-:W3:Y:S01]  /*2ac40*/  LDL.LU R248, [R1+0x1f4] ;  /* 0x0001f40001f87983 */ /* 0x001ee20000300800 */
[----:B-1----:R-:W-:-:S05]  /*2ac50*/  IMAD.WIDE R84, R0, 0x2, R246 ;  /* 0x0000000200547825 */ /* 0x002fca00078e02f6 */
[----:B----4-:R0:W-:Y:S04]  /*2ac60*/  @P3 STG.E.U16 desc[UR6][R84.64], R250 ;  /* 0x000000fa54003986 */ /* 0x0101e8000c101506 */
[----:B0-----:R-:W4:Y:S01]  /*2ac70*/  LDL.LU.64 R84, [R1+0x1788] ;  /* 0x0017880001547983 */ /* 0x001f220000300a00 */
[----:B--2---:R-:W-:-:S03]  /*2ac80*/  PRMT R240, R250, 0x7632, R240 ;  /* 0x00007632faf07816 */ /* 0x004fc600000000f0 */
[----:B------:R-:W2:Y:S01]  /*2ac90*/  LDL.LU R250, [R1+0x228] ;  /* 0x0002280001fa7983 */ /* 0x000ea20000300800 */
[----:B------:R-:W-:Y:S02]  /*2aca0*/  ISETP.LT.AND P5, PT, R6, UR13, !P0 ;  /* 0x0000000d06007c0c */ /* 0x000fe4000c7a1270 */
[----:B------:R-:W-:Y:S01]  /*2acb0*/  ISETP.LT.AND P4, PT, R7, UR11, !P0 ;  /* 0x0000000b07007c0c */ /* 0x000fe2000c781270 */
[----:B------:R-:W-:Y:S01]  /*2acc0*/  IMAD.WIDE R242, R0, 0x2, R244 ;  /* 0x0000000200f27825 */ /* 0x000fe200078e02f4 */
[----:B------:R-:W-:Y:S01]  /*2acd0*/  ISETP.LT.AND P6, PT, R8, UR8, !P0 ;  /* 0x0000000808007c0c */ /* 0x000fe2000c7c1270 */
[----:B------:R-:W-:Y:S01]  /*2ace0*/  ULDC UR8, c[0x0][0x228] ;  /* 0x00008a0000087ab9 */ /* 0x000fe20000000800 */
[----:B------:R-:W-:Y:S01]  /*2acf0*/  ISETP.LT.AND P3, PT, R5, UR12, !P2 ;  /* 0x0000000c05007c0c */ /* 0x000fe2000d761270 */
[C---:B------:R-:W-:Y:S01]  /*2ad00*/  IMAD.WIDE R238, R0.reuse, 0x2, R10 ;  /* 0x0000000200ee7825 */ /* 0x040fe200078e020a */
[----:B------:R-:W-:Y:S01]  /*2ad10*/  PRMT R86, R251, 0x7632, R86 ;  /* 0x00007632fb567816 */ /* 0x000fe20000000056 */
[----:B------:R-:W-:Y:S01]  /*2ad20*/  ULDC UR12, c[0x0][0x228] ;  /* 0x00008a00000c7ab9 */ /* 0x000fe20000000800 */
[----:B------:R-:W-:Y:S01]  /*2ad30*/  ULDC UR11, c[0x0][0x228] ;  /* 0x00008a00000b7ab9 */ /* 0x000fe20000000800 */
[----:B------:R-:W-:-:S02]  /*2ad40*/  IMAD.WIDE R236, R0, 0x2, R2 ;  /* 0x0000000200ec7825 */ /* 0x000fc400078e0202 */
[----:B------:R0:W-:Y:S02]  /*2ad50*/  @P5 STG.E.U16 desc[UR6][R242.64], R240 ;  /* 0x000000f0f2005986 */ /* 0x0001e4000c101506 */
[----:B------:R-:W-:Y:S02]  /*2ad60*/  VIADD R241, R4, 0xd ;  /* 0x0000000d04f17836 */ /* 0x000fe40000000000 */
[----:B------:R-:W-:Y:S01]  /*2ad70*/  VIADD R0, R0, UR5 ;  /* 0x0000000500007c36 */ /* 0x000fe20008000000 */
[----:B------:R1:W-:Y:S01]  /*2ad80*/  @P4 STG.E.U16 desc[UR6][R238.64], R251 ;  /* 0x000000fbee004986 */ /* 0x0003e2000c101506 */
[----:B------:R-:W-:Y:S01]  /*2ad90*/  ISETP.LT.AND P5, PT, R6, UR12, !P2 ;  /* 0x0000000c06007c0c */ /* 0x000fe2000d7a1270 */
[----:B------:R-:W-:Y:S01]  /*2ada0*/  ULDC.64 UR12, c[0x0][0x228] ;  /* 0x00008a00000c7ab9 */ /* 0x000fe20000000a00 */
[----:B------:R-:W-:Y:S01]  /*2adb0*/  ISETP.GE.AND P0, PT, R241, UR15, PT ;  /* 0x0000000ff1007c0c */ /* 0x000fe2000bf06270 */
[----:B------:R3:W-:Y:S01]  /*2adc0*/  @P6 STG.E.U16 desc[UR6][R236.64], R86 ;  /* 0x00000056ec006986 */ /* 0x0007e2000c101506 */
[----:B------:R-:W-:Y:S01]  /*2add0*/  ULDC UR5, c[0x0][0x248] ;  /* 0x0000920000057ab9 */ /* 0x000fe20000000800 */
[----:B0-----:R-:W-:Y:S01]  /*2ade0*/  IMAD.WIDE R240, R0, 0x2, R246 ;  /* 0x0000000200f07825 */ /* 0x001fe200078e02f6 */
[----:B------:R-:W-:Y:S01]  /*2adf0*/  ISETP.LT.AND P4, PT, R7, UR11, !P2 ;  /* 0x0000000b07007c0c */ /* 0x000fe2000d781270 */
[----:B------:R-:W-:Y:S01]  /*2ae00*/  ULDC UR11, c[0x0][0x228] ;  /* 0x00008a00000b7ab9 */ /* 0x000fe20000000800 */
[----:B------:R-:W-:Y:S01]  /*2ae10*/  ISETP.LT.AND P6, PT, R8, UR8, !P2 ;  /* 0x0000000808007c0c */ /* 0x000fe2000d7c1270 */
[----:B------:R-:W-:Y:S01]  /*2ae20*/  IMAD.WIDE R242, R0, 0x2, R244 ;  /* 0x0000000200f27825 */ /* 0x000fe200078e02f4 */
[----:B-1----:R-:W2:Y:S01]  /*2ae30*/  LDL.LU R251, [R1+0x218] ;  /* 0x0002180001fb7983 */ /* 0x002ea20000300800 */
[----:B------:R-:W-:-:S02]  /*2ae40*/  ULDC UR8, c[0x0][0x228] ;  /* 0x00008a0000087ab9 */ /* 0x000fc40000000800 */
[----:B---3--:R-:W-:Y:S01]  /*2ae50*/  VIADD R86, R4, 0xe ;  /* 0x0000000e04567836 */ /* 0x008fe20000000000 */
[----:B------:R0:W-:Y:S04]  /*2ae60*/  @P3 STG.E.U16 desc[UR6][R240.64], R249 ;  /* 0x000000f9f0003986 */ /* 0x0001e8000c101506 */
[----:B------:R-:W-:Y:S01]  /*2ae70*/  ISETP.GE.AND P2, PT, R86, UR13, PT ;  /* 0x0000000d56007c0c */ /* 0x000fe2000bf46270 */
[C---:B------:R-:W-:Y:S01]  /*2ae80*/  IMAD.WIDE R238, R0.reuse, 0x2, R10 ;  /* 0x0000000200ee7825 */ /* 0x040fe200078e020a */
[----:B------:R-:W3:Y:S01]  /*2ae90*/  LDL.LU R86, [R1+0x1784] ;  /* 0x0017840001567983 */ /* 0x000ee20000300800 */
[----:B------:R-:W-:Y:S01]  /*2aea0*/  ISETP.LT.AND P3, PT, R5, UR22, !P1 ;  /* 0x0000001605007c0c */ /* 0x000fe2000cf61270 */
[----:B------:R-:W-:Y:S01]  /*2aeb0*/  ULDC UR13, c[0x0][0x228] ;  /* 0x00008a00000d7ab9 */ /* 0x000fe20000000800 */
[C---:B------:R-:W-:Y:S01]  /*2aec0*/  IMAD.WIDE R236, R0.reuse, 0x2, R2 ;  /* 0x0000000200ec7825 */ /* 0x040fe200078e0202 */
[----:B------:R-:W-:Y:S01]  /*2aed0*/  ULDC.64 UR22, c[0x0][0x228] ;  /* 0x00008a0000167ab9 */ /* 0x000fe20000000a00 */
[----:B0-----:R-:W3:Y:S02]  /*2aee0*/  LDL.LU R240, [R1+0x1780] ;  /* 0x0017800001f07983 */ /* 0x001ee40000300800 */
[----:B------:R-:W-:Y:S01]  /*2aef0*/  VIADD R0, R0, UR5 ;  /* 0x0000000500007c36 */ /* 0x000fe20008000000 */
[----:B------:R-:W-:Y:S01]  /*2af00*/  ULDC UR5, c[0x0][0x248] ;  /* 0x0000920000057ab9 */ /* 0x000fe20000000800 */
[----:B----4-:R-:W-:-:S02]  /*2af10*/  PRMT R85, R249, 0x7632, R85 ;  /* 0x00007632f9557816 */ /* 0x010fc40000000055 */
[----:B------:R-:W4:Y:S01]  /*2af20*/  LDL.LU R249, [R1+0x208] ;  /* 0x0002080001f97983 */ /* 0x000f220000300800 */
[----:B------:R-:W-:-:S03]  /*2af30*/  PRMT R84, R248, 0x7632, R84 ;  /* 0x00007632f8547816 */ /* 0x000fc60000000054 */
[----:B------:R-:W-:Y:S04]  /*2af40*/  @P5 STG.E.U16 desc[UR6][R242.64], R85 ;  /* 0x00000055f2005986 */ /* 0x000fe8000c101506 */
[----:B------:R0:W-:Y:S04]  /*2af50*/  @P4 STG.E.U16 desc[UR6][R238.64], R248 ;  /* 0x000000f8ee004986 */ /* 0x0001e8000c101506 */
[----:B------:R1:W-:Y:S04]  /*2af60*/  @P6 STG.E.U16 desc[UR6][R236.64], R84 ;  /* 0x00000054ec006986 */ /* 0x0003e8000c101506 */
[----:B0-----:R-:W4:Y:S01]  /*2af70*/  LDL.LU R248, [R1+0x1f8] ;  /* 0x0001f80001f87983 */ /* 0x001f220000300800 */
[----:B-1----:R-:W-:-:S05]  /*2af80*/  IMAD.WIDE R84, R0, 0x2, R246 ;  /* 0x0000000200547825 */ /* 0x002fca00078e02f6 */
[----:B--2---:R0:W-:Y:S04]  /*2af90*/  @P3 STG.E.U16 desc[UR6][R84.64], R250 ;  /* 0x000000fa54003986 */ /* 0x0041e8000c101506 */
[----:B0-----:R-:W4:Y:S01]  /*2afa0*/  LDL.LU.64 R84, [R1+0x1778] ;  /* 0x0017780001547983 */ /* 0x001f220000300a00 */
[----:B------:R-:W-:Y:S02]  /*2afb0*/  ISETP.LT.AND P5, PT, R6, UR13, !P1 ;  /* 0x0000000d06007c0c */ /* 0x000fe4000cfa1270 */
[----:B------:R-:W-:Y:S01]  /*2afc0*/  ISETP.LT.AND P4, PT, R7, UR11, !P1 ;  /* 0x0000000b07007c0c */ /* 0x000fe2000cf81270 */
[----:B------:R-:W-:Y:S01]  /*2afd0*/  IMAD.WIDE R242, R0, 0x2, R244 ;  /* 0x0000000200f27825 */ /* 0x000fe200078e02f4 */
[----:B------:R-:W-:Y:S01]  /*2afe0*/  ISETP.LT.AND P6, PT, R8, UR8, !P1 ;  /* 0x0000000808007c0c */ /* 0x000fe2000cfc1270 */
[----:B------:R-:W-:Y:S01]  /*2aff0*/  ULDC UR11, c[0x0][0x228] ;  /* 0x00008a00000b7ab9 */ /* 0x000fe20000000800 */
[----:B------:R-:W-:Y:S01]  /*2b000*/  ISETP.LT.AND P3, PT, R5, UR10, !P0 ;  /* 0x0000000a05007c0c */ /* 0x000fe2000c761270 */
[C---:B------:R-:W-:Y:S01]  /*2b010*/  IMAD.WIDE R238, R0.reuse, 0x2, R10 ;  /* 0x0000000200ee7825 */ /* 0x040fe200078e020a */
[----:B------:R-:W-:Y:S01]  /*2b020*/  ULDC UR10, c[0x0][0x228] ;  /* 0x00008a00000a7ab9 */ /* 0x000fe20000000800 */
[----:B------:R-:W-:Y:S01]  /*2b030*/  ULDC UR8, c[0x0][0x228] ;  /* 0x00008a0000087ab9 */ /* 0x000fe20000000800 */
[----:B------:R-:W-:Y:S01]  /*2b040*/  ULDC UR13, c[0x0][0x228] ;  /* 0x00008a00000d7ab9 */ /* 0x000fe20000000800 */
[----:B------:R-:W-:-:S04]  /*2b050*/  IMAD.WIDE R236, R0, 0x2, R2 ;  /* 0x0000000200ec7825 */ /* 0x000fc800078e0202 */
[----:B------:R-:W-:Y:S02]  /*2b060*/  VIADD R241, R4, 0xf ;  /* 0x0000000f04f17836 */ /* 0x000fe40000000000 */
[----:B------:R-:W-:Y:S01]  /*2b070*/  VIADD R0, R0, UR5 ;  /* 0x0000000500007c36 */ /* 0x000fe20008000000 */
[----:B------:R-:W-:Y:S02]  /*2b080*/  ULDC UR5, c[0x0][0x248] ;  /* 0x0000920000057ab9 */ /* 0x000fe40000000800 */
[----:B------:R-:W-:Y:S02]  /*2b090*/  ISETP.GE.AND P1, PT, R241, UR23, PT ;  /* 0x00000017f1007c0c */ /* 0x000fe4000bf26270 */
[----:B---3--:R-:W-:Y:S02]  /*2b0a0*/  PRMT R86, R251, 0x7632, R86 ;  /* 0x00007632fb567816 */ /* 0x008fe40000000056 */
[----:B------:R-:W-:Y:S02]  /*2b0b0*/  PRMT R240, R250, 0x7632, R240 ;  /* 0x00007632faf07816 */ /* 0x000fe400000000f0 */
[----:B------:R-:W2:Y:S04]  /*2b0c0*/  LDL.LU R250, [R1+0x22c] ;  /* 0x00022c0001fa7983 */ /* 0x000ea80000300800 */
[----:B------:R0:W-:Y:S04]  /*2b0d0*/  @P5 STG.E.U16 desc[UR6][R242.64], R240 ;  /* 0x000000f0f2005986 */ /* 0x0001e8000c101506 */
[----:B------:R1:W-:Y:S01]  /*2b0e0*/  @P4 STG.E.U16 desc[UR6][R238.64], R251 ;  /* 0x000000fbee004986 */ /* 0x0003e2000c101506 */
[----:B------:R-:W-:-:S03]  /*2b0f0*/  ISETP.LT.AND P5, PT, R6, UR11, !P0 ;  /* 0x0000000b06007c0c */ /* 0x000fc6000c7a1270 */
[----:B------:R3:W-:Y:S01]  /*2b100*/  @P6 STG.E.U16 desc[UR6][R236.64], R86 ;  /* 0x00000056ec006986 */ /* 0x0007e2000c101506 */
[----:B------:R-:W-:Y:S01]  /*2b110*/  ISETP.LT.AND P4, PT, R7, UR10, !P0 ;  /* 0x0000000a07007c0c */ /* 0x000fe2000c781270 */
[----:B------:R-:W-:Y:S01]  /*2b120*/  ULDC.64 UR10, c[0x0][0x228] ;  /* 0x00008a00000a7ab9 */ /* 0x000fe20000000a00 */
[----:B0-----:R-:W-:Y:S01]  /*2b130*/  IMAD.WIDE R240, R0, 0x2, R246 ;  /* 0x0000000200f07825 */ /* 0x001fe200078e02f6 */
[----:B------:R-:W-:Y:S01]  /*2b140*/  ISETP.LT.AND P6, PT, R8, UR8, !P0 ;  /* 0x0000000808007c0c */ /* 0x000fe2000c7c1270 */
[----:B------:R-:W-:Y:S01]  /*2b150*/  ULDC UR8, c[0x0][0x228] ;  /* 0x00008a0000087ab9 */ /* 0x000fe20000000800 */
[----:B-1----:R-:W2:Y:S01]  /*2b160*/  LDL.LU R251, [R1+0x21c] ;  /* 0x00021c0001fb7983 */ /* 0x002ea20000300800 */
[----:B---3--:R-:W-:-:S05]  /*2b170*/  VIADD R86, R4, 0x10 ;  /* 0x0000001004567836 */ /* 0x008fca0000000000 */
[----:B------:R-:W-:Y:S02]  /*2b180*/  ISETP.GE.AND P0, PT, R86, UR11, PT ;  /* 0x0000000b56007c0c */ /* 0x000fe4000bf06270 */
[----:B----4-:R-:W-:Y:S01]  /*2b190*/  PRMT R85, R249, 0x7632, R85 ;  /* 0x00007632f9557816 */ /* 0x010fe20000000055 */
[----:B------:R-:W3:Y:S01]  /*2b1a0*/  LDL.LU R86, [R1+0x1774] ;  /* 0x0017740001567983 */ /* 0x000ee20000300800 */
[----:B------:R-:W-:Y:S01]  /*2b1b0*/  IMAD.WIDE R242, R0, 0x2, R244 ;  /* 0x0000000200f27825 */ /* 0x000fe200078e02f4 */
[----:B------:R-:W-:Y:S01]  /*2b1c0*/  PRMT R84, R248, 0x7632, R84 ;  /* 0x00007632f8547816 */ /* 0x000fe20000000054 */
[----:B------:R-:W-:Y:S01]  /*2b1d0*/  ULDC UR11, c[0x0][0x228] ;  /* 0x00008a00000b7ab9 */ /* 0x000fe20000000800 */
[----:B------:R0:W-:Y:S04]  /*2b1e0*/  @P3 STG.E.U16 desc[UR6][R240.64], R249 ;  /* 0x000000f9f0003986 */ /* 0x0001e8000c101506 */
[----:B0-----:R-:W4:Y:S04]  /*2b1f0*/  LDL.LU R240, [R1+0x1770] ;  /* 0x0017700001f07983 */ /* 0x001f280000300800 */
[----:B------:R-:W4:Y:S01]  /*2b200*/  LDL.LU R249, [R1+0x20c] ;  /* 0x00020c0001f97983 */ /* 0x000f220000300800 */
[----:B------:R-:W-:Y:S01]  /*2b210*/  ISETP.LT.AND P3, PT, R5, UR20, !P2 ;  /* 0x0000001405007c0c */ /* 0x000fe2000d761270 */
[----:B------:R-:W-:Y:S01]  /*2b220*/  IMAD.WIDE R238, R0, 0x2, R10 ;  /* 0x0000000200ee7825 */ /* 0x000fe200078e020a */
[----:B------:R-:W-:-:S03]  /*2b230*/  ULDC.64 UR20, c[0x0][0x228] ;  /* 0x00008a0000147ab9 */ /* 0x000fc60000000a00 */
        /* <DEDUP_REMOVED lines=8> */
[----:B0-----:R-:W4:Y:S01]  /*2b2c0*/  LDL.LU R248, [R1+0x1fc] ;  /* 0x0001fc0001f87983 */ /* 0x001f220000300800 */
[----:B------:R-:W-:Y:S01]  /*2b2d0*/  ISETP.LT.AND P4, PT, R7, UR11, !P2 ;  /* 0x0000000b07007c0c */ /* 0x000fe2000d781270 */
[----:B------:R-:W-:Y:S01]  /*2b2e0*/  IMAD.WIDE R242, R0, 0x2, R244 ;  /* 0x0000000200f27825 */ /* 0x000fe200078e02f4 */
[----:B------:R-:W-:-:S03]  /*2b2f0*/  ULDC UR13, c[0x0][0x228] ;  /* 0x00008a00000d7ab9 */ /* 0x000fc60000000800 */
[----:B-1----:R-:W-:Y:S01]  /*2b300*/  IMAD.WIDE R84, R0, 0x2, R246 ;  /* 0x0000000200547825 */ /* 0x002fe200078e02f6 */
[----:B------:R-:W-:Y:S01]  /*2b310*/  ISETP.LT.AND P6, PT, R8, UR8, !P2 ;  /* 0x0000000808007c0c */ /* 0x000fe2000d7c1270 */
[----:B------:R-:W-:Y:S01]  /*2b320*/  ULDC UR8, c[0x0][0x228] ;  /* 0x00008a0000087ab9 */ /* 0x000fe20000000800 */
[----:B------:R-:W-:Y:S02]  /*2b330*/  ULDC UR11, c[0x0][0x228] ;  /* 0x00008a00000b7ab9 */ /* 0x000fe40000000800 */
[----:B--2---:R0:W-:Y:S04]  /*2b340*/  @P3 STG.E.U16 desc[UR6][R84.64], R250 ;  /* 0x000000fa54003986 */ /* 0x0041e8000c101506 */
[----:B0-----:R-:W2:Y:S01]  /*2b350*/  LDL.LU.64 R84, [R1+0x1768] ;  /* 0x0017680001547983 */ /* 0x001ea20000300a00 */
[----:B------:R-:W-:Y:S01]  /*2b360*/  IMAD.WIDE R238, R0, 0x2, R10 ;  /* 0x0000000200ee7825 */ /* 0x000fe200078e020a */
[----:B------:R-:W-:Y:S01]  /*2b370*/  ISETP.LT.AND P3, PT, R5, UR18, !P1 ;  /* 0x0000001205007c0c */ /* 0x000fe2000cf61270 */
[----:B------:R-:W-:-:S02]  /*2b380*/  ULDC.64 UR18, c[0x0][0x228] ;  /* 0x00008a0000127ab9 */ /* 0x000fc40000000a00 */
[----:B------:R-:W-:Y:S01]  /*2b390*/  IMAD.WIDE R236, R0, 0x2, R2 ;  /* 0x0000000200ec7825 */ /* 0x000fe200078e0202 */
[----:B------:R-:W-:-:S03]  /*2b3a0*/  ISETP.GE.AND P2, PT, R241, UR21, PT ;  /* 0x00000015f1007c0c */ /* 0x000fc6000bf46270 */
[----:B------:R-:W-:Y:S01]  /*2b3b0*/  VIADD R0, R0, UR5 ;  /* 0x0000000500007c36 */ /* 0x000fe20008000000 */
[----:B------:R-:W-:Y:S01]  /*2b3c0*/  ULDC UR5, c[0x0][0x248] ;  /* 0x0000920000057ab9 */ /* 0x000fe20000000800 */
[----:B---3--:R-:W-:Y:S02]  /*2b3d0*/  PRMT R86, R251, 0x7632, R86 ;  /* 0x00007632fb567816 */ /* 0x008fe40000000056 */
[----:B----4-:R-:W-:Y:S02]  /*2b3e0*/  PRMT R240, R250, 0x7632, R240 ;  /* 0x00007632faf07816 */ /* 0x010fe400000000f0 */
        /* <DEDUP_REMOVED lines=11> */
[----:B------:R-:W-:Y:S01]  /*2b4a0*/  IMAD.WIDE R242, R0, 0x2, R244 ;  /* 0x0000000200f27825 */ /* 0x000fe200078e02f4 */
[----:B------:R-:W-:-:S03]  /*2b4b0*/  ULDC UR8, c[0x0][0x228] ;  /* 0x00008a0000087ab9 */ /* 0x000fc60000000800 */
[----:B----4-:R-:W-:Y:S01]  /*2b4c0*/  VIADD R86, R4, 0x12 ;  /* 0x0000001204567836 */ /* 0x010fe20000000000 */
[----:B------:R0:W-:Y:S04]  /*2b4d0*/  @P3 STG.E.U16 desc[UR6][R240.64], R249 ;  /* 0x000000f9f0003986 */ /* 0x0001e8000c101506 */
[----:B------:R-:W-:Y:S02]  /*2b4e0*/  ISETP.GE.AND P1, PT, R86, UR19, PT ;  /* 0x0000001356007c0c */ /* 0x000fe4000bf26270 */
[----:B------:R-:W4:Y:S04]  /*2b4f0*/  LDL.LU R86, [R1+0x1764] ;  /* 0x0017640001567983 */ /* 0x000f280000300800 */
[----:B0-----:R-:W4:Y:S01]  /*2b500*/  LDL.LU R240, [R1+0x1760] ;  /* 0x0017600001f07983 */ /* 0x001f220000300800 */
[----:B------:R-:W-:Y:S01]  /*2b510*/  ISETP.LT.AND P3, PT, R5, UR16, !P0 ;  /* 0x0000001005007c0c */ /* 0x000fe2000c761270 */
[----:B------:R-:W-:Y:S01]  /*2b520*/  IMAD.WIDE R238, R0, 0x2, R10 ;  /* 0x0000000200ee7825 */ /* 0x000fe200078e020a */
[----:B------:R-:W-:-:S03]  /*2b530*/  ULDC.64 UR16, c[0x0][0x228] ;  /* 0x00008a0000107ab9 */ /* 0x000fc60000000a00 */
[----:B------:R-:W-:Y:S01]  /*2b540*/  IMAD.WIDE R236, R0, 0x2, R2 ;  /* 0x0000000200ec7825 */ /* 0x000fe200078e0202 */
[----:B--2---:R-:W-:Y:S02]  /*2b550*/  PRMT R85, R249, 0x7632, R85 ;  /* 0x00007632f9557816 */ /* 0x004fe40000000055 */
[----:B------:R-:W-:Y:S01]  /*2b560*/  PRMT R84, R248, 0x7632, R84 ;  /* 0x00007632f8547816 */ /* 0x000fe20000000054 */
[----:B------:R-:W-:Y:S01]  /*2b570*/  VIADD R0, R0, UR5 ;  /* 0x0000000500007c36 */ /* 0x000fe20008000000 */
[----:B------:R-:W2:Y:S01]  /*2b580*/  LDL.LU R249, [R1+0x1c0] ;  /* 0x0001c00001f97983 */ /* 0x000ea20000300800 */
[----:B------:R-:W-:-:S03]  /*2b590*/  ULDC UR5, c[0x0][0x248] ;  /* 0x0000920000057ab9 */ /* 0x000fc60000000800 */
[----:B------:R-:W-:Y:S04]  /*2b5a0*/  @P5 STG.E.U16 desc[UR6][R242.64], R85 ;  /* 0x00000055f2005986 */ /* 0x000fe8000c101506 */
[----:B------:R0:W-:Y:S04]  /*2b5b0*/  @P4 STG.E.U16 desc[UR6][R238.64], R248 ;  /* 0x000000f8ee004986 */ /* 0x0001e8000c101506 */
[----:B------:R1:W-:Y:S04]  /*2b5c0*/  @P6 STG.E.U16 desc[UR6][R236.64], R84 ;  /* 0x00000054ec006986 */ /* 0x0003e8000c101506 */
[----:B0-----:R-:W2:Y:S01]  /*2b5d0*/  LDL.LU R248, [R1+0x1b0] ;  /* 0x0001b00001f87983 */ /* 0x001ea20000300800 */
[----:B-1----:R-:W-:Y:S01]  /*2b5e0*/  IMAD.WIDE R84, R0, 0x2, R246 ;  /* 0x0000000200547825 */ /* 0x002fe200078e02f6 */
[----:B------:R-:W-:Y:S01]  /*2b5f0*/  ISETP.LT.AND P5, PT, R6, UR13, !P0 ;  /* 0x0000000d06007c0c */ /* 0x000fe2000c7a1270 */
[----:B------:R-:W-:Y:S01]  /*2b600*/  ULDC UR13, c[0x0][0x228] ;  /* 0x00008a00000d7ab9 */ /* 0x000fe20000000800 */
[----:B------:R-:W-:Y:S01]  /*2b610*/  ISETP.LT.AND P4, PT, R7, UR11, !P0 ;  /* 0x0000000b07007c0c */ /* 0x000fe2000c781270 */
[----:B------:R-:W-:Y:S01]  /*2b620*/  IMAD.WIDE R242, R0, 0x2, R244 ;  /* 0x0000000200f27825 */ /* 0x000fe200078e02f4 */
[----:B------:R-:W-:Y:S01]  /*2b630*/  ISETP.LT.AND P6, PT, R8, UR8, !P0 ;  /* 0x0000000808007c0c */ /* 0x000fe2000c7c1270 */
[----:B------:R-:W-:Y:S01]  /*2b640*/  ULDC UR8, c[0x0][0x228] ;  /* 0x00008a0000087ab9 */ /* 0x000fe20000000800 */
[----:B------:R-:W-:Y:S01]  /*2b650*/  ULDC UR11, c[0x0][0x228] ;  /* 0x00008a00000b7ab9 */ /* 0x000fe20000000800 */
[----:B------:R-:W-:-:S04]  /*2b660*/  IMAD.WIDE R238, R0, 0x2, R10 ;  /* 0x0000000200ee7825 */ /* 0x000fc800078e020a */
[----:B------:R-:W-:Y:S01]  /*2b670*/  IMAD.WIDE R236, R0, 0x2, R2 ;  /* 0x0000000200ec7825 */ /* 0x000fe200078e0202 */
[----:B---3--:R0:W-:Y:S04]  /*2b680*/  @P3 STG.E.U16 desc[UR6][R84.64], R250 ;  /* 0x000000fa54003986 */ /* 0x0081e8000c101506 */
[----:B0-----:R-:W3:Y:S01]  /*2b690*/  LDL.LU.64 R84, [R1+0x1758] ;  /* 0x0017580001547983 */ /* 0x001ee20000300a00 */
[----:B------:R-:W-:Y:S02]  /*2b6a0*/  PRMT R87, R251, 0x7632, R87 ;  /* 0x00007632fb577816 */ /* 0x000fe40000000057 */
[----:B----4-:R-:W-:Y:S02]  /*2b6b0*/  PRMT R240, R250, 0x7632, R240 ;  /* 0x00007632faf07816 */ /* 0x010fe400000000f0 */
[----:B------:R-:W4:Y:S04]  /*2b6c0*/  LDL.LU R250, [R1+0x1e4] ;  /* 0x0001e40001fa7983 */ /* 0x000f280000300800 */
[----:B------:R-:W-:Y:S04]  /*2b6d0*/  @P5 STG.E.U16 desc[UR6][R242.64], R240 ;  /* 0x000000f0f2005986 */ /* 0x000fe8000c101506 */
[----:B------:R0:W-:Y:S01]  /*2b6e0*/  @P4 STG.E.U16 desc[UR6][R238.64], R251 ;  /* 0x000000fbee004986 */ /* 0x0001e2000c101506 */
[----:B------:R-:W-:Y:S01]  /*2b6f0*/  ISETP.LT.AND P3, PT, R5, UR14, !P2 ;  /* 0x0000000e05007c0c */ /* 0x000fe2000d761270 */
[----:B------:R-:W-:-:S02]  /*2b700*/  ULDC.64 UR14, c[0x0][0x228] ;  /* 0x00008a00000e7ab9 */ /* 0x000fc40000000a00 */
[----:B------:R1:W-:Y:S01]  /*2b710*/  @P6 STG.E.U16 desc[UR6][R236.64], R87 ;  /* 0x00000057ec006986 */ /* 0x0003e2000c101506 */
[----:B------:R-:W-:Y:S02]  /*2b720*/  ISETP.LT.AND P5, PT, R6, UR13, !P2 ;  /* 0x0000000d06007c0c */ /* 0x000fe4000d7a1270 */
[----:B------:R-:W-:Y:S01]  /*2b730*/  ISETP.LT.AND P4, PT, R7, UR11, !P2 ;  /* 0x0000000b07007c0c */ /* 0x000fe2000d781270 */
[----:B------:R-:W-:Y:S01]  /*2b740*/  VIADD R0, R0, UR5 ;  /* 0x0000000500007c36 */ /* 0x000fe20008000000 */
[----:B------:R-:W-:Y:S01]  /*2b750*/  ISETP.LT.AND P6, PT, R8, UR8, !P2 ;  /* 0x0000000808007c0c */ /* 0x000fe2000d7c1270 */
[C---:B------:R-:W-:Y:S01]  /*2b760*/  VIADD R241, R4.reuse, 0x13 ;  /* 0x0000001304f17836 */ /* 0x040fe20000000000 */
[----:B------:R-:W-:Y:S01]  /*2b770*/  ULDC UR5, c[0x0][0x248] ;  /* 0x0000920000057ab9 */ /* 0x000fe20000000800 */
[----:B0-----:R-:W4:Y:S01]  /*2b780*/  LDL.LU R251, [R1+0x1d4] ;  /* 0x0001d40001fb7983 */ /* 0x001f220000300800 */
[----:B-1----:R-:W-:Y:S01]  /*2b790*/  VIADD R87, R4, 0x14 ;  /* 0x0000001404577836 */ /* 0x002fe20000000000 */
[----:B------:R-:W-:Y:S01]  /*2b7a0*/  ULDC UR11, c[0x0][0x228] ;  /* 0x00008a00000b7ab9 */ /* 0x000fe20000000800 */
[----:B------:R-:W-:Y:S01]  /*2b7b0*/  IMAD.WIDE R238, R0, 0x2, R246 ;  /* 0x0000000200ee7825 */ /* 0x000fe200078e02f6 */
[----:B------:R-:W-:-:S02]  /*2b7c0*/  ULDC UR8, c[0x0][0x228] ;  /* 0x00008a0000087ab9 */ /* 0x000fc40000000800 */
[----:B------:R-:W-:Y:S01]  /*2b7d0*/  ISETP.GE.AND P2, PT, R87, UR15, PT ;  /* 0x0000000f57007c0c */ /* 0x000fe2000bf46270 */
[C---:B------:R-:W-:Y:S01]  /*2b7e0*/  IMAD.WIDE R242, R0.reuse, 0x2, R244 ;  /* 0x0000000200f27825 */ /* 0x040fe200078e02f4 */
[----:B------:R-:W4:Y:S01]  /*2b7f0*/  LDL.LU R87, [R1+0x1754] ;  /* 0x0017540001577983 */ /* 0x000f220000300800 */
[----:B------:R-:W-:Y:S01]  /*2b800*/  ISETP.GE.AND P0, PT, R241, UR17, PT ;  /* 0x00000011f1007c0c */ /* 0x000fe2000bf06270 */
[----:B------:R-:W-:Y:S02]  /*2b810*/  ULDC UR15, c[0x0][0x228] ;  /* 0x00008a00000f7ab9 */ /* 0x000fe40000000800 */
[----:B--2---:R0:W-:Y:S01]  /*2b820*/  @P3 STG.E.U16 desc[UR6][R238.64], R249 ;  /* 0x000000f9ee003986 */ /* 0x0041e2000c101506 */
[----:B------:R-:W-:-:S04]  /*2b830*/  IMAD.WIDE R240, R0, 0x2, R10 ;  /* 0x0000000200f07825 */ /* 0x000fc800078e020a */
[C---:B------:R-:W-:Y:S01]  /*2b840*/  IMAD.WIDE R236, R0.reuse, 0x2, R2 ;  /* 0x0000000200ec7825 */ /* 0x040fe200078e0202 */
[----:B0-----:R-:W2:Y:S01]  /*2b850*/  LDL.LU R238, [R1+0x1750] ;  /* 0x0017500001ee7983 */ /* 0x001ea20000300800 */
[----:B------:R-:W-:Y:S02]  /*2b860*/  ISETP.LT.AND P3, PT, R5, UR12, !P1 ;  /* 0x0000000c05007c0c */ /* 0x000fe4000cf61270 */
[----:B------:R-:W-:Y:S01]  /*2b870*/  VIADD R0, R0, UR5 ;  /* 0x0000000500007c36 */ /* 0x000fe20008000000 */
[----:B------:R-:W-:Y:S01]  /*2b880*/  ULDC.64 UR12, c[0x0][0x228] ;  /* 0x00008a00000c7ab9 */ /* 0x000fe20000000a00 */
[----:B------:R-:W-:Y:S01]  /*2b890*/  ULDC UR5, c[0x0][0x248] ;  /* 0x0000920000057ab9 */ /* 0x000fe20000000800 */
[----:B---3--:R-:W-:Y:S02]  /*2b8a0*/  PRMT R85, R249, 0x7632, R85 ;  /* 0x00007632f9557816 */ /* 0x008fe40000000055 */
[----:B------:R-:W3:Y:S01]  /*2b8b0*/  LDL.LU R249, [R1+0x1c4] ;  /* 0x0001c40001f97983 */ /* 0x000ee20000300800 */
[----:B------:R-:W-:-:S03]  /*2b8c0*/  PRMT R84, R248, 0x7632, R84 ;  /* 0x00007632f8547816 */ /* 0x000fc60000000054 */
[----:B------:R-:W-:Y:S04]  /*2b8d0*/  @P5 STG.E.U16 desc[UR6][R242.64], R85 ;  /* 0x00000055f2005986 */ /* 0x000fe8000c101506 */
[----:B------:R0:W-:Y:S04]  /*2b8e0*/  @P4 STG.E.U16 desc[UR6][R240.64], R248 ;  /* 0x000000f8f0004986 */ /* 0x0001e8000c101506 */
[----:B------:R1:W-:Y:S04]  /*2b8f0*/  @P6 STG.E.U16 desc[UR6][R236.64], R84 ;  /* 0x00000054ec006986 */ /* 0x0003e8000c101506 */
[----:B0-----:R-:W2:Y:S01]  /*2b900*/  LDL.LU R248, [R1+0x1b4] ;  /* 0x0001b40001f87983 */ /* 0x001ea20000300800 */
[----:B-1----:R-:W-:-:S05]  /*2b910*/  VIADD R84, R4, 0x15 ;  /* 0x0000001504547836 */ /* 0x002fca0000000000 */
[----:B------:R-:W-:Y:S01]  /*2b920*/  ISETP.GE.AND P4, PT, R84, UR13, PT ;  /* 0x0000000d54007c0c */ /* 0x000fe2000bf86270 */
[----:B------:R-:W-:Y:S01]  /*2b930*/  IMAD.WIDE R84, R0, 0x2, R246 ;  /* 0x0000000200547825 */ /* 0x000fe200078e02f6 */
[----:B----4-:R-:W-:-:S04]  /*2b940*/  PRMT R87, R250, 0x7632, R87 ;  /* 0x00007632fa577816 */ /* 0x010fc80000000057 */
[----:B------:R0:W-:Y:S01]  /*2b950*/  @P3 STG.E.U16 desc[UR6][R84.64], R250 ;  /* 0x000000fa54003986 */ /* 0x0001e2000c101506 */
[----:B------:R-:W-:Y:S01]  /*2b960*/  ISETP.LT.AND P5, PT, R6, UR15, !P1 ;  /* 0x0000000f06007c0c */ /* 0x000fe2000cfa1270 */
[C---:B------:R-:W-:Y:S01]  /*2b970*/  IMAD.WIDE R242, R0.reuse, 0x2, R244 ;  /* 0x0000000200f27825 */ /* 0x040fe200078e02f4 */
[----:B------:R-:W-:Y:S01]  /*2b980*/  ISETP.LT.AND P6, PT, R7, UR11, !P1 ;  /* 0x0000000b07007c0c */ /* 0x000fe2000cfc1270 */
[----:B------:R-:W-:Y:S01]  /*2b990*/  ULDC UR11, c[0x0][0x228] ;  /* 0x00008a00000b7ab9 */ /* 0x000fe20000000800 */
[----:B------:R-:W-:Y:S01]  /*2b9a0*/  PRMT R86, R251, 0x7632, R86 ;  /* 0x00007632fb567816 */ /* 0x000fe20000000056 */
[----:B------:R-:W-:Y:S01]  /*2b9b0*/  IMAD.WIDE R240, R0, 0x2, R10 ;  /* 0x0000000200f07825 */ /* 0x000fe200078e020a */
[----:B------:R-:W-:Y:S01]  /*2b9c0*/  ULDC UR13, c[0x0][0x228] ;  /* 0x00008a00000d7ab9 */ /* 0x000fe20000000800 */
[----:B0-----:R-:W4:Y:S04]  /*2b9d0*/  LDL.LU.64 R84, [R1+0x1748] ;  /* 0x0017480001547983 */ /* 0x001f280000300a00 */
[----:B------:R-:W2:Y:S01]  /*2b9e0*/  LDL.LU R250, [R1+0x1e8] ;  /* 0x0001e80001fa7983 */ /* 0x000ea20000300800 */
[----:B------:R-:W-:Y:S01]  /*2b9f0*/  ISETP.LT.AND P1, PT, R8, UR8, !P1 ;  /* 0x0000000808007c0c */ /* 0x000fe2000cf21270 */
[C---:B------:R-:W-:Y:S01]  /*2ba00*/  IMAD.WIDE R236, R0.reuse, 0x2, R2 ;  /* 0x0000000200ec7825 */ /* 0x040fe200078e0202 */
[----:B------:R-:W-:Y:S01]  /*2ba10*/  ULDC UR8, c[0x0][0x228] ;  /* 0x00008a0000087ab9 */ /* 0x000fe20000000800 */
[----:B------:R-:W-:Y:S04]  /*2ba20*/  @P5 STG.E.U16 desc[UR6][R242.64], R87 ;  /* 0x00000057f2005986 */ /* 0x000fe8000c101506 */
[----:B------:R0:W-:Y:S01]  /*2ba30*/  @P6 STG.E.U16 desc[UR6][R240.64], R251 ;  /* 0x000000fbf0006986 */ /* 0x0001e2000c101506 */
[----:B------:R-:W-:-:S02]  /*2ba40*/  VIADD R0, R0, UR5 ;  /* 0x0000000500007c36 */ /* 0x000fc40008000000 */
[----:B------:R-:W-:Y:S01]  /*2ba50*/  VIADD R239, R4, 0x98 ;  /* 0x0000009804ef7836 */ /* 0x000fe20000000000 */
[----:B------:R-:W-:Y:S01]  /*2ba60*/  ISETP.LT.AND P5, PT, R6, UR11, !P0 ;  /* 0x0000000b06007c0c */ /* 0x000fe2000c7a1270 */
[----:B------:R-:W-:Y:S01]  /*2ba70*/  ULDC UR5, c[0x0][0x248] ;  /* 0x0000920000057ab9 */ /* 0x000fe20000000800 */
[----:B------:R1:W-:Y:S01]  /*2ba80*/  @P1 STG.E.U16 desc[UR6][R236.64], R86 ;  /* 0x00000056ec001986 */ /* 0x0003e2000c101506 */
[----:B------:R-:W-:-:S03]  /*2ba90*/  ISETP.LT.AND P1, PT, R5, UR22, !P0 ;  /* 0x0000001605007c0c */ /* 0x000fc6000c721270 */
[----:B0-----:R-:W2:Y:S01]  /*2baa0*/  LDL.LU R251, [R1+0x1d8] ;  /* 0x0001d80001fb7983 */ /* 0x001ea20000300800 */
[----:B------:R-:W-:Y:S01]  /*2bab0*/  ISETP.GE.AND P3, PT, R239, UR9, PT ;  /* 0x00000009ef007c0c */ /* 0x000fe2000bf66270 */
[----:B------:R-:W-:Y:S01]  /*2bac0*/  ULDC UR9, c[0x0][0x228] ;  /* 0x00008a0000097ab9 */ /* 0x000fe20000000800 */
[----:B------:R-:W-:Y:S01]  /*2bad0*/  IMAD.WIDE R242, R0, 0x2, R244 ;  /* 0x0000000200f27825 */ /* 0x000fe200078e02f4 */
[----:B------:R-:W-:-:S03]  /*2bae0*/  ULDC UR11, c[0x0][0x228] ;  /* 0x00008a00000b7ab9 */ /* 0x000fc60000000800 */
[----:B-1----:R-:W-:Y:S01]  /*2baf0*/  IMAD.WIDE R86, R0, 0x2, R246 ;  /* 0x0000000200567825 */ /* 0x002fe200078e02f6 */
[----:B------:R-:W-:Y:S01]  /*2bb00*/  ISETP.LT.AND P6, PT, R7, UR9, !P0 ;  /* 0x0000000907007c0c */ /* 0x000fe2000c7c1270 */
[----:B------:R-:W-:Y:S01]  /*2bb10*/  ULDC.64 UR22, c[0x0][0x228] ;  /* 0x00008a0000167ab9 */ /* 0x000fe20000000a00 */
[----:B------:R-:W-:Y:S01]  /*2bb20*/  ISETP.LT.AND P0, PT, R8, UR8, !P0 ;  /* 0x0000000808007c0c */ /* 0x000fe2000c701270 */
[----:B------:R-:W-:Y:S01]  /*2bb30*/  IMAD.WIDE R240, R0, 0x2, R10 ;  /* 0x0000000200f07825 */ /* 0x000fe200078e020a */
[----:B------:R-:W-:-:S03]  /*2bb40*/  ULDC.64 UR8, c[0x0][0x228] ;  /* 0x00008a0000087ab9 */ /* 0x000fc60000000a00 */
[----:B------:R-:W-:-:S04]  /*2bb50*/  IMAD.WIDE R236, R0, 0x2, R2 ;  /* 0x0000000200ec7825 */ /* 0x000fc800078e0202 */
[----:B------:R-:W-:Y:S01]  /*2bb60*/  VIADD R0, R0, UR5 ;  /* 0x0000000500007c36 */ /* 0x000fe20008000000 */
[----:B------:R-:W-:Y:S01]  /*2bb70*/  ULDC UR5, c[0x0][0x248] ;  /* 0x0000920000057ab9 */ /* 0x000fe20000000800 */
[----:B---3--:R0:W-:Y:S04]  /*2bb80*/  @P1 STG.E.U16 desc[UR6][R86.64], R249 ;  /* 0x000000f956001986 */ /* 0x0081e8000c101506 */
[----:B0-----:R-:W3:Y:S01]  /*2bb90*/  LDL.LU.64 R86, [R1+0x1740] ;  /* 0x0017400001567983 */ /* 0x001ee20000300a00 */
[----:B----4-:R-:W-:-:S03]  /*2bba0*/  PRMT R85, R249, 0x7632, R85 ;  /* 0x00007632f9557816 */ /* 0x010fc60000000055 */
[----:B------:R-:W4:Y:S01]  /*2bbb0*/  LDL.LU R249, [R1+0x1c8] ;  /* 0x0001c80001f97983 */ /* 0x000f220000300800 */
[----:B--2---:R-:W-:-:S03]  /*2bbc0*/  PRMT R84, R248, 0x7632, R84 ;  /* 0x00007632f8547816 */ /* 0x004fc60000000054 */
[----:B------:R-:W-:Y:S04]  /*2bbd0*/  @P5 STG.E.U16 desc[UR6][R242.64], R85 ;  /* 0x00000055f2005986 */ /* 0x000fe8000c101506 */
[----:B------:R0:W-:Y:S04]  /*2bbe0*/  @P6 STG.E.U16 desc[UR6][R240.64], R248 ;  /* 0x000000f8f0006986 */ /* 0x0001e8000c101506 */
[----:B------:R1:W-:Y:S01]  /*2bbf0*/  @P0 STG.E.U16 desc[UR6][R236.64], R84 ;  /* 0x00000054ec000986 */ /* 0x0003e2000c101506 */
[----:B------:R-:W-:Y:S01]  /*2bc00*/  ISETP.LT.AND P0, PT, R5, UR10, !P2 ;  /* 0x0000000a05007c0c */ /* 0x000fe2000d701270 */
[----:B------:R-:W-:Y:S01]  /*2bc10*/  VIADD R239, R4, 0x9b ;  /* 0x0000009b04ef7836 */ /* 0x000fe20000000000 */
[----:B------:R-:W-:Y:S01]  /*2bc20*/  ULDC UR10, c[0x0][0x228] ;  /* 0x00008a00000a7ab9 */ /* 0x000fe20000000800 */
[----:B0-----:R-:W2:Y:S01]  /*2bc30*/  LDL.LU R248, [R1+0x1b8] ;  /* 0x0001b80001f87983 */ /* 0x001ea20000300800 */
[----:B-1----:R-:W-:-:S09]  /*2bc40*/  IMAD.WIDE R84, R0, 0x2, R246 ;  /* 0x0000000200547825 */ /* 0x002fd200078e02f6 */
[----:B------:R0:W-:Y:S04]  /*2bc50*/  @P0 STG.E.U16 desc[UR6][R84.64], R250 ;  /* 0x000000fa54000986 */ /* 0x0001e8000c101506 */
[----:B0-----:R-:W4:Y:S01]  /*2bc60*/  LDL.LU.64 R84, [R1+0x1738] ;  /* 0x0017380001547983 */ /* 0x001f220000300a00 */
[----:B------:R-:W-:Y:S01]  /*2bc70*/  ISETP.GE.AND P1, PT, R239, UR9, PT ;  /* 0x00000009ef007c0c */ /* 0x000fe2000bf26270 */
[----:B------:R-:W-:Y:S01]  /*2bc80*/  ULDC UR9, c[0x0][0x228] ;  /* 0x00008a0000097ab9 */ /* 0x000fe20000000800 */
[----:B------:R-:W-:Y:S02]  /*2bc90*/  ISETP.LT.AND P5, PT, R6, UR11, !P2 ;  /* 0x0000000b06007c0c */ /* 0x000fe4000d7a1270 */
[----:B------:R-:W-:Y:S01]  /*2bca0*/  ISETP.LT.AND P6, PT, R7, UR10, !P2 ;  /* 0x0000000a07007c0c */ /* 0x000fe2000d7c1270 */
[----:B------:R-:W-:Y:S01]  /*2bcb0*/  IMAD.WIDE R242, R0, 0x2, R244 ;  /* 0x0000000200f27825 */ /* 0x000fe200078e02f4 */
[----:B------:R-:W-:Y:S01]  /*2bcc0*/  ISETP.LT.AND P2, PT, R8, UR9, !P2 ;  /* 0x0000000908007c0c */ /* 0x000fe2000d741270 */
[----:B------:R-:W-:Y:S01]  /*2bcd0*/  ULDC.64 UR10, c[0x0][0x228] ;  /* 0x00008a00000a7ab9 */ /* 0x000fe20000000a00 */
[----:B------:R-:W-:Y:S01]  /*2bce0*/  ULDC UR9, c[0x0][0x228] ;  /* 0x00008a0000097ab9 */ /* 0x000fe20000000800 */
        /* <DEDUP_REMOVED lines=8> */
[----:B------:R-:W-:Y:S04]  /*2bd70*/  @P6 STG.E.U16 desc[UR6][R240.64], R251 ;  /* 0x000000fbf0006986 */ /* 0x000fe8000c101506 */
[----:B------:R0:W-:Y:S01]  /*2bd80*/  @P2 STG.E.U16 desc[UR6][R236.64], R86 ;  /* 0x00000056ec002986 */ /* 0x0001e2000c101506 */
[----:B------:R-:W-:Y:S02]  /*2bd90*/  ISETP.LT.AND P2, PT, R5, UR20, !P4 ;  /* 0x0000001405007c0c */ /* 0x000fe4000e741270 */
[----:B----4-:R-:W-:Y:S01]  /*2bda0*/  PRMT R85, R249, 0x7632, R85 ;  /* 0x00007632f9557816 */ /* 0x010fe20000000055 */
[----:B0-----:R-:W-:Y:S01]  /*2bdb0*/  IMAD.WIDE R86, R0, 0x2, R246 ;  /* 0x0000000200567825 */ /* 0x001fe200078e02f6 */
[----:B------:R-:W4:Y:S03]  /*2bdc0*/  LDL.LU R251, [R1+0x1dc] ;  /* 0x0001dc0001fb7983 */ /* 0x000f260000300800 */
[----:B------:R-:W-:-:S06]  /*2bdd0*/  VIADD R239, R4, 0x9a ;  /* 0x0000009a04ef7836 */ /* 0x000fcc0000000000 */
[----:B------:R0:W-:Y:S01]  /*2bde0*/  @P2 STG.E.U16 desc[UR6][R86.64], R249 ;  /* 0x000000f956002986 */ /* 0x0001e2000c101506 */
[----:B------:R-:W-:Y:S01]  /*2bdf0*/  ISETP.LT.AND P5, PT, R6, UR13, !P4 ;  /* 0x0000000d06007c0c */ /* 0x000fe2000e7a1270 */
[----:B------:R-:W-:Y:S01]  /*2be00*/  IMAD.WIDE R242, R0, 0x2, R244 ;  /* 0x0000000200f27825 */ /* 0x000fe200078e02f4 */
[----:B--2---:R-:W-:Y:S01]  /*2be10*/  PRMT R84, R248, 0x7632, R84 ;  /* 0x00007632f8547816 */ /* 0x004fe20000000054 */
[----:B------:R-:W-:Y:S01]  /*2be20*/  ULDC UR13, c[0x0][0x228] ;  /* 0x00008a00000d7ab9 */ /* 0x000fe20000000800 */
[----:B------:R-:W-:Y:S01]  /*2be30*/  ULDC.64 UR20, c[0x0][0x228] ;  /* 0x00008a0000147ab9 */ /* 0x000fe20000000a00 */
[----:B0-----:R-:W2:Y:S04]  /*2be40*/  LDL.LU.64 R86, [R1+0x1730] ;  /* 0x0017300001567983 */ /* 0x001ea80000300a00 */
[----:B------:R-:W4:Y:S01]  /*2be50*/  LDL.LU R249, [R1+0x1cc] ;  /* 0x0001cc0001f97983 */ /* 0x000f220000300800 */
[----:B------:R-:W-:Y:S01]  /*2be60*/  ISETP.GE.AND P0, PT, R239, UR11, PT ;  /* 0x0000000bef007c0c */ /* 0x000fe2000bf06270 */
[----:B------:R-:W-:-:S02]  /*2be70*/  ULDC UR11, c[0x0][0x228] ;  /* 0x00008a00000b7ab9 */ /* 0x000fc40000000800 */
[----:B------:R-:W-:Y:S01]  /*2be80*/  ISETP.LT.AND P6, PT, R7, UR11, !P4 ;  /* 0x0000000b07007c0c */ /* 0x000fe2000e7c1270 */
[----:B------:R-:W-:Y:S01]  /*2be90*/  VIADD R239, R4, 0x16 ;  /* 0x0000001604ef7836 */ /* 0x000fe20000000000 */
[----:B------:R-:W-:Y:S01]  /*2bea0*/  ISETP.LT.AND P4, PT, R8, UR9, !P4 ;  /* 0x0000000908007c0c */ /* 0x000fe2000e781270 */
[C---:B------:R-:W-:Y:S01]  /*2beb0*/  IMAD.WIDE R240, R0.reuse, 0x2, R10 ;  /* 0x0000000200f07825 */ /* 0x040fe200078e020a */
[----:B------:R-:W-:Y:S01]  /*2bec0*/  @P5 STG.E.U16 desc[UR6][R242.64], R85 ;  /* 0x00000055f2005986 */ /* 0x000fe2000c101506 */
[----:B------:R-:W-:Y:S02]  /*2bed0*/  ULDC UR11, c[0x0][0x228] ;  /* 0x00008a00000b7ab9 */ /* 0x000fe40000000800 */
[----:B------:R-:W-:Y:S01]  /*2bee0*/  IMAD.WIDE R236, R0, 0x2, R2 ;  /* 0x0000000200ec7825 */ /* 0x000fe200078e0202 */
[----:B------:R-:W-:Y:S01]  /*2bef0*/  ISETP.GE.AND P2, PT, R239, UR23, PT ;  /* 0x00000017ef007c0c */ /* 0x000fe2000bf46270 */
[----:B------:R-:W-:Y:S01]  /*2bf00*/  ULDC UR9, c[0x0][0x228] ;  /* 0x00008a0000097ab9 */ /* 0x000fe20000000800 */
[----:B------:R-:W-:-:S03]  /*2bf10*/  ULDC UR23, c[0x0][0x22c] ;  /* 0x00008b0000177ab9 */ /* 0x000fc60000000800 */
[----:B------:R0:W-:Y:S04]  /*2bf20*/  @P6 STG.E.U16 desc[UR6][R240.64], R248 ;  /* 0x000000f8f0006986 */ /* 0x0001e8000c101506 */
[----:B------:R1:W-:Y:S01]  /*2bf30*/  @P4 STG.E.U16 desc[UR6][R236.64], R84 ;  /* 0x00000054ec004986 */ /* 0x0003e2000c101506 */
[----:B------:R-:W-:Y:S01]  /*2bf40*/  ISETP.LT.AND P4, PT, R5, UR18, !P2 ;  /* 0x0000001205007c0c */ /* 0x000fe2000d781270 */
[----:B------:R-:W-:Y:S02]  /*2bf50*/  VIADD R0, R0, UR5 ;  /* 0x0000000500007c36 */ /* 0x000fe40008000000 */
[----:B0-----:R-:W4:Y:S01]  /*2bf60*/  LDL.LU R248, [R1+0x1bc] ;  /* 0x0001bc0001f87983 */ /* 0x001f220000300800 */
[----:B------:R-:W-:Y:S02]  /*2bf70*/  ISETP.LT.AND P5, PT, R6, UR13, !P2 ;  /* 0x0000000d06007c0c */ /* 0x000fe4000d7a1270 */
[----:B------:R-:W-:Y:S01]  /*2bf80*/  ISETP.LT.AND P6, PT, R7, UR11, !P2 ;  /* 0x0000000b07007c0c */ /* 0x000fe2000d7c1270 */
[----:B-1----:R-:W-:Y:S01]  /*2bf90*/  IMAD.WIDE R84, R0, 0x2, R246 ;  /* 0x0000000200547825 */ /* 0x002fe200078e02f6 */
[----:B------:R-:W-:Y:S01]  /*2bfa0*/  ISETP.LT.AND P2, PT, R8, UR9, !P2 ;  /* 0x0000000908007c0c */ /* 0x000fe2000d741270 */
[----:B------:R-:W-:Y:S01]  /*2bfb0*/  ULDC UR5, c[0x0][0x248] ;  /* 0x0000920000057ab9 */ /* 0x000fe20000000800 */
[----:B------:R-:W-:Y:S01]  /*2bfc0*/  ULDC UR13, c[0x0][0x228] ;  /* 0x00008a00000d7ab9 */ /* 0x000fe20000000800 */
[----:B------:R-:W-:Y:S01]  /*2bfd0*/  VIADD R239, R4, 0x17 ;  /* 0x0000001704ef7836 */ /* 0x000fe20000000000 */
[----:B------:R-:W-:Y:S01]  /*2bfe0*/  ULDC UR11, c[0x0][0x228] ;  /* 0x00008a00000b7ab9 */ /* 0x000fe20000000800 */
[----:B------:R-:W-:Y:S01]  /*2bff0*/  IMAD.WIDE R242, R0, 0x2, R244 ;  /* 0x0000000200f27825 */ /* 0x000fe200078e02f4 */
[----:B------:R-:W-:Y:S01]  /*2c000*/  ULDC UR9, c[0x0][0x228] ;  /* 0x00008a0000097ab9 */ /* 0x000fe20000000800 */
[----:B------:R-:W-:-:S02]  /*2c010*/  ULDC.64 UR18, c[0x0][0x228] ;  /* 0x00008a0000127ab9 */ /* 0x000fc40000000a00 */
[----:B------:R-:W-:-:S04]  /*2c020*/  IMAD.WIDE R240, R0, 0x2, R10 ;  /* 0x0000000200f07825 */ /* 0x000fc800078e020a */
[----:B------:R-:W-:-:S04]  /*2c030*/  IMAD.WIDE R236, R0, 0x2, R2 ;  /* 0x0000000200ec7825 */ /* 0x000fc800078e0202 */
[----:B------:R-:W-:Y:S01]  /*2c040*/  VIADD R0, R0, UR5 ;  /* 0x0000000500007c36 */ /* 0x000fe20008000000 */
[----:B------:R-:W-:Y:S01]  /*2c050*/  ULDC UR5, c[0x0][0x248] ;  /* 0x0000920000057ab9 */ /* 0x000fe20000000800 */
[----:B---3--:R0:W-:Y:S04]  /*2c060*/  @P4 STG.E.U16 desc[UR6][R84.64], R250 ;  /* 0x000000fa54004986 */ /* 0x0081e8000c101506 */
[----:B0-----:R-:W3:Y:S01]  /*2c070*/  LDL.LU.64 R84, [R1+0x1728] ;  /* 0x0017280001547983 */ /* 0x001ee20000300a00 */
[----:B------:R-:W-:Y:S02]  /*2c080*/  ISETP.GE.AND P4, PT, R239, UR21, PT ;  /* 0x00000015ef007c0c */ /* 0x000fe4000bf86270 */
[----:B--2---:R-:W-:Y:S02]  /*2c090*/  PRMT R87, R250, 0x7632, R87 ;  /* 0x00007632fa577816 */ /* 0x004fe40000000057 */
[----:B------:R-:W2:Y:S01]  /*2c0a0*/  LDL.LU R250, [R1+0x1a0] ;  /* 0x0001a00001fa7983 */ /* 0x000ea20000300800 */
[----:B----4-:R-:W-:-:S03]  /*2c0b0*/  PRMT R86, R251, 0x7632, R86 ;  /* 0x00007632fb567816 */ /* 0x010fc60000000056 */
[----:B------:R-:W-:Y:S04]  /*2c0c0*/  @P5 STG.E.U16 desc[UR6][R242.64], R87 ;  /* 0x00000057f2005986 */ /* 0x000fe8000c101506 */
[----:B------:R0:W-:Y:S04]  /*2c0d0*/  @P6 STG.E.U16 desc[UR6][R240.64], R251 ;  /* 0x000000fbf0006986 */ /* 0x0001e8000c101506 */
[----:B------:R1:W-:Y:S01]  /*2c0e0*/  @P2 STG.E.U16 desc[UR6][R236.64], R86 ;  /* 0x00000056ec002986 */ /* 0x0003e2000c101506 */
[----:B------:R-:W-:Y:S01]  /*2c0f0*/  ISETP.LT.AND P2, PT, R5, UR16, !P4 ;  /* 0x0000001005007c0c */ /* 0x000fe2000e741270 */
[----:B------:R-:W-:-:S02]  /*2c100*/  VIADD R239, R4, 0x18 ;  /* 0x0000001804ef7836 */ /* 0x000fc40000000000 */
[----:B0-----:R-:W4:Y:S01]  /*2c110*/  LDL.LU R251, [R1+0x190] ;  /* 0x0001900001fb7983 */ /* 0x001f220000300800 */
[----:B------:R-:W-:Y:S01]  /*2c120*/  ISETP.LT.AND P5, PT, R6, UR13, !P4 ;  /* 0x0000000d06007c0c */ /* 0x000fe2000e7a1270 */
[C---:B------:R-:W-:Y:S01]  /*2c130*/  IMAD.WIDE R242, R0.reuse, 0x2, R244 ;  /* 0x0000000200f27825 */ /* 0x040fe200078e02f4 */
[----:B------:R-:W-:Y:S01]  /*2c140*/  ISETP.LT.AND P6, PT, R7, UR11, !P4 ;  /* 0x0000000b07007c0c */ /* 0x000fe2000e7c1270 */
[----:B------:R-:W-:Y:S02]  /*2c150*/  ULDC UR13, c[0x0][0x228] ;  /* 0x00008a00000d7ab9 */ /* 0x000fe40000000800 */
[----:B-1----:R-:W-:Y:S01]  /*2c160*/  IMAD.WIDE R86, R0, 0x2, R246 ;  /* 0x0000000200567825 */ /* 0x002fe200078e02f6 */
[----:B------:R-:W-:Y:S01]  /*2c170*/  ULDC UR11, c[0x0][0x228] ;  /* 0x00008a00000b7ab9 */ /* 0x000fe20000000800 */
[----:B------:R-:W-:-:S03]  /*2c180*/  ULDC.64 UR16, c[0x0][0x228] ;  /* 0x00008a0000107ab9 */ /* 0x000fc60000000a00 */
[----:B------:R0:W-:Y:S04]  /*2c190*/  @P2 STG.E.U16 desc[UR6][R86.64], R249 ;  /* 0x000000f956002986 */ /* 0x0001e8000c101506 */
[----:B0-----:R-:W2:Y:S01]  /*2c1a0*/  LDL.LU.64 R86, [R1+0x1720] ;  /* 0x0017200001567983 */ /* 0x001ea20000300a00 */
[----:B------:R-:W-:Y:S01]  /*2c1b0*/  ISETP.LT.AND P4, PT, R8, UR9, !P4 ;  /* 0x0000000908007c0c */ /* 0x000fe2000e781270 */
[C---:B------:R-:W-:Y:S01]  /*2c1c0*/  IMAD.WIDE R240, R0.reuse, 0x2, R10 ;  /* 0x0000000200f07825 */ /* 0x040fe200078e020a */
[----:B------:R-:W-:Y:S01]  /*2c1d0*/  ISETP.GE.AND P2, PT, R239, UR19, PT ;  /* 0x00000013ef007c0c */ /* 0x000fe2000bf46270 */
[----:B------:R-:W-:Y:S02]  /*2c1e0*/  ULDC UR9, c[0x0][0x228] ;  /* 0x00008a0000097ab9 */ /* 0x000fe40000000800 */
        /* <DEDUP_REMOVED lines=10> */
[----:B--2---:R-:W-:Y:S01]  /*2c290*/  PRMT R87, R250, 0x7632, R87 ;  /* 0x00007632fa577816 */ /* 0x004fe20000000057 */
[----:B0-----:R-:W-:Y:S01]  /*2c2a0*/  IMAD.WIDE R84, R0, 0x2, R246 ;  /* 0x0000000200547825 */ /* 0x001fe200078e02f6 */
[----:B------:R-:W2:Y:S01]  /*2c2b0*/  LDL.LU R248, [R1+0x170] ;  /* 0x0001700001f87983 */ /* 0x000ea20000300800 */
[----:B------:R-:W-:Y:S01]  /*2c2c0*/  ISETP.LT.AND P5, PT, R6, UR13, !P2 ;  /* 0x0000000d06007c0c */ /* 0x000fe2000d7a1270 */
[----:B------:R-:W-:-:S07]  /*2c2d0*/  ULDC.64 UR14, c[0x0][0x228] ;  /* 0x00008a00000e7ab9 */ /* 0x000fce0000000a00 */
[----:B------:R0:W-:Y:S04]  /*2c2e0*/  @P4 STG.E.U16 desc[UR6][R84.64], R250 ;  /* 0x000000fa54004986 */ /* 0x0001e8000c101506 */
[----:B0-----:R-:W2:Y:S04]  /*2c2f0*/  LDL.LU.64 R84, [R1+0x1718] ;  /* 0x0017180001547983 */ /* 0x001ea80000300a00 */
[----:B------:R-:W2:Y:S01]  /*2c300*/  LDL.LU R250, [R1+0x1a4] ;  /* 0x0001a40001fa7983 */ /* 0x000ea20000300800 */
[----:B------:R-:W-:Y:S01]  /*2c310*/  ISETP.LT.AND P6, PT, R7, UR11, !P2 ;  /* 0x0000000b07007c0c */ /* 0x000fe2000d7c1270 */
[----:B------:R-:W-:Y:S01]  /*2c320*/  VIADD R239, R4, 0x19 ;  /* 0x0000001904ef7836 */ /* 0x000fe20000000000 */
[----:B------:R-:W-:Y:S01]  /*2c330*/  ISETP.LT.AND P2, PT, R8, UR9, !P2 ;  /* 0x0000000908007c0c */ /* 0x000fe2000d741270 */
[----:B------:R-:W-:Y:S01]  /*2c340*/  IMAD.WIDE R242, R0, 0x2, R244 ;  /* 0x0000000200f27825 */ /* 0x000fe200078e02f4 */
[----:B----4-:R-:W-:Y:S01]  /*2c350*/  PRMT R86, R251, 0x7632, R86 ;  /* 0x00007632fb567816 */ /* 0x010fe20000000056 */
[----:B------:R-:W-:-:S02]  /*2c360*/  ULDC UR11, c[0x0][0x228] ;  /* 0x00008a00000b7ab9 */ /* 0x000fc40000000800 */
[----:B------:R-:W-:Y:S01]  /*2c370*/  IMAD.WIDE R240, R0, 0x2, R10 ;  /* 0x0000000200f07825 */ /* 0x000fe200078e020a */
[----:B------:R-:W-:-:S03]  /*2c380*/  ISETP.GE.AND P4, PT, R239, UR17, PT ;  /* 0x00000011ef007c0c */ /* 0x000fc6000bf86270 */
[----:B------:R-:W-:Y:S01]  /*2c390*/  IMAD.WIDE R236, R0, 0x2, R2 ;  /* 0x0000000200ec7825 */ /* 0x000fe200078e0202 */
[----:B------:R-:W-:Y:S01]  /*2c3a0*/  @P5 STG.E.U16 desc[UR6][R242.64], R87 ;  /* 0x00000057f2005986 */ /* 0x000fe2000c101506 */
[----:B------:R-:W-:-:S03]  /*2c3b0*/  ULDC UR9, c[0x0][0x228] ;  /* 0x00008a0000097ab9 */ /* 0x000fc60000000800 */
[----:B------:R0:W-:Y:S04]  /*2c3c0*/  @P6 STG.E.U16 desc[UR6][R240.64], R251 ;  /* 0x000000fbf0006986 */ /* 0x0001e8000c101506 */
[----:B------:R1:W-:Y:S01]  /*2c3d0*/  @P2 STG.E.U16 desc[UR6][R236.64], R86 ;  /* 0x00000056ec002986 */ /* 0x0003e2000c101506 */
[----:B------:R-:W-:Y:S01]  /*2c3e0*/  ISETP.LT.AND P2, PT, R5, UR12, !P4 ;  /* 0x0000000c05007c0c */ /* 0x000fe2000e741270 */
[----:B------:R-:W-:Y:S01]  /*2c3f0*/  VIADD R0, R0, UR5 ;  /* 0x0000000500007c36 */ /* 0x000fe20008000000 */
[----:B------:R-:W-:Y:S01]  /*2c400*/  ULDC UR12, c[0x0][0x228] ;  /* 0x00008a00000c7ab9 */ /* 0x000fe20000000800 */
[----:B0-----:R-:W4:Y:S01]  /*2c410*/  LDL.LU R251, [R1+0x194] ;  /* 0x0001940001fb7983 */ /* 0x001f220000300800 */
[----:B------:R-:W-:Y:S01]  /*2c420*/  ISETP.LT.AND P6, PT, R7, UR11, !P4 ;  /* 0x0000000b07007c0c */ /* 0x000fe2000e7c1270 */
[----:B------:R-:W-:Y:S01]  /*2c430*/  VIADD R239, R4, 0x1a ;  /* 0x0000001a04ef7836 */ /* 0x000fe20000000000 */
[----:B------:R-:W-:Y:S01]  /*2c440*/  ULDC UR5, c[0x0][0x248] ;  /* 0x0000920000057ab9 */ /* 0x000fe20000000800 */
[----:B-1----:R-:W-:Y:S01]  /*2c450*/  IMAD.WIDE R86, R0, 0x2, R246 ;  /* 0x0000000200567825 */ /* 0x002fe200078e02f6 */
[----:B------:R-:W-:Y:S01]  /*2c460*/  ISETP.LT.AND P5, PT, R6, UR12, !P4 ;  /* 0x0000000c06007c0c */ /* 0x000fe2000e7a1270 */
[----:B------:R-:W-:Y:S01]  /*2c470*/  ULDC UR12, c[0x0][0x228] ;  /* 0x00008a00000c7ab9 */ /* 0x000fe20000000800 */
[----:B------:R-:W-:Y:S01]  /*2c480*/  ISETP.LT.AND P4, PT, R8, UR9, !P4 ;  /* 0x0000000908007c0c */ /* 0x000fe2000e781270 */
[----:B------:R-:W-:Y:S01]  /*2c490*/  IMAD.WIDE R242, R0, 0x2, R244 ;  /* 0x0000000200f27825 */ /* 0x000fe200078e02f4 */
[----:B------:R-:W-:Y:S01]  /*2c4a0*/  ULDC UR11, c[0x0][0x228] ;  /* 0x00008a00000b7ab9 */ /* 0x000fe20000000800 */
[----:B------:R-:W-:-:S02]  /*2c4b0*/  ULDC UR9, c[0x0][0x228] ;  /* 0x00008a0000097ab9 */ /* 0x000fc40000000800 */
        /* <DEDUP_REMOVED lines=9> */
[----:B------:R-:W-:-:S03]  /*2c550*/  PRMT R84, R248, 0x7632, R84 ;  /* 0x00007632f8547816 */ /* 0x000fc60000000054 */
[----:B------:R-:W-:Y:S04]  /*2c560*/  @P5 STG.E.U16 desc[UR6][R242.64], R85 ;  /* 0x00000055f2005986 */ /* 0x000fe8000c101506 */
[----:B------:R0:W-:Y:S04]  /*2c570*/  @P6 STG.E.U16 desc[UR6][R240.64], R248 ;  /* 0x000000f8f0006986 */ /* 0x0001e8000c101506 */
[----:B------:R1:W-:Y:S01]  /*2c580*/  @P4 STG.E.U16 desc[UR6][R236.64], R84 ;  /* 0x00000054ec004986 */ /* 0x0003e2000c101506 */
[----:B------:R-:W-:Y:S01]  /*2c590*/  ISETP.LT.AND P4, PT, R5, UR22, !P2 ;  /* 0x0000001605007c0c */ /* 0x000fe2000d781270 */
[----:B------:R-:W-:-:S02]  /*2c5a0*/  VIADD R239, R4, 0x1b ;  /* 0x0000001b04ef7836 */ /* 0x000fc40000000000 */
[----:B0-----:R-:W2:Y:S01]  /*2c5b0*/  LDL.LU R248, [R1+0x174] ;  /* 0x0001740001f87983 */ /* 0x001ea20000300800 */
[----:B------:R-:W-:Y:S01]  /*2c5c0*/  ISETP.LT.AND P5, PT, R6, UR12, !P2 ;  /* 0x0000000c06007c0c */ /* 0x000fe2000d7a1270 */
[C---:B------:R-:W-:Y:S01]  /*2c5d0*/  IMAD.WIDE R242, R0.reuse, 0x2, R244 ;  /* 0x0000000200f27825 */ /* 0x040fe200078e02f4 */
[----:B------:R-:W-:Y:S01]  /*2c5e0*/  ISETP.LT.AND P6, PT, R7, UR11, !P2 ;  /* 0x0000000b07007c0c */ /* 0x000fe2000d7c1270 */
[----:B------:R-:W-:Y:S02]  /*2c5f0*/  ULDC.64 UR12, c[0x0][0x228] ;  /* 0x00008a00000c7ab9 */ /* 0x000fe40000000a00 */
[----:B-1----:R-:W-:Y:S01]  /*2c600*/  IMAD.WIDE R84, R0, 0x2, R246 ;  /* 0x0000000200547825 */ /* 0x002fe200078e02f6 */
[----:B------:R-:W-:Y:S01]  /*2c610*/  ULDC UR11, c[0x0][0x228] ;  /* 0x00008a00000b7ab9 */ /* 0x000fe20000000800 */
[----:B------:R-:W-:-:S03]  /*2c620*/  ULDC UR22, c[0x0][0x22c] ;  /* 0x00008b0000167ab9 */ /* 0x000fc60000000800 */
[----:B------:R0:W-:Y:S04]  /*2c630*/  @P4 STG.E.U16 desc[UR6][R84.64], R250 ;  /* 0x000000fa54004986 */ /* 0x0001e8000c101506 */
[----:B0-----:R-:W2:Y:S01]  /*2c640*/  LDL.LU.64 R84, [R1+0x1708] ;  /* 0x0017080001547983 */ /* 0x001ea20000300a00 */
[----:B------:R-:W-:Y:S01]  /*2c650*/  ISETP.LT.AND P2, PT, R8, UR9, !P2 ;  /* 0x0000000908007c0c */ /* 0x000fe2000d741270 */
[C---:B------:R-:W-:Y:S01]  /*2c660*/  IMAD.WIDE R240, R0.reuse, 0x2, R10 ;  /* 0x0000000200f07825 */ /* 0x040fe200078e020a */
[----:B------:R-:W-:Y:S01]  /*2c670*/  ISETP.GE.AND P4, PT, R239, UR13, PT ;  /* 0x0000000def007c0c */ /* 0x000fe2000bf86270 */
[----:B------:R-:W-:Y:S01]  /*2c680*/  ULDC UR13, c[0x0][0x228] ;  /* 0x00008a00000d7ab9 */ /* 0x000fe20000000800 */
[----:B------:R-:W-:Y:S01]  /*2c690*/  ULDC UR9, c[0x0][0x228] ;  /* 0x00008a0000097ab9 */ /* 0x000fe20000000800 */
[----:B------:R-:W-:-:S04]  /*2c6a0*/  IMAD.WIDE R236, R0, 0x2, R2 ;  /* 0x0000000200ec7825 */ /* 0x000fc800078e0202 */
[----:B------:R-:W-:Y:S01]  /*2c6b0*/  VIADD R0, R0, UR5 ;  /* 0x0000000500007c36 */ /* 0x000fe20008000000 */
[----:B------:R-:W-:Y:S01]  /*2c6c0*/  ULDC UR5, c[0x0][0x248] ;  /* 0x0000920000057ab9 */ /* 0x000fe20000000800 */
[----:B---3--:R-:W-:Y:S02]  /*2c6d0*/  PRMT R87, R250, 0x7632, R87 ;  /* 0x00007632fa577816 */ /* 0x008fe40000000057 */
[----:B------:R-:W3:Y:S01]  /*2c6e0*/  LDL.LU R250, [R1+0x1a8] ;  /* 0x0001a80001fa7983 */ /* 0x000ee20000300800 */
[----:B----4-:R-:W-:-:S03]  /*2c6f0*/  PRMT R86, R251, 0x7632, R86 ;  /* 0x00007632fb567816 */ /* 0x010fc60000000056 */
        /* <DEDUP_REMOVED lines=8> */
[----:B------:R-:W-:Y:S01]  /*2c780*/  ULDC.64 UR20, c[0x0][0x228] ;  /* 0x00008a0000147ab9 */ /* 0x000fe20000000a00 */
[----:B------:R-:W-:-:S06]  /*2c790*/  ISETP.LT.AND P6, PT, R7, UR11, !P4 ;  /* 0x0000000b07007c0c */ /* 0x000fcc000e7c1270 */
[----:B------:R0:W-:Y:S01]  /*2c7a0*/  @P2 STG.E.U16 desc[UR6][R86.64], R249 ;  /* 0x000000f956002986 */ /* 0x0001e2000c101506 */
[----:B------:R-:W-:Y:S01]  /*2c7b0*/  VIADD R239, R4, 0x1c ;  /* 0x0000001c04ef7836 */ /* 0x000fe20000000000 */
[----:B------:R-:W-:Y:S01]  /*2c7c0*/  PRMT R84, R248, 0x7632, R84 ;  /* 0x00007632f8547816 */ /* 0x000fe20000000054 */
[----:B------:R-:W-:Y:S01]  /*2c7d0*/  IMAD.WIDE R242, R0, 0x2, R244 ;  /* 0x0000000200f27825 */ /* 0x000fe200078e02f4 */
[----:B------:R-:W-:Y:S01]  /*2c7e0*/  ULDC UR13, c[0x0][0x228] ;  /* 0x00008a00000d7ab9 */ /* 0x000fe20000000800 */
[----:B------:R-:W-:Y:S01]  /*2c7f0*/  ULDC UR11, c[0x0][0x228] ;  /* 0x00008a00000b7ab9 */ /* 0x000fe20000000800 */
[----:B0-----:R-:W4:Y:S04]  /*2c800*/  LDL.LU.64 R86, [R1+0x1700] ;  /* 0x0017000001567983 */ /* 0x001f280000300a00 */
[----:B------:R-:W2:Y:S01]  /*2c810*/  LDL.LU R249, [R1+0x188] ;  /* 0x0001880001f97983 */ /* 0x000ea20000300800 */
[----:B------:R-:W-:Y:S01]  /*2c820*/  ISETP.LT.AND P4, PT, R8, UR9, !P4 ;  /* 0x0000000908007c0c */ /* 0x000fe2000e781270 */
        /* <DEDUP_REMOVED lines=8> */
[----:B------:R-:W-:Y:S02]  /*2c8b0*/  VIADD R0, R0, UR5 ;  /* 0x0000000500007c36 */ /* 0x000fe40008000000 */
[----:B0-----:R-:W2:Y:S01]  /*2c8c0*/  LDL.LU R248, [R1+0x178] ;  /* 0x0001780001f87983 */ /* 0x001ea20000300800 */
[----:B------:R-:W-:Y:S02]  /*2c8d0*/  ISETP.LT.AND P5, PT, R6, UR13, !P2 ;  /* 0x0000000d06007c0c */ /* 0x000fe4000d7a1270 */
[----:B------:R-:W-:Y:S01]  /*2c8e0*/  ISETP.LT.AND P6, PT, R7, UR11, !P2 ;  /* 0x0000000b07007c0c */ /* 0x000fe2000d7c1270 */
[----:B-1----:R-:W-:Y:S01]  /*2c8f0*/  IMAD.WIDE R84, R0, 0x2, R246 ;  /* 0x0000000200547825 */ /* 0x002fe200078e02f6 */
[----:B------:R-:W-:Y:S01]  /*2c900*/  ISETP.LT.AND P2, PT, R8, UR9, !P2 ;  /* 0x0000000908007c0c */ /* 0x000fe2000d741270 */
[----:B------:R-:W-:Y:S01]  /*2c910*/  ULDC.64 UR18, c[0x0][0x228] ;  /* 0x00008a0000127ab9 */ /* 0x000fe20000000a00 */
[----:B------:R-:W-:Y:S01]  /*2c920*/  ULDC UR5, c[0x0][0x248] ;  /* 0x0000920000057ab9 */ /* 0x000fe20000000800 */
[----:B------:R-:W-:Y:S01]  /*2c930*/  VIADD R239, R4, 0x1d ;  /* 0x0000001d04ef7836 */ /* 0x000fe20000000000 */
[----:B------:R-:W-:Y:S01]  /*2c940*/  ULDC UR13, c[0x0][0x228] ;  /* 0x00008a00000d7ab9 */ /* 0x000fe20000000800 */
        /* <DEDUP_REMOVED lines=10> */
[----:B----4-:R-:W-:Y:S02]  /*2c9f0*/  PRMT R87, R250, 0x7632, R87 ;  /* 0x00007632fa577816 */ /* 0x010fe40000000057 */
[----:B------:R-:W4:Y:S01]  /*2ca00*/  LDL.LU R250, [R1+0x1ac] ;  /* 0x0001ac0001fa7983 */ /* 0x000f220000300800 */
[----:B--2---:R-:W-:-:S03]  /*2ca10*/  PRMT R86, R251, 0x7632, R86 ;  /* 0x00007632fb567816 */ /* 0x004fc60000000056 */
        /* <DEDUP_REMOVED lines=14> */
[----:B0-----:R-:W4:Y:S01]  /*2cb00*/  LDL.LU.64 R86, [R1+0x16f0] ;  /* 0x0016f00001567983 */ /* 0x001f220000300a00 */
        /* <DEDUP_REMOVED lines=16> */
[----:B------:R-:W4:Y:S01]  /*2cc10*/  LDL.LU R248, [R1+0x17c] ;  /* 0x00017c0001f87983 */ /* 0x000f220000300800 */
[----:B------:R-:W-:Y:S01]  /*2cc20*/  ISETP.LT.AND P5, PT, R6, UR13, !P2 ;  /* 0x0000000d06007c0c */ /* 0x000fe2000d7a1270 */
[----:B------:R-:W-:-:S07]  /*2cc30*/  ULDC.64 UR14, c[0x0][0x228] ;  /* 0x00008a00000e7ab9 */ /* 0x000fce0000000a00 */
[----:B------:R0:W-:Y:S04]  /*2cc40*/  @P4 STG.E.U16 desc[UR6][R84.64], R250 ;  /* 0x000000fa54004986 */ /* 0x0001e8000c101506 */
[----:B0-----:R-:W4:Y:S04]  /*2cc50*/  LDL.LU.64 R84, [R1+0x16e8] ;  /* 0x0016e80001547983 */ /* 0x001f280000300a00 */
[----:B------:R-:W4:Y:S01]  /*2cc60*/  LDL.LU R250, [R1+0x160] ;  /* 0x0001600001fa7983 */ /* 0x000f220000300800 */
[----:B------:R-:W-:Y:S01]  /*2cc70*/  ISETP.LT.AND P6, PT, R7, UR11, !P2 ;  /* 0x0000000b07007c0c */ /* 0x000fe2000d7c1270 */
[----:B------:R-:W-:Y:S01]  /*2cc80*/  VIADD R239, R4, 0x1f ;  /* 0x0000001f04ef7836 */ /* 0x000fe20000000000 */
[----:B------:R-:W-:Y:S01]  /*2cc90*/  ISETP.LT.AND P2, PT, R8, UR9, !P2 ;  /* 0x0000000908007c0c */ /* 0x000fe2000d741270 */
[----:B------:R-:W-:Y:S01]  /*2cca0*/  IMAD.WIDE R242, R0, 0x2, R244 ;  /* 0x0000000200f27825 */ /* 0x000fe200078e02f4 */
[----:B--2---:R-:W-:Y:S01]  /*2ccb0*/  PRMT R86, R251, 0x7632, R86 ;  /* 0x00007632fb567816 */ /* 0x004fe20000000056 */
        /* <DEDUP_REMOVED lines=11> */
[----:B0-----:R-:W2:Y:S01]  /*2cd70*/  LDL.LU R251, [R1+0x150] ;  /* 0x0001500001fb7983 */ /* 0x001ea20000300800 */
[----:B------:R-:W-:Y:S01]  /*2cd80*/  ISETP.LT.AND P6, PT, R7, UR11, !P4 ;  /* 0x0000000b07007c0c */ /* 0x000fe2000e7c1270 */
[----:B------:R-:W-:Y:S01]  /*2cd90*/  VIADD R239, R4, 0x20 ;  /* 0x0000002004ef7836 */ /* 0x000fe20000000000 */
[----:B------:R-:W-:Y:S01]  /*2cda0*/  ULDC UR5, c[0x0][0x248] ;  /* 0x0000920000057ab9 */ /* 0x000fe20000000800 */
[----:B-1----:R-:W-:Y:S01]  /*2cdb0*/  IMAD.WIDE R86, R0, 0x2, R246 ;  /* 0x0000000200567825 */ /* 0x002fe200078e02f6 */
[----:B------:R-:W-:Y:S01]  /*2cdc0*/  ISETP.LT.AND P5, PT, R6, UR12, !P4 ;  /* 0x0000000c06007c0c */ /* 0x000fe2000e7a1270 */
[----:B------:R-:W-:Y:S01]  /*2cdd0*/  ULDC.64 UR12, c[0x0][0x228] ;  /* 0x00008a00000c7ab9 */ /* 0x000fe20000000a00 */
[----:B------:R-:W-:-:S03]  /*2cde0*/  ULDC UR11, c[0x0][0x228] ;  /* 0x00008a00000b7ab9 */ /* 0x000fc60000000800 */
[----:B---3--:R0:W-:Y:S04]  /*2cdf0*/  @P2 STG.E.U16 desc[UR6][R86.64], R249 ;  /* 0x000000f956002986 */ /* 0x0081e8000c101506 */
[----:B0-----:R-:W3:Y:S01]  /*2ce00*/  LDL.LU.64 R86, [R1+0x16e0] ;  /* 0x0016e00001567983 */ /* 0x001ee20000300a00 */
[----:B------:R-:W-:Y:S01]  /*2ce10*/  ISETP.LT.AND P4, PT, R8, UR9, !P4 ;  /* 0x0000000908007c0c */ /* 0x000fe2000e781270 */
[C---:B------:R-:W-:Y:S01]  /*2ce20*/  IMAD.WIDE R242, R0.reuse, 0x2, R244 ;  /* 0x0000000200f27825 */ /* 0x040fe200078e02f4 */
[----:B------:R-:W-:Y:S01]  /*2ce30*/  ISETP.GE.AND P2, PT, R239, UR13, PT ;  /* 0x0000000def007c0c */ /* 0x000fe2000bf46270 */
[----:B------:R-:W-:Y:S01]  /*2ce40*/  ULDC UR13, c[0x0][0x228] ;  /* 0x00008a00000d7ab9 */ /* 0x000fe20000000800 */
[----:B------:R-:W-:Y:S01]  /*2ce50*/  ULDC UR9, c[0x0][0x228] ;  /* 0x00008a0000097ab9 */ /* 0x000fe20000000800 */
[----:B------:R-:W-:-:S04]  /*2ce60*/  IMAD.WIDE R240, R0, 0x2, R10 ;  /* 0x0000000200f07825 */ /* 0x000fc800078e020a */
[----:B------:R-:W-:-:S04]  /*2ce70*/  IMAD.WIDE R236, R0, 0x2, R2 ;  /* 0x0000000200ec7825 */ /* 0x000fc800078e0202 */
[----:B------:R-:W-:Y:S01]  /*2ce80*/  VIADD R0, R0, UR5 ;  /* 0x0000000500007c36 */ /* 0x000fe20008000000 */
[----:B------:R-:W-:Y:S01]  /*2ce90*/  ULDC UR5, c[0x0][0x248] ;  /* 0x0000920000057ab9 */ /* 0x000fe20000000800 */
[----:B----4-:R-:W-:Y:S02]  /*2cea0*/  PRMT R85, R249, 0x7632, R85 ;  /* 0x00007632f9557816 */ /* 0x010fe40000000055 */
[----:B------:R-:W4:Y:S01]  /*2ceb0*/  LDL.LU R249, [R1+0x140] ;  /* 0x0001400001f97983 */ /* 0x000f220000300800 */
[----:B------:R-:W-:-:S03]  /*2cec0*/  PRMT R84, R248, 0x7632, R84 ;  /* 0x00007632f8547816 */ /* 0x000fc60000000054 */
        /* <DEDUP_REMOVED lines=19> */
[----:B------:R-:W-:Y:S01]  /*2d000*/  IMAD.WIDE R236, R0, 0x2, R2 ;  /* 0x0000000200ec7825 */ /* 0x000fe200078e0202 */
[----:B---3--:R-:W-:-:S02]  /*2d010*/  PRMT R87, R250, 0x7632, R87 ;  /* 0x00007632fa577816 */ /* 0x008fc40000000057 */
[----:B------:R-:W3:Y:S01]  /*2d020*/  LDL.LU R250, [R1+0x164] ;  /* 0x0001640001fa7983 */ /* 0x000ee20000300800 */
[----:B--2---:R-:W-:-:S03]  /*2d030*/  PRMT R86, R251, 0x7632, R86 ;  /* 0x00007632fb567816 */ /* 0x004fc60000000056 */
[----:B------:R-:W-:Y:S04]  /*2d040*/  @P5 STG.E.U16 desc[UR6][R242.64], R87 ;  /* 0x00000057f2005986 */ /* 0x000fe8000c101506 */
[----:B------:R0:W-:Y:S04]  /*2d050*/  @P6 STG.E.U16 desc[UR6][R240.64], R251 ;  /* 0x000000fbf0006986 */ /* 0x0001e8000c101506 */
[----:B------:R1:W-:Y:S01]  /*2d060*/  @P2 STG.E.U16 desc[UR6][R236.64], R86 ;  /* 0x00000056ec002986 */ /* 0x0003e2000c101506 */
[----:B------:R-:W-:Y:S01]  /*2d070*/  ISETP.LT.AND P2, PT, R5, UR18, !P4 ;  /* 0x0000001205007c0c */ /* 0x000fe2000e741270 */
[----:B------:R-:W-:-:S02]  /*2d080*/  VIADD R0, R0, UR5 ;  /* 0x0000000500007c36 */ /* 0x000fc40008000000 */
[----:B0-----:R-:W2:Y:S01]  /*2d090*/  LDL.LU R251, [R1+0x154] ;  /* 0x0001540001fb7983 */ /* 0x001ea20000300800 */
[----:B------:R-:W-:Y:S02]  /*2d0a0*/  ISETP.LT.AND P5, PT, R6, UR13, !P4 ;  /* 0x0000000d06007c0c */ /* 0x000fe4000e7a1270 */
[----:B------:R-:W-:Y:S01]  /*2d0b0*/  ISETP.LT.AND P6, PT, R7, UR11, !P4 ;  /* 0x0000000b07007c0c */ /* 0x000fe2000e7c1270 */
[----:B-1----:R-:W-:Y:S01]  /*2d0c0*/  IMAD.WIDE R86, R0, 0x2, R246 ;  /* 0x0000000200567825 */ /* 0x002fe200078e02f6 */
[----:B------:R-:W-:Y:S01]  /*2d0d0*/  ULDC.64 UR18, c[0x0][0x228] ;  /* 0x00008a0000127ab9 */ /* 0x000fe20000000a00 */
[----:B------:R-:W-:Y:S01]  /*2d0e0*/  ULDC UR5, c[0x0][0x248] ;  /* 0x0000920000057ab9 */ /* 0x000fe20000000800 */
[----:B------:R-:W-:Y:S01]  /*2d0f0*/  ULDC UR13, c[0x0][0x228] ;  /* 0x00008a00000d7ab9 */ /* 0x000fe20000000800 */
[----:B------:R-:W-:Y:S01]  /*2d100*/  VIADD R239, R4, 0x22 ;  /* 0x0000002204ef7836 */ /* 0x000fe20000000000 */
[----:B------:R-:W-:Y:S01]  /*2d110*/  ULDC UR11, c[0x0][0x228] ;  /* 0x00008a00000b7ab9 */ /* 0x000fe20000000800 */
[----:B----4-:R0:W-:Y:S04]  /*2d120*/  @P2 STG.E.U16 desc[UR6][R86.64], R249 ;  /* 0x000000f956002986 */ /* 0x0101e8000c101506 */
[----:B0-----:R-:W4:Y:S01]  /*2d130*/  LDL.LU.64 R86, [R1+0x16d0] ;  /* 0x0016d00001567983 */ /* 0x001f220000300a00 */
[----:B------:R-:W-:-:S03]  /*2d140*/  PRMT R85, R249, 0x7632, R85 ;  /* 0x00007632f9557816 */ /* 0x000fc60000000055 */
[----:B------:R-:W2:Y:S01]  /*2d150*/  LDL.LU R249, [R1+0x144] ;  /* 0x0001440001f97983 */ /* 0x000ea20000300800 */
[----:B------:R-:W-:Y:S01]  /*2d160*/  ISETP.LT.AND P4, PT, R8, UR9, !P4 ;  /* 0x0000000908007c0c */ /* 0x000fe2000e781270 */
[----:B------:R-:W-:Y:S01]  /*2d170*/  IMAD.WIDE R242, R0, 0x2, R244 ;  /* 0x0000000200f27825 */ /* 0x000fe200078e02f4 */
[----:B------:R-:W-:Y:S01]  /*2d180*/  PRMT R84, R248, 0x7632, R84 ;  /* 0x00007632f8547816 */ /* 0x000fe20000000054 */
[----:B------:R-:W-:Y:S02]  /*2d190*/  ULDC UR9, c[0x0][0x228] ;  /* 0x00008a0000097ab9 */ /* 0x000fe40000000800 */
[----:B------:R-:W-:Y:S01]  /*2d1a0*/  IMAD.WIDE R240, R0, 0x2, R10 ;  /* 0x0000000200f07825 */ /* 0x000fe200078e020a */
[----:B------:R-:W-:-:S03]  /*2d1b0*/  ISETP.GE.AND P2, PT, R239, UR19, PT ;  /* 0x00000013ef007c0c */ /* 0x000fc6000bf46270 */
[C---:B------:R-:W-:Y:S01]  /*2d1c0*/  IMAD.WIDE R236, R0.reuse, 0x2, R2 ;  /* 0x0000000200ec7825 */ /* 0x040fe200078e0202 */
        /* <DEDUP_REMOVED lines=12> */
[----:B------:R-:W-:Y:S02]  /*2d290*/  VIADD R239, R4, 0x23 ;  /* 0x0000002304ef7836 */ /* 0x000fe40000000000 */
[----:B---3--:R0:W-:Y:S01]  /*2d2a0*/  @P4 STG.E.U16 desc[UR6][R84.64], R250 ;  /* 0x000000fa54004986 */ /* 0x0081e2000c101506 */
[----:B------:R-:W-:Y:S01]  /*2d2b0*/  IMAD.WIDE R242, R0, 0x2, R244 ;  /* 0x0000000200f27825 */ /* 0x000fe200078e02f4 */
[----:B------:R-:W-:-:S02]  /*2d2c0*/  ULDC UR11, c[0x0][0x228] ;  /* 0x00008a00000b7ab9 */ /* 0x000fc40000000800 */
[----:B0-----:R-:W3:Y:S01]  /*2d2d0*/  LDL.LU.64 R84, [R1+0x16c8] ;  /* 0x0016c80001547983 */ /* 0x001ee20000300a00 */
[----:B------:R-:W-:Y:S01]  /*2d2e0*/  ISETP.LT.AND P2, PT, R8, UR9, !P2 ;  /* 0x0000000908007c0c */ /* 0x000fe2000d741270 */
[C---:B------:R-:W-:Y:S01]  /*2d2f0*/  IMAD.WIDE R240, R0.reuse, 0x2, R10 ;  /* 0x0000000200f07825 */ /* 0x040fe200078e020a */
[----:B------:R-:W-:Y:S01]  /*2d300*/  ISETP.GE.AND P4, PT, R239, UR17, PT ;  /* 0x00000011ef007c0c */ /* 0x000fe2000bf86270 */
[----:B------:R-:W-:Y:S02]  /*2d310*/  ULDC UR9, c[0x0][0x228] ;  /* 0x00008a0000097ab9 */ /* 0x000fe40000000800 */
[----:B------:R-:W-:-:S04]  /*2d320*/  IMAD.WIDE R236, R0, 0x2, R2 ;  /* 0x0000000200ec7825 */ /* 0x000fc800078e0202 */
[----:B------:R-:W-:Y:S01]  /*2d330*/  VIADD R0, R0, UR5 ;  /* 0x0000000500007c36 */ /* 0x000fe20008000000 */
[----:B------:R-:W-:Y:S01]  /*2d340*/  ULDC UR5, c[0x0][0x248] ;  /* 0x0000920000057ab9 */ /* 0x000fe20000000800 */
        /* <DEDUP_REMOVED lines=14> */
[----:B------:R-:W-:-:S04]  /*2d430*/  ULDC UR11, c[0x0][0x228] ;  /* 0x00008a00000b7ab9 */ /* 0x000fc80000000800 */
        /* <DEDUP_REMOVED lines=14> */
[----:B------:R1:W-:Y:S01]  /*2d520*/  @P4 STG.E.U16 desc[UR6][R236.64], R84 ;  /* 0x00000054ec004986 */ /* 0x0003e2000c101506 */
[----:B------:R-:W-:Y:S01]  /*2d530*/  ISETP.LT.AND P4, PT, R5, UR12, !P2 ;  /* 0x0000000c05007c0c */ /* 0x000fe2000d781270 */
[----:B------:R-:W-:-:S02]  /*2d540*/  ULDC UR12, c[0x0][0x228] ;  /* 0x00008a00000c7ab9 */ /* 0x000fc40000000800 */
[----:B0-----:R-:W3:Y:S01]  /*2d550*/  LDL.LU R248, [R1+0x138] ;  /* 0x0001380001f87983 */ /* 0x001ee20000300800 */
[----:B-1----:R-:W-:-:S09]  /*2d560*/  IMAD.WIDE R84, R0, 0x2, R246 ;  /* 0x0000000200547825 */ /* 0x002fd200078e02f6 */
[----:B----4-:R0:W-:Y:S04]  /*2d570*/  @P4 STG.E.U16 desc[UR6][R84.64], R250 ;  /* 0x000000fa54004986 */ /* 0x0101e8000c101506 */
[----:B0-----:R-:W4:Y:S01]  /*2d580*/  LDL.LU.64 R84, [R1+0x16b8] ;  /* 0x0016b80001547983 */ /* 0x001f220000300a00 */
[----:B--2---:R-:W-:-:S03]  /*2d590*/  PRMT R87, R250, 0x7632, R87 ;  /* 0x00007632fa577816 */ /* 0x004fc60000000057 */
[----:B------:R-:W2:Y:S01]  /*2d5a0*/  LDL.LU R250, [R1+0x16c] ;  /* 0x00016c0001fa7983 */ /* 0x000ea20000300800 */
[----:B------:R-:W-:Y:S01]  /*2d5b0*/  ISETP.LT.AND P5, PT, R6, UR12, !P2 ;  /* 0x0000000c06007c0c */ /* 0x000fe2000d7a1270 */
[----:B------:R-:W-:Y:S01]  /*2d5c0*/  VIADD R239, R4, 0x25 ;  /* 0x0000002504ef7836 */ /* 0x000fe20000000000 */
[----:B------:R-:W-:Y:S01]  /*2d5d0*/  ISETP.LT.AND P6, PT, R7, UR11, !P2 ;  /* 0x0000000b07007c0c */ /* 0x000fe2000d7c1270 */
[----:B------:R-:W-:Y:S01]  /*2d5e0*/  IMAD.WIDE R242, R0, 0x2, R244 ;  /* 0x0000000200f27825 */ /* 0x000fe200078e02f4 */
[----:B------:R-:W-:Y:S01]  /*2d5f0*/  ISETP.LT.AND P2, PT, R8, UR9, !P2 ;  /* 0x0000000908007c0c */ /* 0x000fe2000d741270 */
[----:B------:R-:W-:Y:S01]  /*2d600*/  ULDC.64 UR12, c[0x0][0x228] ;  /* 0x00008a00000c7ab9 */ /* 0x000fe20000000a00 */
[----:B------:R-:W-:Y:S01]  /*2d610*/  PRMT R86, R251, 0x7632, R86 ;  /* 0x00007632fb567816 */ /* 0x000fe20000000056 */
[C---:B------:R-:W-:Y:S01]  /*2d620*/  IMAD.WIDE R240, R0.reuse, 0x2, R10 ;  /* 0x0000000200f07825 */ /* 0x040fe200078e020a */
[----:B------:R-:W-:Y:S01]  /*2d630*/  ISETP.GE.AND P4, PT, R239, UR13, PT ;  /* 0x0000000def007c0c */ /* 0x000fe2000bf86270 */
[----:B------:R-:W-:Y:S01]  /*2d640*/  ULDC UR13, c[0x0][0x228] ;  /* 0x00008a00000d7ab9 */ /* 0x000fe20000000800 */
[----:B------:R-:W-:Y:S01]  /*2d650*/  ULDC UR11, c[0x0][0x228] ;  /* 0x00008a00000b7ab9 */ /* 0x000fe20000000800 */
[C---:B------:R-:W-:Y:S01]  /*2d660*/  IMAD.WIDE R236, R0.reuse, 0x2, R2 ;  /* 0x0000000200ec7825 */ /* 0x040fe200078e0202 */
[----:B------:R-:W-:Y:S01]  /*2d670*/  ULDC UR9, c[0x0][0x228] ;  /* 0x00008a0000097ab9 */ /* 0x000fe20000000800 */
        /* <DEDUP_REMOVED lines=40> */
[----:B--2---:R0:W-:Y:S04]  /*2d900*/  @P4 STG.E.U16 desc[UR6][R84.64], R250 ;  /* 0x000000fa54004986 */ /* 0x0041e8000c101506 */
        /* <DEDUP_REMOVED lines=9> */
[----:B------:R-:W2:Y:S01]  /*2d9a0*/  LDL.LU R250, [R1+0x120] ;  /* 0x0001200001fa7983 */ /* 0x000ea20000300800 */
[----:B------:R-:W-:-:S03]  /*2d9b0*/  PRMT R86, R251, 0x7632, R86 ;  /* 0x00007632fb567816 */ /* 0x000fc60000000056 */
[----:B------:R-:W-:Y:S04]  /*2d9c0*/  @P5 STG.E.U16 desc[UR6][R242.64], R87 ;  /* 0x00000057f2005986 */ /* 0x000fe8000c101506 */
[----:B------:R0:W-:Y:S04]  /*2d9d0*/  @P6 STG.E.U16 desc[UR6][R240.64], R251 ;  /* 0x000000fbf0006986 */ /* 0x0001e8000c101506 */
[----:B------:R1:W-:Y:S01]  /*2d9e0*/  @P2 STG.E.U16 desc[UR6][R236.64], R86 ;  /* 0x00000056ec002986 */ /* 0x0003e2000c101506 */
[----:B------:R-:W-:Y:S01]  /*2d9f0*/  ISETP.LT.AND P2, PT, R5, UR16, !P4 ;  /* 0x0000001005007c0c */ /* 0x000fe2000e741270 */
[----:B------:R-:W-:-:S02]  /*2da00*/  VIADD R239, R4, 0x28 ;  /* 0x0000002804ef7836 */ /* 0x000fc40000000000 */
[----:B0-----:R-:W3:Y:S01]  /*2da10*/  LDL.LU R251, [R1+0x110] ;  /* 0x0001100001fb7983 */ /* 0x001ee20000300800 */
[----:B------:R-:W-:Y:S02]  /*2da20*/  ISETP.LT.AND P5, PT, R6, UR13, !P4 ;  /* 0x0000000d06007c0c */ /* 0x000fe4000e7a1270 */
[----:B----4-:R-:W-:Y:S01]  /*2da30*/  PRMT R85, R249, 0x7632, R85 ;  /* 0x00007632f9557816 */ /* 0x010fe20000000055 */
[----:B-1----:R-:W-:Y:S01]  /*2da40*/  IMAD.WIDE R86, R0, 0x2, R246 ;  /* 0x0000000200567825 */ /* 0x002fe200078e02f6 */
[----:B------:R-:W-:Y:S01]  /*2da50*/  ISETP.LT.AND P6, PT, R7, UR11, !P4 ;  /* 0x0000000b07007c0c */ /* 0x000fe2000e7c1270 */
[----:B------:R-:W-:Y:S01]  /*2da60*/  ULDC.64 UR16, c[0x0][0x228] ;  /* 0x00008a0000107ab9 */ /* 0x000fe20000000a00 */
[----:B------:R-:W-:Y:S01]  /*2da70*/  PRMT R84, R248, 0x7632, R84 ;  /* 0x00007632f8547816 */ /* 0x000fe20000000054 */
[----:B------:R-:W-:Y:S02]  /*2da80*/  IMAD.WIDE R242, R0, 0x2, R244 ;  /* 0x0000000200f27825 */ /* 0x000fe400078e02f4 */
[----:B------:R0:W-:Y:S01]  /*2da90*/  @P2 STG.E.U16 desc[UR6][R86.64], R249 ;  /* 0x000000f956002986 */ /* 0x0001e2000c101506 */
[----:B------:R-:W-:Y:S01]  /*2daa0*/  ULDC UR13, c[0x0][0x228] ;  /* 0x00008a00000d7ab9 */ /* 0x000fe20000000800 */
[----:B------:R-:W-:-:S02]  /*2dab0*/  ULDC UR11, c[0x0][0x228] ;  /* 0x00008a00000b7ab9 */ /* 0x000fc40000000800 */
[----:B0-----:R-:W4:Y:S04]  /*2dac0*/  LDL.LU.64 R86, [R1+0x16a0] ;  /* 0x0016a00001567983 */ /* 0x001f280000300a00 */
[----:B------:R-:W3:Y:S01]  /*2dad0*/  LDL.LU R249, [R1+0x100] ;  /* 0x0001000001f97983 */ /* 0x000ee20000300800 */
        /* <DEDUP_REMOVED lines=10> */
[----:B0-----:R-:W3:Y:S01]  /*2db80*/  LDL.LU R248, [R1+0xf0] ;  /* 0x0000f00001f87983 */ /* 0x001ee20000300800 */
[----:B------:R-:W-:Y:S01]  /*2db90*/  ISETP.LT.AND P5, PT, R6, UR13, !P2 ;  /* 0x0000000d06007c0c */ /* 0x000fe2000d7a1270 */
[----:B------:R-:W-:Y:S01]  /*2dba0*/  VIADD R239, R4, 0x29 ;  /* 0x0000002904ef7836 */ /* 0x000fe20000000000 */
[----:B------:R-:W-:Y:S01]  /*2dbb0*/  ISETP.LT.AND P6, PT, R7, UR11, !P2 ;  /* 0x0000000b07007c0c */ /* 0x000fe2000d7c1270 */
[----:B-1----:R-:W-:Y:S01]  /*2dbc0*/  IMAD.WIDE R84, R0, 0x2, R246 ;  /* 0x0000000200547825 */ /* 0x002fe200078e02f6 */
[----:B------:R-:W-:Y:S01]  /*2dbd0*/  ULDC.64 UR14, c[0x0][0x228] ;  /* 0x00008a00000e7ab9 */ /* 0x000fe20000000a00 */
[----:B------:R-:W-:Y:S01]  /*2dbe0*/  ULDC UR5, c[0x0][0x248] ;  /* 0x0000920000057ab9 */ /* 0x000fe20000000800 */
[----:B------:R-:W-:-:S03]  /*2dbf0*/  ULDC UR11, c[0x0][0x228] ;  /* 0x00008a00000b7ab9 */ /* 0x000fc60000000800 */
[----:B--2---:R0:W-:Y:S04]  /*2dc00*/  @P4 STG.E.U16 desc[UR6][R84.64], R250 ;  /* 0x000000fa54004986 */ /* 0x0041e8000c101506 */
[----:B0-----:R-:W2:Y:S01]  /*2dc10*/  LDL.LU.64 R84, [R1+0x1698] ;  /* 0x0016980001547983 */ /* 0x001ea20000300a00 */
[----:B------:R-:W-:Y:S01]  /*2dc20*/  ISETP.LT.AND P2, PT, R8, UR9, !P2 ;  /* 0x0000000908007c0c */ /* 0x000fe2000d741270 */
[C---:B------:R-:W-:Y:S01]  /*2dc30*/  IMAD.WIDE R242, R0.reuse, 0x2, R244 ;  /* 0x0000000200f27825 */ /* 0x040fe200078e02f4 */
[----:B------:R-:W-:Y:S01]  /*2dc40*/  ISETP.GE.AND P4, PT, R239, UR15, PT ;  /* 0x0000000fef007c0c */ /* 0x000fe2000bf86270 */
[----:B------:R-:W-:Y:S02]  /*2dc50*/  ULDC UR9, c[0x0][0x228] ;  /* 0x00008a0000097ab9 */ /* 0x000fe40000000800 */
[----:B------:R-:W-:-:S04]  /*2dc60*/  IMAD.WIDE R240, R0, 0x2, R10 ;  /* 0x0000000200f07825 */ /* 0x000fc800078e020a */
[----:B------:R-:W-:-:S04]  /*2dc70*/  IMAD.WIDE R236, R0, 0x2, R2 ;  /* 0x0000000200ec7825 */ /* 0x000fc800078e0202 */
[----:B------:R-:W-:Y:S01]  /*2dc80*/  VIADD R0, R0, UR5 ;  /* 0x0000000500007c36 */ /* 0x000fe20008000000 */
[----:B------:R-:W-:Y:S01]  /*2dc90*/  ULDC UR5, c[0x0][0x248] ;  /* 0x0000920000057ab9 */ /* 0x000fe20000000800 */
[----:B----4-:R-:W-:Y:S02]  /*2dca0*/  PRMT R87, R250, 0x7632, R87 ;  /* 0x00007632fa577816 */ /* 0x010fe40000000057 */
[----:B------:R-:W4:Y:S01]  /*2dcb0*/  LDL.LU R250, [R1+0x124] ;  /* 0x0001240001fa7983 */ /* 0x000f220000300800 */
[----:B---3--:R-:W-:-:S03]  /*2dcc0*/  PRMT R86, R251, 0x7632, R86 ;  /* 0x00007632fb567816 */ /* 0x008fc60000000056 */
[----:B------:R-:W-:Y:S04]  /*2dcd0*/  @P5 STG.E.U16 desc[UR6][R242.64], R87 ;  /* 0x00000057f2005986 */ /* 0x000fe8000c101506 */
[----:B------:R0:W-:Y:S04]  /*2dce0*/  @P6 STG.E.U16 desc[UR6][R240.64], R251 ;  /* 0x000000fbf0006986 */ /* 0x0001e8000c101506 */
[----:B------:R1:W-:Y:S01]  /*2dcf0*/  @P2 STG.E.U16 desc[UR6][R236.64], R86 ;  /* 0x00000056ec002986 */ /* 0x0003e2000c101506 */
[----:B------:R-:W-:Y:S01]  /*2dd00*/  ISETP.LT.AND P2, PT, R5, UR12, !P4 ;  /* 0x0000000c05007c0c */ /* 0x000fe2000e741270 */
[----:B------:R-:W-:-:S02]  /*2dd10*/  ULDC UR12, c[0x0][0x228] ;  /* 0x00008a00000c7ab9 */ /* 0x000fc40000000800 */
[----:B0-----:R-:W3:Y:S01]  /*2dd20*/  LDL.LU R251, [R1+0x114] ;  /* 0x0001140001fb7983 */ /* 0x001ee20000300800 */
[----:B-1----:R-:W-:-:S09]  /*2dd30*/  IMAD.WIDE R86, R0, 0x2, R246 ;  /* 0x0000000200567825 */ /* 0x002fd200078e02f6 */
[----:B------:R0:W-:Y:S04]  /*2dd40*/  @P2 STG.E.U16 desc[UR6][R86.64], R249 ;  /* 0x000000f956002986 */ /* 0x0001e8000c101506 */
[----:B0-----:R-:W3:Y:S01]  /*2dd50*/  LDL.LU.64 R86, [R1+0x1690] ;  /* 0x0016900001567983 */ /* 0x001ee20000300a00 */
[----:B------:R-:W-:Y:S01]  /*2dd60*/  ISETP.LT.AND P5, PT, R6, UR12, !P4 ;  /* 0x0000000c06007c0c */ /* 0x000fe2000e7a1270 */
[----:B------:R-:W-:Y:S01]  /*2dd70*/  VIADD R239, R4, 0x2a ;  /* 0x0000002a04ef7836 */ /* 0x000fe20000000000 */
[----:B------:R-:W-:Y:S01]  /*2dd80*/  ISETP.LT.AND P6, PT, R7, UR11, !P4 ;  /* 0x0000000b07007c0c */ /* 0x000fe2000e7c1270 */
[----:B------:R-:W-:Y:S01]  /*2dd90*/  IMAD.WIDE R242, R0, 0x2, R244 ;  /* 0x0000000200f27825 */ /* 0x000fe200078e02f4 */
[----:B------:R-:W-:Y:S01]  /*2dda0*/  ISETP.LT.AND P4, PT, R8, UR9, !P4 ;  /* 0x0000000908007c0c */ /* 0x000fe2000e781270 */
[----:B------:R-:W-:Y:S01]  /*2ddb0*/  ULDC.64 UR12, c[0x0][0x228] ;  /* 0x00008a00000c7ab9 */ /* 0x000fe20000000a00 */
[----:B--2---:R-:W-:Y:S01]  /*2ddc0*/  PRMT R85, R249, 0x7632, R85 ;  /* 0x00007632f9557816 */ /* 0x004fe20000000055 */
[----:B------:R-:W-:Y:S01]  /*2ddd0*/  IMAD.WIDE R240, R0, 0x2, R10 ;  /* 0x0000000200f07825 */ /* 0x000fe200078e020a */
[----:B------:R-:W2:Y:S01]  /*2dde0*/  LDL.LU R249, [R1+0x104] ;  /* 0x0001040001f97983 */ /* 0x000ea20000300800 */
[----:B------:R-:W-:Y:S01]  /*2ddf0*/  PRMT R84, R248, 0x7632, R84 ;  /* 0x00007632f8547816 */ /* 0x000fe20000000054 */
[----:B------:R-:W-:Y:S01]  /*2de00*/  ULDC UR11, c[0x0][0x228] ;  /* 0x00008a00000b7ab9 */ /* 0x000fe20000000800 */
[----:B------:R-:W-:Y:S01]  /*2de10*/  IMAD.WIDE R236, R0, 0x2, R2 ;  /* 0x0000000200ec7825 */ /* 0x000fe200078e0202 */
[----:B------:R-:W-:Y:S01]  /*2de20*/  ISETP.GE.AND P2, PT, R239, UR13, PT ;  /* 0x0000000def007c0c */ /* 0x000fe2000bf46270 */
[----:B------:R-:W-:Y:S01]  /*2de30*/  @P5 STG.E.U16 desc[UR6][R242.64], R85 ;  /* 0x00000055f2005986 */ /* 0x000fe2000c101506 */
[----:B------:R-:W-:Y:S01]  /*2de40*/  ULDC UR13, c[0x0][0x228] ;  /* 0x00008a00000d7ab9 */ /* 0x000fe20000000800 */
[----:B------:R-:W-:-:S02]  /*2de50*/  ULDC UR9, c[0x0][0x228] ;  /* 0x00008a0000097ab9 */ /* 0x000fc40000000800 */
        /* <DEDUP_REMOVED lines=15> */
[----:B---3--:R-:W-:-:S03]  /*2df50*/  PRMT R87, R250, 0x7632, R87 ;  /* 0x00007632fa577816 */ /* 0x008fc60000000057 */
[----:B------:R-:W3:Y:S01]  /*2df60*/  LDL.LU R250, [R1+0x128] ;  /* 0x0001280001fa7983 */ /* 0x000ee20000300800 */
[----:B------:R-:W-:Y:S01]  /*2df70*/  ISETP.LT.AND P2, PT, R8, UR9, !P2 ;  /* 0x0000000908007c0c */ /* 0x000fe2000d741270 */
[C---:B------:R-:W-:Y:S01]  /*2df80*/  IMAD.WIDE R242, R0.reuse, 0x2, R244 ;  /* 0x0000000200f27825 */ /* 0x040fe200078e02f4 */
        /* <DEDUP_REMOVED lines=10> */
[----:B0-----:R-:W3:Y:S01]  /*2e030*/  LDL.LU R251, [R1+0x118] ;  /* 0x0001180001fb7983 */ /* 0x001ee20000300800 */
[----:B------:R-:W-:Y:S02]  /*2e040*/  ISETP.LT.AND P5, PT, R6, UR13, !P4 ;  /* 0x0000000d06007c0c */ /* 0x000fe4000e7a1270 */
[----:B------:R-:W-:Y:S01]  /*2e050*/  ISETP.LT.AND P6, PT, R7, UR11, !P4 ;  /* 0x0000000b07007c0c */ /* 0x000fe2000e7c1270 */
[----:B-1----:R-:W-:Y:S01]  /*2e060*/  IMAD.WIDE R86, R0, 0x2, R246 ;  /* 0x0000000200567825 */ /* 0x002fe200078e02f6 */
[----:B------:R-:W-:Y:S01]  /*2e070*/  ULDC.64 UR18, c[0x0][0x228] ;  /* 0x00008a0000127ab9 */ /* 0x000fe20000000a00 */
[----:B------:R-:W-:Y:S01]  /*2e080*/  ULDC UR5, c[0x0][0x248] ;  /* 0x0000920000057ab9 */ /* 0x000fe20000000800 */
[----:B------:R-:W-:Y:S01]  /*2e090*/  ULDC UR13, c[0x0][0x228] ;  /* 0x00008a00000d7ab9 */ /* 0x000fe20000000800 */
[----:B------:R-:W-:Y:S02]  /*2e0a0*/  VIADD R239, R4, 0x2c ;  /* 0x0000002c04ef7836 */ /* 0x000fe40000000000 */
[----:B--2---:R0:W-:Y:S01]  /*2e0b0*/  @P2 STG.E.U16 desc[UR6][R86.64], R249 ;  /* 0x000000f956002986 */ /* 0x0041e2000c101506 */
[----:B------:R-:W-:Y:S01]  /*2e0c0*/  IMAD.WIDE R242, R0, 0x2, R244 ;  /* 0x0000000200f27825 */ /* 0x000fe200078e02f4 */
[----:B------:R-:W-:-:S02]  /*2e0d0*/  ULDC UR11, c[0x0][0x228] ;  /* 0x00008a00000b7ab9 */ /* 0x000fc40000000800 */
        /* <DEDUP_REMOVED lines=24> */
[----:B---3--:R0:W-:Y:S04]  /*2e260*/  @P4 STG.E.U16 desc[UR6][R84.64], R250 ;  /* 0x000000fa54004986 */ /* 0x0081e8000c101506 */
        /* <DEDUP_REMOVED lines=23> */
[----:B----4-:R0:W-:Y:S04]  /*2e3e0*/  @P2 STG.E.U16 desc[UR6][R86.64], R249 ;  /* 0x000000f956002986 */ /* 0x0101e8000c101506 */
[----:B0-----:R-:W4:Y:S01]  /*2e3f0*/  LDL.LU.64 R86, [R1+0x1670] ;  /* 0x0016700001567983 */ /* 0x001f220000300a00 */
[----:B---3--:R-:W-:-:S03]  /*2e400*/  PRMT R85, R249, 0x7632, R85 ;  /* 0x00007632f9557816 */ /* 0x008fc60000000055 */
[----:B------:R-:W3:Y:S01]  /*2e410*/  LDL.LU R249, [R1+0x10c] ;  /* 0x00010c0001f97983 */ /* 0x000ee20000300800 */
[----:B------:R-:W-:Y:S01]  /*2e420*/  ISETP.LT.AND P4, PT, R8, UR9, !P4 ;  /* 0x0000000908007c0c */ /* 0x000fe2000e781270 */
[----:B------:R-:W-:Y:S01]  /*2e430*/  IMAD.WIDE R240, R0, 0x2, R10 ;  /* 0x0000000200f07825 */ /* 0x000fe200078e020a */
[----:B------:R-:W-:-:S03]  /*2e440*/  PRMT R84, R248, 0x7632, R84 ;  /* 0x00007632f8547816 */ /* 0x000fc60000000054 */
[----:B------:R-:W-:Y:S01]  /*2e450*/  IMAD.WIDE R236, R0, 0x2, R2 ;  /* 0x0000000200ec7825 */ /* 0x000fe200078e0202 */
[----:B------:R-:W-:Y:S01]  /*2e460*/  ISETP.GE.AND P2, PT, R239, UR15, PT ;  /* 0x0000000fef007c0c */ /* 0x000fe2000bf46270 */
[----:B------:R-:W-:Y:S01]  /*2e470*/  @P5 STG.E.U16 desc[UR6][R242.64], R85 ;  /* 0x00000055f2005986 */ /* 0x000fe2000c101506 */
[----:B------:R-:W-:-:S03]  /*2e480*/  ULDC UR9, c[0x0][0x228] ;  /* 0x00008a0000097ab9 */ /* 0x000fc60000000800 */
[----:B------:R0:W-:Y:S04]  /*2e490*/  @P6 STG.E.U16 desc[UR6][R240.64], R248 ;  /* 0x000000f8f0006986 */ /* 0x0001e8000c101506 */
[----:B------:R1:W-:Y:S01]  /*2e4a0*/  @P4 STG.E.U16 desc[UR6][R236.64], R84 ;  /* 0x00000054ec004986 */ /* 0x0003e2000c101506 */
[----:B------:R-:W-:Y:S01]  /*2e4b0*/  ISETP.LT.AND P4, PT, R5, UR12, !P2 ;  /* 0x0000000c05007c0c */ /* 0x000fe2000d781270 */
[----:B------:R-:W-:Y:S01]  /*2e4c0*/  VIADD R0, R0, UR5 ;  /* 0x0000000500007c36 */ /* 0x000fe20008000000 */
[----:B------:R-:W-:Y:S01]  /*2e4d0*/  ULDC UR12, c[0x0][0x228] ;  /* 0x00008a00000c7ab9 */ /* 0x000fe20000000800 */
[----:B0-----:R-:W3:Y:S01]  /*2e4e0*/  LDL.LU R248, [R1+0xfc] ;  /* 0x0000fc0001f87983 */ /* 0x001ee20000300800 */
[----:B------:R-:W-:Y:S01]  /*2e4f0*/  ISETP.LT.AND P6, PT, R7, UR11, !P2 ;  /* 0x0000000b07007c0c */ /* 0x000fe2000d7c1270 */
[----:B------:R-:W-:Y:S01]  /*2e500*/  VIADD R239, R4, 0x2f ;  /* 0x0000002f04ef7836 */ /* 0x000fe20000000000 */
[----:B------:R-:W-:Y:S01]  /*2e510*/  ULDC UR5, c[0x0][0x248] ;  /* 0x0000920000057ab9 */ /* 0x000fe20000000800 */
[----:B-1----:R-:W-:Y:S01]  /*2e520*/  IMAD.WIDE R84, R0, 0x2, R246 ;  /* 0x0000000200547825 */ /* 0x002fe200078e02f6 */
[----:B------:R-:W-:Y:S01]  /*2e530*/  ISETP.LT.AND P5, PT, R6, UR12, !P2 ;  /* 0x0000000c06007c0c */ /* 0x000fe2000d7a1270 */
[----:B------:R-:W-:Y:S01]  /*2e540*/  ULDC.64 UR12, c[0x0][0x228] ;  /* 0x00008a00000c7ab9 */ /* 0x000fe20000000a00 */
[----:B------:R-:W-:-:S03]  /*2e550*/  ULDC UR11, c[0x0][0x228] ;  /* 0x00008a00000b7ab9 */ /* 0x000fc60000000800 */
[----:B--2---:R0:W-:Y:S04]  /*2e560*/  @P4 STG.E.U16 desc[UR6][R84.64], R250 ;  /* 0x000000fa54004986 */ /* 0x0041e8000c101506 */
[----:B0-----:R-:W2:Y:S01]  /*2e570*/  LDL.LU.64 R84, [R1+0x1668] ;  /* 0x0016680001547983 */ /* 0x001ea20000300a00 */
        /* <DEDUP_REMOVED lines=64> */
[----:B------:R-:W-:Y:S02]  /*2e980*/  VIADD R0, R0, UR5 ;  /* 0x0000000500007c36 */ /* 0x000fe40008000000 */
[----:B0-----:R-:W3:Y:S01]  /*2e990*/  LDL.LU R251, [R1+0xd4] ;  /* 0x0000d40001fb7983 */ /* 0x001ee20000300800 */
        /* <DEDUP_REMOVED lines=8> */
[----:B--2---:R0:W-:Y:S04]  /*2ea20*/  @P2 STG.E.U16 desc[UR6][R86.64], R249 ;  /* 0x000000f956002986 */ /* 0x0041e8000c101506 */
[----:B0-----:R-:W2:Y:S01]  /*2ea30*/  LDL.LU.64 R86, [R1+0x1650] ;  /* 0x0016500001567983 */ /* 0x001ea20000300a00 */
[----:B------:R-:W-:Y:S01]  /*2ea40*/  ISETP.LT.AND P4, PT, R8, UR9, !P4 ;  /* 0x0000000908007c0c */ /* 0x000fe2000e781270 */
[----:B------:R-:W-:Y:S01]  /*2ea50*/  IMAD.WIDE R242, R0, 0x2, R244 ;  /* 0x0000000200f27825 */ /* 0x000fe200078e02f4 */
[----:B------:R-:W-:Y:S01]  /*2ea60*/  ISETP.GE.AND P2, PT, R239, UR17, PT ;  /* 0x00000011ef007c0c */ /* 0x000fe2000bf46270 */
[----:B------:R-:W-:-:S02]  /*2ea70*/  ULDC UR9, c[0x0][0x228] ;  /* 0x00008a0000097ab9 */ /* 0x000fc40000000800 */
        /* <DEDUP_REMOVED lines=18> */
[----:B------:R-:W-:-:S04]  /*2eba0*/  ULDC UR11, c[0x0][0x228] ;  /* 0x00008a00000b7ab9 */ /* 0x000fc80000000800 */
        /* <DEDUP_REMOVED lines=16> */
[----:B------:R-:W-:-:S02]  /*2ecb0*/  ULDC UR12, c[0x0][0x228] ;  /* 0x00008a00000c7ab9 */ /* 0x000fc40000000800 */
[----:B0-----:R-:W2:Y:S01]  /*2ecc0*/  LDL.LU R251, [R1+0xd8] ;  /* 0x0000d80001fb7983 */ /* 0x001ea20000300800 */
[----:B-1----:R-:W-:-:S09]  /*2ecd0*/  IMAD.WIDE R86, R0, 0x2, R246 ;  /* 0x0000000200567825 */ /* 0x002fd200078e02f6 */
[----:B----4-:R0:W-:Y:S04]  /*2ece0*/  @P2 STG.E.U16 desc[UR6][R86.64], R249 ;  /* 0x000000f956002986 */ /* 0x0101e8000c101506 */
[----:B0-----:R-:W4:Y:S01]  /*2ecf0*/  LDL.LU.64 R86, [R1+0x1640] ;  /* 0x0016400001567983 */ /* 0x001f220000300a00 */
[----:B---3--:R-:W-:-:S03]  /*2ed00*/  PRMT R85, R249, 0x7632, R85 ;  /* 0x00007632f9557816 */ /* 0x008fc60000000055 */
[----:B------:R-:W3:Y:S01]  /*2ed10*/  LDL.LU R249, [R1+0xc8] ;  /* 0x0000c80001f97983 */ /* 0x000ee20000300800 */
        /* <DEDUP_REMOVED lines=73> */
[C---:B-1----:R-:W-:Y:S01]  /*2f1b0*/  IMAD.WIDE R84, R0.reuse, 0x2, R246 ;  /* 0x0000000200547825 */ /* 0x042fe200078e02f6 */
        /* <DEDUP_REMOVED lines=56> */
[C---:B------:R-:W-:Y:S01]  /*2f540*/  IMAD.WIDE R240, R0.reuse, 0x2, R10 ;  /* 0x0000000200f07825 */ /* 0x040fe200078e020a */
        /* <DEDUP_REMOVED lines=231> */
[----:B------:R-:W-:Y:S01]  /*303c0*/  PRMT R84, R248, 0x7632, R84 ;  /* 0x00007632f8547816 */ /* 0x000fe20000000054 */
[----:B------:R-:W2:Y:S04]  /*303d0*/  LDL.LU R249, [R1+0x44] ;  /* 0x0000440001f97983 */ /* 0x000ea80000300800 */
        /* <DEDUP_REMOVED lines=38> */
[----:B------:R-:W-:Y:S01]  /*30640*/  ISETP.LT.AND P4, PT, R8, UR9, !P4 ;  /* 0x0000000908007c0c */ /* 0x000fe2000e781270 */
[C---:B------:R-:W-:Y:S01]  /*30650*/  IMAD.WIDE R242, R0.reuse, 0x2, R244 ;  /* 0x0000000200f27825 */ /* 0x040fe200078e02f4 */
[----:B------:R-:W-:Y:S01]  /*30660*/  ULDC UR11, c[0x0][0x228] ;  /* 0x00008a00000b7ab9 */ /* 0x000fe20000000800 */
[----:B0-----:R-:W2:Y:S02]  /*30670*/  LDL.LU.64 R86, [R1+0x15c0] ;  /* 0x0015c00001567983 */ /* 0x001ea40000300a00 */
[----:B------:R-:W-:Y:S01]  /*30680*/  IMAD.WIDE R240, R0, 0x2, R10 ;  /* 0x0000000200f07825 */ /* 0x000fe200078e020a */
[----:B------:R-:W-:Y:S01]  /*30690*/  ISETP.GE.AND P2, PT, R239, UR21, PT ;  /* 0x00000015ef007c0c */ /* 0x000fe2000bf46270 */
[----:B------:R-:W-:-:S02]  /*306a0*/  ULDC UR9, c[0x0][0x228] ;  /* 0x00008a0000097ab9 */ /* 0x000fc40000000800 */
[----:B------:R-:W-:-:S04]  /*306b0*/  IMAD.WIDE R236, R0, 0x2, R2 ;  /* 0x0000000200ec7825 */ /* 0x000fc800078e0202 */
[----:B------:R-:W-:Y:S01]  /*306c0*/  VIADD R0, R0, UR5 ;  /* 0x0000000500007c36 */ /* 0x000fe20008000000 */
[----:B------:R-:W-:Y:S01]  /*306d0*/  ULDC UR5, c[0x0][0x248] ;  /* 0x0000920000057ab9 */ /* 0x000fe20000000800 */
[----:B----4-:R-:W-:Y:S02]  /*306e0*/  PRMT R85, R249, 0x7632, R85 ;  /* 0x00007632f9557816 */ /* 0x010fe40000000055 */
[----:B------:R-:W-:Y:S01]  /*306f0*/  PRMT R84, R248, 0x7632, R84 ;  /* 0x00007632f8547816 */ /* 0x000fe20000000054 */
[----:B------:R-:W4:Y:S04]  /*30700*/  LDL.LU R249, [R1+0x48] ;  /* 0x0000480001f97983 */ /* 0x000f280000300800 */
        /* <DEDUP_REMOVED lines=35> */
[C---:B-1----:R-:W-:Y:S01]  /*30940*/  IMAD.WIDE R86, R0.reuse, 0x2, R246 ;  /* 0x0000000200567825 */ /* 0x042fe200078e02f6 */
[----:B------:R-:W-:Y:S01]  /*30950*/  ULDC UR13, c[0x0][0x228] ;  /* 0x00008a00000d7ab9 */ /* 0x000fe20000000800 */
[----:B------:R-:W-:Y:S02]  /*30960*/  ULDC UR11, c[0x0][0x228] ;  /* 0x00008a00000b7ab9 */ /* 0x000fe40000000800 */
[----:B------:R-:W-:Y:S01]  /*30970*/  IMAD.WIDE R240, R0, 0x2, R10 ;  /* 0x0000000200f07825 */ /* 0x000fe200078e020a */
[----:B----4-:R0:W-:Y:S04]  /*30980*/  @P2 STG.E.U16 desc[UR6][R86.64], R249 ;  /* 0x000000f956002986 */ /* 0x0101e8000c101506 */
[----:B0-----:R-:W4:Y:S01]  /*30990*/  LDL.LU.64 R86, [R1+0x15b0] ;  /* 0x0015b00001567983 */ /* 0x001f220000300a00 */
[----:B---3--:R-:W-:-:S02]  /*309a0*/  PRMT R85, R249, 0x7632, R85 ;  /* 0x00007632f9557816 */ /* 0x008fc40000000055 */
[----:B------:R-:W-:-:S03]  /*309b0*/  PRMT R84, R248, 0x7632, R84 ;  /* 0x00007632f8547816 */ /* 0x000fc60000000054 */
[----:B------:R-:W-:Y:S04]  /*309c0*/  @P5 STG.E.U16 desc[UR6][R242.64], R85 ;  /* 0x00000055f2005986 */ /* 0x000fe8000c101506 */
[----:B------:R0:W-:Y:S04]  /*309d0*/  @P6 STG.E.U16 desc[UR6][R240.64], R248 ;  /* 0x000000f8f0006986 */ /* 0x0001e8000c101506 */
[----:B0-----:R-:W3:Y:S01]  /*309e0*/  LDL.LU R248, [R1+0x4c] ;  /* 0x00004c0001f87983 */ /* 0x001ee20000300800 */
[----:B------:R-:W-:Y:S01]  /*309f0*/  ISETP.LT.AND P4, PT, R8, UR9, !P4 ;  /* 0x0000000908007c0c */ /* 0x000fe2000e781270 */
[C---:B------:R-:W-:Y:S01]  /*30a00*/  IMAD.WIDE R236, R0.reuse, 0x2, R2 ;  /* 0x0000000200ec7825 */ /* 0x040fe200078e0202 */
[----:B------:R-:W-:Y:S01]  /*30a10*/  ISETP.GE.AND P2, PT, R239, UR17, PT ;  /* 0x00000011ef007c0c */ /* 0x000fe2000bf46270 */
[----:B------:R-:W3:Y:S01]  /*30a20*/  LDL.LU R249, [R1+0x3c] ;  /* 0x00003c0001f97983 */ /* 0x000ee20000300800 */
[----:B------:R-:W-:Y:S01]  /*30a30*/  ULDC UR9, c[0x0][0x228] ;  /* 0x00008a0000097ab9 */ /* 0x000fe20000000800 */
[----:B------:R-:W-:-:S08]  /*30a40*/  VIADD R0, R0, UR5 ;  /* 0x0000000500007c36 */ /* 0x000fd00008000000 */
[----:B------:R0:W-:Y:S01]  /*30a50*/  @P4 STG.E.U16 desc[UR6][R236.64], R84 ;  /* 0x00000054ec004986 */ /* 0x0001e2000c101506 */
[----:B------:R-:W-:Y:S02]  /*30a60*/  ISETP.LT.AND P4, PT, R5, UR14, !P2 ;  /* 0x0000000e05007c0c */ /* 0x000fe4000d781270 */
[----:B------:R-:W-:Y:S02]  /*30a70*/  ISETP.LT.AND P5, PT, R6, UR13, !P2 ;  /* 0x0000000d06007c0c */ /* 0x000fe4000d7a1270 */
[----:B------:R-:W-:Y:S01]  /*30a80*/  ISETP.LT.AND P6, PT, R7, UR11, !P2 ;  /* 0x0000000b07007c0c */ /* 0x000fe2000d7c1270 */
[----:B------:R-:W-:Y:S01]  /*30a90*/  VIADD R239, R4, 0x47 ;  /* 0x0000004704ef7836 */ /* 0x000fe20000000000 */
[----:B------:R-:W-:Y:S01]  /*30aa0*/  ULDC UR5, c[0x0][0x248] ;  /* 0x0000920000057ab9 */ /* 0x000fe20000000800 */
[----:B0-----:R-:W-:Y:S01]  /*30ab0*/  IMAD.WIDE R84, R0, 0x2, R246 ;  /* 0x0000000200547825 */ /* 0x001fe200078e02f6 */
[----:B------:R-:W-:Y:S01]  /*30ac0*/  ULDC.64 UR14, c[0x0][0x228] ;  /* 0x00008a00000e7ab9 */ /* 0x000fe20000000a00 */
[----:B------:R-:W-:-:S04]  /*30ad0*/  ULDC UR11, c[0x0][0x228] ;  /* 0x00008a00000b7ab9 */ /* 0x000fc80000000800 */
        /* <DEDUP_REMOVED lines=17> */
[----:B------:R-:W-:-:S02]  /*30bf0*/  ULDC UR12, c[0x0][0x228] ;  /* 0x00008a00000c7ab9 */ /* 0x000fc40000000800 */
[----:B0-----:R-:W4:Y:S01]  /*30c00*/  LDL.LU R251, [R1+0x10] ;  /* 0x0000100001fb7983 */ /* 0x001f220000300800 */
[----:B-1----:R-:W-:-:S09]  /*30c10*/  IMAD.WIDE R86, R0, 0x2, R246 ;  /* 0x0000000200567825 */ /* 0x002fd200078e02f6 */
[----:B---3--:R0:W-:Y:S04]  /*30c20*/  @P2 STG.E.U16 desc[UR6][R86.64], R248 ;  /* 0x000000f856002986 */ /* 0x0081e8000c101506 */
[----:B0-----:R-:W3:Y:S01]  /*30c30*/  LDL.LU.64 R86, [R1+0x15a0] ;  /* 0x0015a00001567983 */ /* 0x001ee20000300a00 */
[----:B------:R-:W-:Y:S01]  /*30c40*/  ISETP.LT.AND P5, PT, R6, UR12, !P4 ;  /* 0x0000000c06007c0c */ /* 0x000fe2000e7a1270 */
[----:B------:R-:W-:Y:S01]  /*30c50*/  VIADD R239, R4, 0x48 ;  /* 0x0000004804ef7836 */ /* 0x000fe20000000000 */
[----:B------:R-:W-:Y:S01]  /*30c60*/  ISETP.LT.AND P6, PT, R7, UR11, !P4 ;  /* 0x0000000b07007c0c */ /* 0x000fe2000e7c1270 */
[----:B------:R-:W-:Y:S01]  /*30c70*/  IMAD.WIDE R242, R0, 0x2, R244 ;  /* 0x0000000200f27825 */ /* 0x000fe200078e02f4 */
[----:B------:R-:W-:Y:S01]  /*30c80*/  ISETP.LT.AND P4, PT, R8, UR9, !P4 ;  /* 0x0000000908007c0c */ /* 0x000fe2000e781270 */
[----:B------:R-:W-:Y:S01]  /*30c90*/  ULDC.64 UR12, c[0x0][0x228] ;  /* 0x00008a00000c7ab9 */ /* 0x000fe20000000a00 */
[----:B------:R-:W-:Y:S01]  /*30ca0*/  ULDC UR11, c[0x0][0x228] ;  /* 0x00008a00000b7ab9 */ /* 0x000fe20000000800 */
[C---:B------:R-:W-:Y:S01]  /*30cb0*/  IMAD.WIDE R240, R0.reuse, 0x2, R10 ;  /* 0x0000000200f07825 */ /* 0x040fe200078e020a */
[----:B------:R-:W-:Y:S01]  /*30cc0*/  ISETP.GE.AND P2, PT, R239, UR13, PT ;  /* 0x0000000def007c0c */ /* 0x000fe2000bf46270 */
[----:B------:R-:W-:Y:S01]  /*30cd0*/  ULDC UR13, c[0x0][0x228] ;  /* 0x00008a00000d7ab9 */ /* 0x000fe20000000800 */
[----:B------:R-:W-:Y:S01]  /*30ce0*/  ULDC UR9, c[0x0][0x228] ;  /* 0x00008a0000097ab9 */ /* 0x000fe20000000800 */
        /* <DEDUP_REMOVED lines=10> */
[----:B------:R-:W-:-:S02]  /*30d90*/  VIADD R239, R4, 0x49 ;  /* 0x0000004904ef7836 */ /* 0x000fc40000000000 */
[----:B0-----:R-:W2:Y:S01]  /*30da0*/  LDL.LU R249, [R1] ;  /* 0x0000000001f97983 */ /* 0x001ea20000300800 */
        /* <DEDUP_REMOVED lines=31> */
[C---:B------:R-:W-:Y:S01]  /*30fa0*/  IMAD.WIDE R242, R0.reuse, 0x2, R244 ;  /* 0x0000000200f27825 */ /* 0x040fe200078e02f4 */
[----:B------:R-:W-:Y:S01]  /*30fb0*/  ULDC UR11, c[0x0][0x228] ;  /* 0x00008a00000b7ab9 */ /* 0x000fe20000000800 */
[----:B------:R-:W-:Y:S01]  /*30fc0*/  ULDC UR9, c[0x0][0x228] ;  /* 0x00008a0000097ab9 */ /* 0x000fe20000000800 */
[----:B--2---:R0:W-:Y:S04]  /*30fd0*/  @P2 STG.E.U16 desc[UR6][R86.64], R249 ;  /* 0x000000f956002986 */ /* 0x0041e8000c101506 */
[----:B0-----:R-:W2:Y:S01]  /*30fe0*/  LDL.LU.64 R86, [R1+0x1588] ;  /* 0x0015880001567983 */ /* 0x001ea20000300a00 */
[----:B------:R-:W-:Y:S01]  /*30ff0*/  IMAD.WIDE R240, R0, 0x2, R10 ;  /* 0x0000000200f07825 */ /* 0x000fe200078e020a */
[----:B------:R-:W-:-:S03]  /*31000*/  ISETP.GE.AND P2, PT, R239, UR19, PT ;  /* 0x00000013ef007c0c */ /* 0x000fc6000bf46270 */
[----:B------:R-:W-:-:S04]  /*31010*/  IMAD.WIDE R236, R0, 0x2, R2 ;  /* 0x0000000200ec7825 */ /* 0x000fc800078e0202 */
[----:B------:R-:W-:Y:S01]  /*31020*/  VIADD R0, R0, UR5 ;  /* 0x0000000500007c36 */ /* 0x000fe20008000000 */
[----:B------:R-:W-:Y:S01]  /*31030*/  ULDC UR5, c[0x0][0x248] ;  /* 0x0000920000057ab9 */ /* 0x000fe20000000800 */
[----:B----4-:R-:W-:Y:S02]  /*31040*/  PRMT R85, R249, 0x7632, R85 ;  /* 0x00007632f9557816 */ /* 0x010fe40000000055 */
[----:B------:R-:W-:Y:S01]  /*31050*/  PRMT R84, R248, 0x7632, R84 ;  /* 0x00007632f8547816 */ /* 0x000fe20000000054 */
[----:B------:R-:W4:Y:S04]  /*31060*/  LDL.LU R249, [R1+0x1580] ;  /* 0x0015800001f97983 */ /* 0x000f280000300800 */
[----:B------:R-:W-:Y:S04]  /*31070*/  @P5 STG.E.U16 desc[UR6][R242.64], R85 ;  /* 0x00000055f2005986 */ /* 0x000fe8000c101506 */
[----:B------:R-:W-:Y:S04]  /*31080*/  @P6 STG.E.U16 desc[UR6][R240.64], R248 ;  /* 0x000000f8f0006986 */ /* 0x000fe8000c101506 */
[----:B------:R0:W-:Y:S01]  /*31090*/  @P4 STG.E.U16 desc[UR6][R236.64], R84 ;  /* 0x00000054ec004986 */ /* 0x0001e2000c101506 */
[----:B------:R-:W-:Y:S01]  /*310a0*/  ISETP.LT.AND P4, PT, R5, UR16, !P2 ;  /* 0x0000001005007c0c */ /* 0x000fe2000d781270 */
[----:B------:R-:W-:-:S02]  /*310b0*/  ULDC.64 UR16, c[0x0][0x228] ;  /* 0x00008a0000107ab9 */ /* 0x000fc40000000a00 */
[----:B------:R-:W4:Y:S01]  /*310c0*/  LDL.LU R239, [R1+0x4] ;  /* 0x0000040001ef7983 */ /* 0x000f220000300800 */
[----:B0-----:R-:W-:-:S09]  /*310d0*/  IMAD.WIDE R84, R0, 0x2, R246 ;  /* 0x0000000200547825 */ /* 0x001fd200078e02f6 */
[----:B---3--:R0:W-:Y:S04]  /*310e0*/  @P4 STG.E.U16 desc[UR6][R84.64], R250 ;  /* 0x000000fa54004986 */ /* 0x0081e8000c101506 */
[----:B0-----:R-:W4:Y:S01]  /*310f0*/  LDL.LU.64 R84, [R1+0x1578] ;  /* 0x0015780001547983 */ /* 0x001f220000300a00 */
[----:B------:R-:W-:Y:S02]  /*31100*/  ISETP.LT.AND P5, PT, R6, UR13, !P2 ;  /* 0x0000000d06007c0c */ /* 0x000fe4000d7a1270 */
[----:B------:R-:W-:Y:S01]  /*31110*/  ISETP.LT.AND P6, PT, R7, UR11, !P2 ;  /* 0x0000000b07007c0c */ /* 0x000fe2000d7c1270 */
[----:B------:R-:W-:Y:S01]  /*31120*/  VIADD R248, R4, 0x4b ;  /* 0x0000004b04f87836 */ /* 0x000fe20000000000 */
[----:B------:R-:W-:Y:S01]  /*31130*/  ISETP.LT.AND P2, PT, R8, UR9, !P2 ;  /* 0x0000000908007c0c */ /* 0x000fe2000d741270 */
[----:B------:R-:W-:Y:S01]  /*31140*/  IMAD.WIDE R242, R0, 0x2, R244 ;  /* 0x0000000200f27825 */ /* 0x000fe200078e02f4 */
[----:B------:R-:W-:Y:S01]  /*31150*/  ULDC UR13, c[0x0][0x228] ;  /* 0x00008a00000d7ab9 */ /* 0x000fe20000000800 */
[----:B------:R-:W-:-:S02]  /*31160*/  ULDC UR11, c[0x0][0x228] ;  /* 0x00008a00000b7ab9 */ /* 0x000fc40000000800 */
[----:B------:R-:W-:Y:S01]  /*31170*/  IMAD.WIDE R240, R0, 0x2, R10 ;  /* 0x0000000200f07825 */ /* 0x000fe200078e020a */
[----:B------:R-:W-:Y:S01]  /*31180*/  ISETP.GE.AND P4, PT, R248, UR17, PT ;  /* 0x00000011f8007c0c */ /* 0x000fe2000bf86270 */
[----:B------:R-:W-:Y:S02]  /*31190*/  ULDC UR9, c[0x0][0x228] ;  /* 0x00008a0000097ab9 */ /* 0x000fe40000000800 */
[----:B------:R-:W-:-:S04]  /*311a0*/  IMAD.WIDE R236, R0, 0x2, R2 ;  /* 0x0000000200ec7825 */ /* 0x000fc800078e0202 */
[----:B------:R-:W-:Y:S01]  /*311b0*/  VIADD R0, R0, UR5 ;  /* 0x0000000500007c36 */ /* 0x000fe20008000000 */
[----:B------:R-:W-:Y:S01]  /*311c0*/  ULDC UR5, c[0x0][0x248] ;  /* 0x0000920000057ab9 */ /* 0x000fe20000000800 */
[----:B--2---:R-:W-:Y:S02]  /*311d0*/  PRMT R87, R250, 0x7632, R87 ;  /* 0x00007632fa577816 */ /* 0x004fe40000000057 */
[----:B------:R-:W-:-:S03]  /*311e0*/  PRMT R86, R251, 0x7632, R86 ;  /* 0x00007632fb567816 */ /* 0x000fc60000000056 */
[----:B------:R-:W-:Y:S04]  /*311f0*/  @P5 STG.E.U16 desc[UR6][R242.64], R87 ;  /* 0x00000057f2005986 */ /* 0x000fe8000c101506 */
[----:B------:R-:W-:Y:S04]  /*31200*/  @P6 STG.E.U16 desc[UR6][R240.64], R251 ;  /* 0x000000fbf0006986 */ /* 0x000fe8000c101506 */
[----:B------:R0:W-:Y:S01]  /*31210*/  @P2 STG.E.U16 desc[UR6][R236.64], R86 ;  /* 0x00000056ec002986 */ /* 0x0001e2000c101506 */
[----:B------:R-:W-:Y:S02]  /*31220*/  ISETP.LT.AND P2, PT, R5, UR14, !P4 ;  /* 0x0000000e05007c0c */ /* 0x000fe4000e741270 */
[----:B----4-:R-:W-:Y:S01]  /*31230*/  PRMT R85, R239, 0x7632, R85 ;  /* 0x00007632ef557816 */ /* 0x010fe20000000055 */
[----:B0-----:R-:W-:Y:S01]  /*31240*/  IMAD.WIDE R86, R0, 0x2, R246 ;  /* 0x0000000200567825 */ /* 0x001fe200078e02f6 */
[----:B------:R-:W2:Y:S01]  /*31250*/  LDL.LU R240, [R1+0x28] ;  /* 0x0000280001f07983 */ /* 0x000ea20000300800 */
[----:B------:R-:W-:Y:S01]  /*31260*/  ISETP.LT.AND P5, PT, R6, UR13, !P4 ;  /* 0x0000000d06007c0c */ /* 0x000fe2000e7a1270 */
[----:B------:R-:W-:-:S02]  /*31270*/  ULDC.64 UR14, c[0x0][0x228] ;  /* 0x00008a00000e7ab9 */ /* 0x000fc40000000a00 */
[----:B------:R-:W3:Y:S05]  /*31280*/  LDL.LU R241, [R1+0x18] ;  /* 0x0000180001f17983 */ /* 0x000eea0000300800 */
[----:B------:R0:W-:Y:S04]  /*31290*/  @P2 STG.E.U16 desc[UR6][R86.64], R239 ;  /* 0x000000ef56002986 */ /* 0x0001e8000c101506 */
[----:B0-----:R-:W4:Y:S01]  /*312a0*/  LDL.LU.64 R86, [R1+0x1570] ;  /* 0x0015700001567983 */ /* 0x001f220000300a00 */
[----:B------:R-:W-:-:S05]  /*312b0*/  IMAD.WIDE R250, R0, 0x2, R244 ;  /* 0x0000000200fa7825 */ /* 0x000fca00078e02f4 */
[----:B------:R0:W-:Y:S04]  /*312c0*/  @P5 STG.E.U16 desc[UR6][R250.64], R85 ;  /* 0x00000055fa005986 */ /* 0x0001e8000c101506 */
[----:B0-----:R-:W3:Y:S04]  /*312d0*/  LDL.LU R250, [R1+0x1568] ;  /* 0x0015680001fa7983 */ /* 0x001ee80000300800 */
[----:B------:R-:W3:Y:S01]  /*312e0*/  LDL.LU R251, [R1+0x8] ;  /* 0x0000080001fb7983 */ /* 0x000ee20000300800 */
[----:B------:R-:W-:Y:S01]  /*312f0*/  ISETP.LT.AND P6, PT, R7, UR11, !P4 ;  /* 0x0000000b07007c0c */ /* 0x000fe2000e7c1270 */
[----:B------:R-:W-:Y:S01]  /*31300*/  VIADD R248, R4, 0x4c ;  /* 0x0000004c04f87836 */ /* 0x000fe20000000000 */
[----:B------:R-:W-:Y:S01]  /*31310*/  ISETP.LT.AND P4, PT, R8, UR9, !P4 ;  /* 0x0000000908007c0c */ /* 0x000fe2000e781270 */
[----:B------:R-:W-:Y:S01]  /*31320*/  IMAD.WIDE R242, R0, 0x2, R10 ;  /* 0x0000000200f27825 */ /* 0x000fe200078e020a */
[----:B------:R-:W-:Y:S01]  /*31330*/  PRMT R84, R249, 0x7632, R84 ;  /* 0x00007632f9547816 */ /* 0x000fe20000000054 */
[----:B------:R-:W-:-:S02]  /*31340*/  ULDC UR11, c[0x0][0x228] ;  /* 0x00008a00000b7ab9 */ /* 0x000fc40000000800 */
[----:B------:R-:W-:Y:S01]  /*31350*/  IMAD.WIDE R236, R0, 0x2, R2 ;  /* 0x0000000200ec7825 */ /* 0x000fe200078e0202 */
[----:B------:R-:W-:Y:S01]  /*31360*/  ISETP.GE.AND P2, PT, R248, UR15, PT ;  /* 0x0000000ff8007c0c */ /* 0x000fe2000bf46270 */
[----:B------:R-:W-:-:S04]  /*31370*/  ULDC UR9, c[0x0][0x228] ;  /* 0x00008a0000097ab9 */ /* 0x000fc80000000800 */
[----:B------:R0:W-:Y:S04]  /*31380*/  @P6 STG.E.U16 desc[UR6][R242.64], R249 ;  /* 0x000000f9f2006986 */ /* 0x0001e8000c101506 */
[----:B------:R1:W-:Y:S01]  /*31390*/  @P4 STG.E.U16 desc[UR6][R236.64], R84 ;  /* 0x00000054ec004986 */ /* 0x0003e2000c101506 */
[----:B------:R-:W-:Y:S01]  /*313a0*/  ISETP.LT.AND P4, PT, R5, UR12, !P2 ;  /* 0x0000000c05007c0c */ /* 0x000fe2000d781270 */
[----:B------:R-:W-:Y:S01]  /*313b0*/  ULDC UR12, c[0x0][0x228] ;  /* 0x00008a00000c7ab9 */ /* 0x000fe20000000800 */
[----:B------:R-:W-:Y:S01]  /*313c0*/  ISETP.LT.AND P6, PT, R7, UR11, !P2 ;  /* 0x0000000b07007c0c */ /* 0x000fe2000d7c1270 */
[----:B------:R-:W-:Y:S01]  /*313d0*/  VIADD R0, R0, UR5 ;  /* 0x0000000500007c36 */ /* 0x000fe20008000000 */
[----:B------:R-:W-:Y:S01]  /*313e0*/  ISETP.LT.AND P5, PT, R6, UR12, !P2 ;  /* 0x0000000c06007c0c */ /* 0x000fe2000d7a1270 */
[----:B------:R-:W-:Y:S01]  /*313f0*/  VIADD R239, R4, 0x4d ;  /* 0x0000004d04ef7836 */ /* 0x000fe20000000000 */
[----:B------:R-:W-:Y:S01]  /*31400*/  ISETP.LT.AND P2, PT, R8, UR9, !P2 ;  /* 0x0000000908007c0c */ /* 0x000fe2000d741270 */
[C---:B0-----:R-:W-:Y:S01]  /*31410*/  IMAD.WIDE R242, R0.reuse, 0x2, R244 ;  /* 0x0000000200f27825 */ /* 0x041fe200078e02f4 */
[----:B------:R-:W-:Y:S01]  /*31420*/  ULDC.64 UR12, c[0x0][0x228] ;  /* 0x00008a00000c7ab9 */ /* 0x000fe20000000a00 */
[----:B------:R-:W-:Y:S01]  /*31430*/  ULDC UR5, c[0x0][0x248] ;  /* 0x0000920000057ab9 */ /* 0x000fe20000000800 */
[----:B------:R-:W-:Y:S01]  /*31440*/  ULDC UR11, c[0x0][0x228] ;  /* 0x00008a00000b7ab9 */ /* 0x000fe20000000800 */
[----:B-1----:R-:W-:Y:S01]  /*31450*/  IMAD.WIDE R84, R0, 0x2, R246 ;  /* 0x0000000200547825 */ /* 0x002fe200078e02f6 */
[----:B------:R-:W-:-:S03]  /*31460*/  ULDC UR9, c[0x0][0x228] ;  /* 0x00008a0000097ab9 */ /* 0x000fc60000000800 */
[----:B------:R-:W-:-:S04]  /*31470*/  IMAD.WIDE R236, R0, 0x2, R10 ;  /* 0x0000000200ec7825 */ /* 0x000fc800078e020a */
[----:B------:R-:W-:-:S04]  /*31480*/  IMAD.WIDE R248, R0, 0x2, R2 ;  /* 0x0000000200f87825 */ /* 0x000fc800078e0202 */
[----:B------:R-:W-:Y:S01]  /*31490*/  VIADD R0, R0, UR5 ;  /* 0x0000000500007c36 */ /* 0x000fe20008000000 */
[----:B------:R-:W-:Y:S01]  /*314a0*/  ULDC UR5, c[0x0][0x248] ;  /* 0x0000920000057ab9 */ /* 0x000fe20000000800 */
[----:B--2---:R0:W-:Y:S01]  /*314b0*/  @P4 STG.E.U16 desc[UR6][R84.64], R240 ;  /* 0x000000f054004986 */ /* 0x0041e2000c101506 */
[----:B------:R-:W-:Y:S01]  /*314c0*/  ISETP.GE.AND P4, PT, R239, UR13, PT ;  /* 0x0000000def007c0c */ /* 0x000fe2000bf86270 */
[----:B------:R-:W-:Y:S02]  /*314d0*/  ULDC UR13, c[0x0][0x228] ;  /* 0x00008a00000d7ab9 */ /* 0x000fe40000000800 */
[----:B0-----:R-:W2:Y:S01]  /*314e0*/  LDL.LU.64 R84, [R1+0x1560] ;  /* 0x0015600001547983 */ /* 0x001ea20000300a00 */
[----:B----4-:R-:W-:Y:S02]  /*314f0*/  PRMT R87, R240, 0x7632, R87 ;  /* 0x00007632f0577816 */ /* 0x010fe40000000057 */
[----:B---3--:R-:W-:Y:S01]  /*31500*/  PRMT R86, R241, 0x7632, R86 ;  /* 0x00007632f1567816 */ /* 0x008fe20000000056 */
[----:B------:R-:W3:Y:S04]  /*31510*/  LDL.LU R240, [R1+0x2c] ;  /* 0x00002c0001f07983 */ /* 0x000ee80000300800 */
[----:B------:R-:W-:Y:S04]  /*31520*/  @P5 STG.E.U16 desc[UR6][R242.64], R87 ;  /* 0x00000057f2005986 */ /* 0x000fe8000c101506 */
[----:B------:R0:W-:Y:S04]  /*31530*/  @P6 STG.E.U16 desc[UR6][R236.64], R241 ;  /* 0x000000f1ec006986 */ /* 0x0001e8000c101506 */
[----:B------:R-:W-:Y:S01]  /*31540*/  @P2 STG.E.U16 desc[UR6][R248.64], R86 ;  /* 0x00000056f8002986 */ /* 0x000fe2000c101506 */
[----:B------:R-:W-:Y:S01]  /*31550*/  ISETP.LT.AND P2, PT, R5, UR20, !P4 ;  /* 0x0000001405007c0c */ /* 0x000fe2000e741270 */
[----:B------:R-:W-:-:S02]  /*31560*/  VIADD R239, R4, 0x4e ;  /* 0x0000004e04ef7836 */ /* 0x000fc40000000000 */
[----:B0-----:R-:W-:Y:S01]  /*31570*/  IMAD.WIDE R236, R0, 0x2, R246 ;  /* 0x0000000200ec7825 */ /* 0x001fe200078e02f6 */
[----:B------:R-:W4:Y:S01]  /*31580*/  LDL.LU R241, [R1+0x1c] ;  /* 0x00001c0001f17983 */ /* 0x000f220000300800 */
[----:B------:R-:W-:Y:S01]  /*31590*/  ISETP.LT.AND P5, PT, R6, UR13, !P4 ;  /* 0x0000000d06007c0c */ /* 0x000fe2000e7a1270 */
[----:B------:R-:W-:Y:S01]  /*315a0*/  ULDC.64 UR20, c[0x0][0x228] ;  /* 0x00008a0000147ab9 */ /* 0x000fe20000000a00 */
[----:B------:R-:W-:Y:S01]  /*315b0*/  ISETP.LT.AND P6, PT, R7, UR11, !P4 ;  /* 0x0000000b07007c0c */ /* 0x000fe2000e7c1270 */
[----:B------:R-:W-:-:S05]  /*315c0*/  IMAD.WIDE R242, R0, 0x2, R244 ;  /* 0x0000000200f27825 */ /* 0x000fca00078e02f4 */
[----:B------:R0:W-:Y:S01]  /*315d0*/  @P2 STG.E.U16 desc[UR6][R236.64], R251 ;  /* 0x000000fbec002986 */ /* 0x0001e2000c101506 */
[----:B------:R-:W-:Y:S01]  /*315e0*/  ULDC UR13, c[0x0][0x228] ;  /* 0x00008a00000d7ab9 */ /* 0x000fe20000000800 */
[----:B------:R-:W-:Y:S02]  /*315f0*/  ULDC UR11, c[0x0][0x228] ;  /* 0x00008a00000b7ab9 */ /* 0x000fe40000000800 */
        /* <DEDUP_REMOVED lines=11> */
[----:B------:R-:W-:Y:S01]  /*316b0*/  @P5 STG.E.U16 desc[UR6][R242.64], R85 ;  /* 0x00000055f2005986 */ /* 0x000fe2000c101506 */
[----:B------:R-:W-:Y:S01]  /*316c0*/  ISETP.LT.AND P5, PT, R6, UR13, !P2 ;  /* 0x0000000d06007c0c */ /* 0x000fe2000d7a1270 */
[----:B------:R-:W-:-:S02]  /*316d0*/  ULDC UR13, c[0x0][0x228] ;  /* 0x00008a00000d7ab9 */ /* 0x000fc40000000800 */
[----:B------:R0:W-:Y:S04]  /*316e0*/  @P6 STG.E.U16 desc[UR6][R86.64], R250 ;  /* 0x000000fa56006986 */ /* 0x0001e8000c101506 */
[----:B------:R1:W-:Y:S01]  /*316f0*/  @P4 STG.E.U16 desc[UR6][R248.64], R84 ;  /* 0x00000054f8004986 */ /* 0x0003e2000c101506 */
[----:B------:R-:W-:Y:S01]  /*31700*/  ISETP.LT.AND P4, PT, R5, UR18, !P2 ;  /* 0x0000001205007c0c */ /* 0x000fe2000d781270 */
[----:B------:R-:W-:Y:S02]  /*31710*/  ULDC.64 UR18, c[0x0][0x228] ;  /* 0x00008a0000127ab9 */ /* 0x000fe40000000a00 */
[----:B------:R-:W2:Y:S01]  /*31720*/  LDL.LU R239, [R1+0xc] ;  /* 0x00000c0001ef7983 */ /* 0x000ea20000300800 */
[----:B0-----:R-:W-:-:S04]  /*31730*/  IMAD.WIDE R86, R0, 0x2, R246 ;  /* 0x0000000200567825 */ /* 0x001fc800078e02f6 */
[----:B-1----:R-:W-:-:S05]  /*31740*/  IMAD.WIDE R84, R0, 0x2, R244 ;  /* 0x0000000200547825 */ /* 0x002fca00078e02f4 */
[----:B---3--:R0:W-:Y:S04]  /*31750*/  @P4 STG.E.U16 desc[UR6][R86.64], R240 ;  /* 0x000000f056004986 */ /* 0x0081e8000c101506 */
[----:B0-----:R-:W3:Y:S01]  /*31760*/  LDL.LU.64 R86, [R1+0x1548] ;  /* 0x0015480001567983 */ /* 0x001ee20000300a00 */
[----:B----4-:R-:W-:-:S05]  /*31770*/  PRMT R237, R240, 0x7632, R237 ;  /* 0x00007632f0ed7816 */ /* 0x010fca00000000ed */
[----:B------:R0:W-:Y:S04]  /*31780*/  @P5 STG.E.U16 desc[UR6][R84.64], R237 ;  /* 0x000000ed54005986 */ /* 0x0001e8000c101506 */
[----:B0-----:R-:W2:Y:S01]  /*31790*/  LDL.LU.64 R84, [R1+0x1540] ;  /* 0x0015400001547983 */ /* 0x001ea20000300a00 */
        /* <DEDUP_REMOVED lines=9> */
[----:B------:R-:W-:Y:S01]  /*31830*/  @P6 STG.E.U16 desc[UR6][R242.64], R241 ;  /* 0x000000f1f2006986 */ /* 0x000fe2000c101506 */
[----:B------:R-:W-:Y:S01]  /*31840*/  ISETP.LT.AND P5, PT, R6, UR13, !P4 ;  /* 0x0000000d06007c0c */ /* 0x000fe2000e7a1270 */
[----:B------:R-:W-:Y:S01]  /*31850*/  VIADD R0, R0, UR5 ;  /* 0x0000000500007c36 */ /* 0x000fe20008000000 */
[----:B------:R-:W-:Y:S01]  /*31860*/  ISETP.LT.AND P6, PT, R7, UR11, !P4 ;  /* 0x0000000b07007c0c */ /* 0x000fe2000e7c1270 */
[----:B------:R0:W-:Y:S01]  /*31870*/  @P2 STG.E.U16 desc[UR6][R248.64], R236 ;  /* 0x000000ecf8002986 */ /* 0x0001e2000c101506 */
[----:B------:R-:W-:Y:S02]  /*31880*/  ISETP.LT.AND P2, PT, R5, UR16, !P4 ;  /* 0x0000001005007c0c */ /* 0x000fe4000e741270 */
[----:B--2---:R-:W-:Y:S01]  /*31890*/  PRMT R85, R239, 0x7632, R85 ;  /* 0x00007632ef557816 */ /* 0x004fe20000000055 */
[C---:B0-----:R-:W-:Y:S01]  /*318a0*/  IMAD.WIDE R236, R0.reuse, 0x2, R246 ;  /* 0x0000000200ec7825 */ /* 0x041fe200078e02f6 */
[----:B------:R-:W-:Y:S01]  /*318b0*/  ULDC.64 UR16, c[0x0][0x228] ;  /* 0x00008a0000107ab9 */ /* 0x000fe20000000a00 */
[----:B------:R-:W-:Y:S01]  /*318c0*/  PRMT R84, R251, 0x7632, R84 ;  /* 0x00007632fb547816 */ /* 0x000fe20000000054 */
[----:B------:R-:W-:Y:S01]  /*318d0*/  ULDC UR5, c[0x0][0x248] ;  /* 0x0000920000057ab9 */ /* 0x000fe20000000800 */
[----:B------:R-:W-:-:S06]  /*318e0*/  IMAD.WIDE R240, R0, 0x2, R244 ;  /* 0x0000000200f07825 */ /* 0x000fcc00078e02f4 */
[----:B------:R0:W-:Y:S01]  /*318f0*/  @P2 STG.E.U16 desc[UR6][R236.64], R239 ;  /* 0x000000efec002986 */ /* 0x0001e2000c101506 */
[----:B------:R-:W-:Y:S01]  /*31900*/  ULDC UR13, c[0x0][0x228] ;  /* 0x00008a00000d7ab9 */ /* 0x000fe20000000800 */
[----:B------:R-:W-:Y:S02]  /*31910*/  ULDC UR11, c[0x0][0x228] ;  /* 0x00008a00000b7ab9 */ /* 0x000fe40000000800 */
[----:B------:R1:W-:Y:S04]  /*31920*/  @P5 STG.E.U16 desc[UR6][R240.64], R85 ;  /* 0x00000055f0005986 */ /* 0x0003e8000c101506 */
[----:B0-----:R-:W2:Y:S04]  /*31930*/  LDL.LU.64 R236, [R1+0x1538] ;  /* 0x0015380001ec7983 */ /* 0x001ea80000300a00 */
[----:B-1----:R-:W4:Y:S01]  /*31940*/  LDL.LU.64 R240, [R1+0x1530] ;  /* 0x0015300001f07983 */ /* 0x002f220000300a00 */
[----:B------:R-:W-:Y:S01]  /*31950*/  ISETP.LT.AND P4, PT, R8, UR9, !P4 ;  /* 0x0000000908007c0c */ /* 0x000fe2000e781270 */
[----:B------:R-:W-:Y:S01]  /*31960*/  VIADD R250, R4, 0x50 ;  /* 0x0000005004fa7836 */ /* 0x000fe20000000000 */
[----:B------:R-:W-:Y:S01]  /*31970*/  ULDC UR9, c[0x0][0x228] ;  /* 0x00008a0000097ab9 */ /* 0x000fe20000000800 */
[----:B------:R-:W-:-:S04]  /*31980*/  IMAD.WIDE R242, R0, 0x2, R10 ;  /* 0x0000000200f27825 */ /* 0x000fc800078e020a */
[----:B------:R-:W-:Y:S01]  /*31990*/  IMAD.WIDE R248, R0, 0x2, R2 ;  /* 0x0000000200f87825 */ /* 0x000fe200078e0202 */
[----:B------:R-:W-:Y:S01]  /*319a0*/  ISETP.GE.AND P2, PT, R250, UR17, PT ;  /* 0x00000011fa007c0c */ /* 0x000fe2000bf46270 */
[----:B------:R-:W-:Y:S04]  /*319b0*/  @P6 STG.E.U16 desc[UR6][R242.64], R251 ;  /* 0x000000fbf2006986 */ /* 0x000fe8000c101506 */
[----:B------:R0:W-:Y:S01]  /*319c0*/  @P4 STG.E.U16 desc[UR6][R248.64], R84 ;  /* 0x00000054f8004986 */ /* 0x0001e2000c101506 */
[----:B------:R-:W-:Y:S01]  /*319d0*/  ISETP.LT.AND P4, PT, R5, UR14, !P2 ;  /* 0x0000000e05007c0c */ /* 0x000fe2000d781270 */
[----:B------:R-:W-:Y:S01]  /*319e0*/  VIADD R0, R0, UR5 ;  /* 0x0000000500007c36 */ /* 0x000fe20008000000 */
[----:B------:R-:W-:Y:S01]  /*319f0*/  ISETP.LT.AND P5, PT, R6, UR13, !P2 ;  /* 0x0000000d06007c0c */ /* 0x000fe2000d7a1270 */
[----:B------:R-:W-:Y:S01]  /*31a00*/  VIADD R239, R4, 0x51 ;  /* 0x0000005104ef7836 */ /* 0x000fe20000000000 */
[----:B------:R-:W-:Y:S01]  /*31a10*/  ISETP.LT.AND P6, PT, R7, UR11, !P2 ;  /* 0x0000000b07007c0c */ /* 0x000fe2000d7c1270 */
[----:B------:R-:W-:Y:S01]  /*31a20*/  ULDC.64 UR14, c[0x0][0x228] ;  /* 0x00008a00000e7ab9 */ /* 0x000fe20000000a00 */
[----:B------:R-:W-:Y:S01]  /*31a30*/  ULDC UR5, c[0x0][0x248] ;  /* 0x0000920000057ab9 */ /* 0x000fe20000000800 */
[----:B0-----:R-:W-:Y:S01]  /*31a40*/  IMAD.WIDE R84, R0, 0x2, R246 ;  /* 0x0000000200547825 */ /* 0x001fe200078e02f6 */
[----:B------:R-:W-:-:S05]  /*31a50*/  ULDC UR11, c[0x0][0x228] ;  /* 0x00008a00000b7ab9 */ /* 0x000fca0000000800 */
[----:B----4-:R0:W-:Y:S04]  /*31a60*/  @P4 STG.E.U16 desc[UR6][R84.64], R240 ;  /* 0x000000f054004986 */ /* 0x0101e8000c101506 */
[----:B0-----:R-:W4:Y:S01]  /*31a70*/  LDL.LU.64 R84, [R1+0x1528] ;  /* 0x0015280001547983 */ /* 0x001f220000300a00 */
[----:B------:R-:W-:Y:S01]  /*31a80*/  ISETP.LT.AND P2, PT, R8, UR9, !P2 ;  /* 0x0000000908007c0c */ /* 0x000fe2000d741270 */
[----:B------:R-:W-:Y:S01]  /*31a90*/  IMAD.WIDE R242, R0, 0x2, R244 ;  /* 0x0000000200f27825 */ /* 0x000fe200078e02f4 */
[----:B---3--:R-:W-:Y:S01]  /*31aa0*/  PRMT R87, R240, 0x7632, R87 ;  /* 0x00007632f0577816 */ /* 0x008fe20000000057 */
[----:B------:R-:W-:Y:S01]  /*31ab0*/  ULDC UR9, c[0x0][0x228] ;  /* 0x00008a0000097ab9 */ /* 0x000fe20000000800 */
[----:B--2---:R-:W-:Y:S01]  /*31ac0*/  PRMT R86, R236, 0x7632, R86 ;  /* 0x00007632ec567816 */ /* 0x004fe20000000056 */
[----:B------:R-:W-:Y:S01]  /*31ad0*/  IMAD.WIDE R250, R0, 0x2, R10 ;  /* 0x0000000200fa7825 */ /* 0x000fe200078e020a */
[----:B------:R-:W-:-:S03]  /*31ae0*/  ISETP.GE.AND P4, PT, R239, UR15, PT ;  /* 0x0000000fef007c0c */ /* 0x000fc6000bf86270 */
[C---:B------:R-:W-:Y:S01]  /*31af0*/  IMAD.WIDE R248, R0.reuse, 0x2, R2 ;  /* 0x0000000200f87825 */ /* 0x040fe200078e0202 */
[----:B------:R-:W-:Y:S04]  /*31b00*/  @P5 STG.E.U16 desc[UR6][R242.64], R87 ;  /* 0x00000057f2005986 */ /* 0x000fe8000c101506 */
[----:B------:R0:W-:Y:S04]  /*31b10*/  @P6 STG.E.U16 desc[UR6][R250.64], R236 ;  /* 0x000000ecfa006986 */ /* 0x0001e8000c101506 */
[----:B------:R1:W-:Y:S01]  /*31b20*/  @P2 STG.E.U16 desc[UR6][R248.64], R86 ;  /* 0x00000056f8002986 */ /* 0x0003e2000c101506 */
[----:B------:R-:W-:Y:S01]  /*31b30*/  ISETP.LT.AND P2, PT, R5, UR12, !P4 ;  /* 0x0000000c05007c0c */ /* 0x000fe2000e741270 */
[----:B------:R-:W-:Y:S01]  /*31b40*/  ULDC UR12, c[0x0][0x228] ;  /* 0x00008a00000c7ab9 */ /* 0x000fe20000000800 */
[----:B------:R-:W-:Y:S01]  /*31b50*/  ISETP.LT.AND P6, PT, R7, UR11, !P4 ;  /* 0x0000000b07007c0c */ /* 0x000fe2000e7c1270 */
[----:B------:R-:W-:Y:S01]  /*31b60*/  VIADD R0, R0, UR5 ;  /* 0x0000000500007c36 */ /* 0x000fe20008000000 */
[----:B------:R-:W-:Y:S01]  /*31b70*/  ISETP.LT.AND P5, PT, R6, UR12, !P4 ;  /* 0x0000000c06007c0c */ /* 0x000fe2000e7a1270 */
[----:B------:R-:W-:Y:S01]  /*31b80*/  ULDC.64 UR12, c[0x0][0x228] ;  /* 0x00008a00000c7ab9 */ /* 0x000fe20000000a00 */
[----:B------:R-:W-:Y:S01]  /*31b90*/  ISETP.LT.AND P4, PT, R8, UR9, !P4 ;  /* 0x0000000908007c0c */ /* 0x000fe2000e781270 */
[----:B0-----:R-:W-:Y:S01]  /*31ba0*/  VIADD R236, R4, 0x52 ;  /* 0x0000005204ec7836 */ /* 0x001fe20000000000 */
[----:B------:R-:W-:Y:S01]  /*31bb0*/  PRMT R240, R88, 0x7632, R240 ;  /* 0x0000763258f07816 */ /* 0x000fe200000000f0 */
[C---:B------:R-:W-:Y:S01]  /*31bc0*/  IMAD.WIDE R242, R0.reuse, 0x2, R244 ;  /* 0x0000000200f27825 */ /* 0x040fe200078e02f4 */
[----:B------:R-:W-:Y:S01]  /*31bd0*/  ULDC UR5, c[0x0][0x248] ;  /* 0x0000920000057ab9 */ /* 0x000fe20000000800 */
[----:B------:R-:W-:Y:S01]  /*31be0*/  ULDC UR11, c[0x0][0x228] ;  /* 0x00008a00000b7ab9 */ /* 0x000fe20000000800 */
[----:B------:R-:W-:Y:S01]  /*31bf0*/  ULDC UR9, c[0x0][0x228] ;  /* 0x00008a0000097ab9 */ /* 0x000fe20000000800 */
[----:B-1----:R-:W-:-:S04]  /*31c00*/  IMAD.WIDE R86, R0, 0x2, R246 ;  /* 0x0000000200567825 */ /* 0x002fc800078e02f6 */
[----:B------:R-:W-:-:S04]  /*31c10*/  IMAD.WIDE R250, R0, 0x2, R10 ;  /* 0x0000000200fa7825 */ /* 0x000fc800078e020a */
[----:B------:R-:W-:-:S04]  /*31c20*/  IMAD.WIDE R248, R0, 0x2, R2 ;  /* 0x0000000200f87825 */ /* 0x000fc800078e0202 */
[----:B------:R-:W-:Y:S01]  /*31c30*/  VIADD R0, R0, UR5 ;  /* 0x0000000500007c36 */ /* 0x000fe20008000000 */
[----:B------:R-:W-:Y:S01]  /*31c40*/  ULDC UR5, c[0x0][0x248] ;  /* 0x0000920000057ab9 */ /* 0x000fe20000000800 */
[----:B----4-:R-:W-:Y:S01]  /*31c50*/  PRMT R238, R84, 0x7632, R238 ;  /* 0x0000763254ee7816 */ /* 0x010fe200000000ee */
[----:B------:R0:W-:Y:S01]  /*31c60*/  @P2 STG.E.U16 desc[UR6][R86.64], R84 ;  /* 0x0000005456002986 */ /* 0x0001e2000c101506 */
[----:B------:R-:W-:Y:S01]  /*31c70*/  ISETP.GE.AND P2, PT, R236, UR13, PT ;  /* 0x0000000dec007c0c */ /* 0x000fe2000bf46270 */
[----:B------:R-:W-:Y:S02]  /*31c80*/  ULDC UR13, c[0x0][0x228] ;  /* 0x00008a00000d7ab9 */ /* 0x000fe40000000800 */
[----:B------:R1:W-:Y:S01]  /*31c90*/  @P5 STG.E.U16 desc[UR6][R242.64], R238 ;  /* 0x000000eef2005986 */ /* 0x0003e2000c101506 */
[----:B------:R-:W-:Y:S01]  /*31ca0*/  ISETP.LT.AND P5, PT, R6, UR13, !P2 ;  /* 0x0000000d06007c0c */ /* 0x000fe2000d7a1270 */
[----:B------:R-:W-:Y:S02]  /*31cb0*/  ULDC UR13, c[0x0][0x228] ;  /* 0x00008a00000d7ab9 */ /* 0x000fe40000000800 */
[----:B------:R2:W-:Y:S04]  /*31cc0*/  @P6 STG.E.U16 desc[UR6][R250.64], R88 ;  /* 0x00000058fa006986 */ /* 0x0005e8000c101506 */
[----:B------:R-:W-:Y:S01]  /*31cd0*/  @P4 STG.E.U16 desc[UR6][R248.64], R240 ;  /* 0x000000f0f8004986 */ /* 0x000fe2000c101506 */
[----:B------:R-:W-:Y:S01]  /*31ce0*/  ISETP.LT.AND P4, PT, R5, UR20, !P2 ;  /* 0x0000001405007c0c */ /* 0x000fe2000d781270 */
[----:B0-----:R-:W-:Y:S01]  /*31cf0*/  VIADD R84, R4, 0x53 ;  /* 0x0000005304547836 */ /* 0x001fe20000000000 */
[----:B------:R-:W-:Y:S01]  /*31d00*/  PRMT R236, R241, 0x7632, R236 ;  /* 0x00007632f1ec7816 */ /* 0x000fe200000000ec */
[C---:B-1----:R-:W-:Y:S01]  /*31d10*/  IMAD.WIDE R238, R0.reuse, 0x2, R246 ;  /* 0x0000000200ee7825 */ /* 0x042fe200078e02f6 */
[----:B------:R-:W3:Y:S03]  /*31d20*/  LDL.LU.64 R86, [R1+0x1520] ;  /* 0x0015200001567983 */ /* 0x000ee60000300a00 */
[----:B------:R-:W-:Y:S01]  /*31d30*/  IMAD.WIDE R242, R0, 0x2, R244 ;  /* 0x0000000200f27825 */ /* 0x000fe200078e02f4 */
[----:B------:R-:W-:Y:S01]  /*31d40*/  ISETP.LT.AND P6, PT, R7, UR11, !P2 ;  /* 0x0000000b07007c0c */ /* 0x000fe2000d7c1270 */
[----:B------:R-:W-:-:S04]  /*31d50*/  ULDC.64 UR20, c[0x0][0x228] ;  /* 0x00008a0000147ab9 */ /* 0x000fc80000000a00 */
[----:B------:R0:W-:Y:S01]  /*31d60*/  @P4 STG.E.U16 desc[UR6][R238.64], R241 ;  /* 0x000000f1ee004986 */ /* 0x0001e2000c101506 */
[----:B--2---:R-:W-:Y:S01]  /*31d70*/  IMAD.WIDE R250, R0, 0x2, R10 ;  /* 0x0000000200fa7825 */ /* 0x004fe200078e020a */
[----:B------:R-:W-:Y:S01]  /*31d80*/  PRMT R88, R237, 0x7632, R88 ;  /* 0x00007632ed587816 */ /* 0x000fe20000000058 */
[----:B------:R-:W-:Y:S01]  /*31d90*/  ULDC UR11, c[0x0][0x228] ;  /* 0x00008a00000b7ab9 */ /* 0x000fe20000000800 */
[----:B------:R1:W-:Y:S04]  /*31da0*/  @P5 STG.E.U16 desc[UR6][R242.64], R236 ;  /* 0x000000ecf2005986 */ /* 0x0003e8000c101506 */
[----:B0-----:R-:W2:Y:S04]  /*31db0*/  LDL.LU.64 R238, [R1+0x1518] ;  /* 0x0015180001ee7983 */ /* 0x001ea80000300a00 */
[----:B-1----:R-:W4:Y:S01]  /*31dc0*/  LDL.LU.64 R242, [R1+0x1510] ;  /* 0x0015100001f27983 */ /* 0x002f220000300a00 */
[----:B------:R-:W-:Y:S01]  /*31dd0*/  ISETP.LT.AND P2, PT, R8, UR9, !P2 ;  /* 0x0000000908007c0c */ /* 0x000fe2000d741270 */
[----:B------:R-:W-:Y:S01]  /*31de0*/  IMAD.WIDE R248, R0, 0x2, R2 ;  /* 0x0000000200f87825 */ /* 0x000fe200078e0202 */
[----:B------:R-:W-:Y:S01]  /*31df0*/  ISETP.GE.AND P4, PT, R84, UR21, PT ;  /* 0x0000001554007c0c */ /* 0x000fe2000bf86270 */
[----:B------:R0:W-:Y:S01]  /*31e00*/  @P6 STG.E.U16 desc[UR6][R250.64], R237 ;  /* 0x000000edfa006986 */ /* 0x0001e2000c101506 */
[----:B------:R-:W-:-:S02]  /*31e10*/  ULDC UR9, c[0x0][0x228] ;  /* 0x00008a0000097ab9 */ /* 0x000fc40000000800 */
[----:B------:R-:W-:Y:S01]  /*31e20*/  ISETP.LT.AND P5, PT, R6, UR13, !P4 ;  /* 0x0000000d06007c0c */ /* 0x000fe2000e7a1270 */
[----:B------:R-:W-:Y:S01]  /*31e30*/  VIADD R0, R0, UR5 ;  /* 0x0000000500007c36 */ /* 0x000fe20008000000 */
[----:B------:R-:W-:Y:S01]  /*31e40*/  ISETP.LT.AND P6, PT, R7, UR11, !P4 ;  /* 0x0000000b07007c0c */ /* 0x000fe2000e7c1270 */
[----:B------:R-:W-:Y:S01]  /*31e50*/  VIADD R84, R4, 0x54 ;  /* 0x0000005404547836 */ /* 0x000fe20000000000 */
[----:B------:R-:W-:-:S03]  /*31e60*/  ULDC UR13, c[0x0][0x228] ;  /* 0x00008a00000d7ab9 */ /* 0x000fc60000000800 */
[----:B------:R1:W-:Y:S01]  /*31e70*/  @P2 STG.E.U16 desc[UR6][R248.64], R88 ;  /* 0x00000058f8002986 */ /* 0x0003e2000c101506 */
[----:B------:R-:W-:Y:S01]  /*31e80*/  ISETP.LT.AND P2, PT, R5, UR18, !P4 ;  /* 0x0000001205007c0c */ /* 0x000fe2000e741270 */
[C---:B0-----:R-:W-:Y:S01]  /*31e90*/  IMAD.WIDE R250, R0.reuse, 0x2, R246 ;  /* 0x0000000200fa7825 */ /* 0x041fe200078e02f6 */
[----:B------:R-:W-:Y:S01]  /*31ea0*/  ULDC UR11, c[0x0][0x228] ;  /* 0x00008a00000b7ab9 */ /* 0x000fe20000000800 */
[----:B------:R-:W-:Y:S02]  /*31eb0*/  ULDC UR5, c[0x0][0x248] ;  /* 0x0000920000057ab9 */ /* 0x000fe40000000800 */
[----:B-1----:R-:W-:Y:S01]  /*31ec0*/  IMAD.WIDE R248, R0, 0x2, R244 ;  /* 0x0000000200f87825 */ /* 0x002fe200078e02f4 */
[----:B------:R-:W-:-:S07]  /*31ed0*/  ULDC.64 UR18, c[0x0][0x228] ;  /* 0x00008a0000127ab9 */ /* 0x000fce0000000a00 */
[----:B------:R-:W-:Y:S01]  /*31ee0*/  @P2 STG.E.U16 desc[UR6][R250.64], R85 ;  /* 0x00000055fa002986 */ /* 0x000fe2000c101506 */
[----:B------:R-:W-:Y:S01]  /*31ef0*/  ISETP.LT.AND P4, PT, R8, UR9, !P4 ;  /* 0x0000000908007c0c */ /* 0x000fe2000e781270 */
[C---:B------:R-:W-:Y:S01]  /*31f00*/  IMAD.WIDE R240, R0.reuse, 0x2, R10 ;  /* 0x0000000200f07825 */ /* 0x040fe200078e020a */
[----:B------:R-:W-:Y:S01]  /*31f10*/  PRMT R88, R89, 0x7632, R88 ;  /* 0x0000763259587816 */ /* 0x000fe20000000058 */
[----:B------:R-:W-:Y:S02]  /*31f20*/  ULDC UR9, c[0x0][0x228] ;  /* 0x00008a0000097ab9 */ /* 0x000fe40000000800 */
[----:B------:R-:W-:Y:S01]  /*31f30*/  IMAD.WIDE R236, R0, 0x2, R2 ;  /* 0x0000000200ec7825 */ /* 0x000fe200078e0202 */
[----:B------:R-:W-:-:S03]  /*31f40*/  ISETP.GE.AND P2, PT, R84, UR19, PT ;  /* 0x0000001354007c0c */ /* 0x000fc6000bf46270 */
[----:B------:R-:W-:Y:S01]  /*31f50*/  VIADD R0, R0, UR5 ;  /* 0x0000000500007c36 */ /* 0x000fe20008000000 */
[----:B------:R-:W-:Y:S01]  /*31f60*/  ULDC UR5, c[0x0][0x248] ;  /* 0x0000920000057ab9 */ /* 0x000fe20000000800 */
[----:B----4-:R-:W-:-:S05]  /*31f70*/  PRMT R243, R85, 0x7632, R243 ;  /* 0x0000763255f37816 */ /* 0x010fca00000000f3 */
[----:B------:R0:W-:Y:S04]  /*31f80*/  @P5 STG.E.U16 desc[UR6][R248.64], R243 ;  /* 0x000000f3f8005986 */ /* 0x0001e8000c101506 */
[----:B0-----:R-:W4:Y:S01]  /*31f90*/  LDL.LU R243, [R1+0x1508] ;  /* 0x0015080001f37983 */ /* 0x001f220000300800 */
[----:B------:R-:W-:Y:S02]  /*31fa0*/  ISETP.LT.AND P5, PT, R6, UR13, !P2 ;  /* 0x0000000d06007c0c */ /* 0x000fe4000d7a1270 */
[----:B------:R-:W-:Y:S01]  /*31fb0*/  PRMT R250, R242, 0x7632, R250 ;  /* 0x00007632f2fa7816 */ /* 0x000fe200000000fa */
[----:B------:R0:W-:Y:S01]  /*31fc0*/  @P6 STG.E.U16 desc[UR6][R240.64], R89 ;  /* 0x00000059f0006986 */ /* 0x0001e2000c101506 */
[----:B------:R-:W-:Y:S01]  /*31fd0*/  ISETP.LT.AND P6, PT, R7, UR11, !P2 ;  /* 0x0000000b07007c0c */ /* 0x000fe2000d7c1270 */
[----:B------:R-:W-:Y:S01]  /*31fe0*/  IMAD.WIDE R84, R0, 0x2, R2 ;  /* 0x0000000200547825 */ /* 0x000fe200078e0202 */
[----:B--2---:R-:W-:Y:S01]  /*31ff0*/  PRMT R249, R238, 0x7632, R249 ;  /* 0x00007632eef97816 */ /* 0x004fe200000000f9 */
[----:B------:R1:W-:Y:S01]  /*32000*/  @P4 STG.E.U16 desc[UR6][R236.64], R88 ;  /* 0x00000058ec004986 */ /* 0x0003e2000c101506 */
[----:B------:R-:W-:Y:S01]  /*32010*/  ISETP.LT.AND P4, PT, R5, UR16, !P2 ;  /* 0x0000001005007c0c */ /* 0x000fe2000d781270 */
[----:B------:R-:W-:Y:S01]  /*32020*/  VIADD R248, R4, 0x55 ;  /* 0x0000005504f87836 */ /* 0x000fe20000000000 */
[----:B------:R-:W-:Y:S01]  /*32030*/  ISETP.LT.AND P2, PT, R8, UR9, !P2 ;  /* 0x0000000908007c0c */ /* 0x000fe2000d741270 */
[----:B------:R-:W2:Y:S01]  /*32040*/  LDL.LU R251, [R1+0x290] ;  /* 0x0002900001fb7983 */ /* 0x000ea20000300800 */
[----:B------:R-:W-:Y:S01]  /*32050*/  ULDC.64 UR16, c[0x0][0x228] ;  /* 0x00008a0000107ab9 */ /* 0x000fe20000000a00 */
[----:B------:R-:W-:Y:S01]  /*32060*/  ULDC UR13, c[0x0][0x228] ;  /* 0x00008a00000d7ab9 */ /* 0x000fe20000000800 */
[----:B------:R-:W-:Y:S01]  /*32070*/  ULDC UR11, c[0x0][0x228] ;  /* 0x00008a00000b7ab9 */ /* 0x000fe20000000800 */
[----:B0-----:R-:W-:Y:S01]  /*32080*/  IMAD.WIDE R240, R0, 0x2, R246 ;  /* 0x0000000200f07825 */ /* 0x001fe200078e02f6 */
[----:B------:R-:W-:-:S03]  /*32090*/  ULDC UR9, c[0x0][0x228] ;  /* 0x00008a0000097ab9 */ /* 0x000fc60000000800 */
[----:B-1----:R-:W-:-:S04]  /*320a0*/  IMAD.WIDE R236, R0, 0x2, R244 ;  /* 0x0000000200ec7825 */ /* 0x002fc800078e02f4 */
[----:B------:R-:W-:Y:S01]  /*320b0*/  IMAD.WIDE R88, R0, 0x2, R10 ;  /* 0x0000000200587825 */ /* 0x000fe200078e020a */
[----:B------:R-:W-:Y:S04]  /*320c0*/  @P4 STG.E.U16 desc[UR6][R240.64], R242 ;  /* 0x000000f2f0004986 */ /* 0x000fe8000c101506 */
[----:B------:R0:W-:Y:S04]  /*320d0*/  @P5 STG.E.U16 desc[UR6][R236.64], R250 ;  /* 0x000000faec005986 */ /* 0x0001e8000c101506 */
[----:B------:R-:W-:Y:S04]  /*320e0*/  @P6 STG.E.U16 desc[UR6][R88.64], R238 ;  /* 0x000000ee58006986 */ /* 0x000fe8000c101506 */
[----:B------:R1:W-:Y:S04]  /*320f0*/  @P2 STG.E.U16 desc[UR6][R84.64], R249 ;  /* 0x000000f954002986 */ /* 0x0003e8000c101506 */
[----:B0-----:R-:W2:Y:S01]  /*32100*/  LDL.LU R250, [R1+0x2a0] ;  /* 0x0002a00001fa7983 */ /* 0x001ea20000300800 */
[----:B------:R-:W-:-:S03]  /*32110*/  ISETP.GE.AND P4, PT, R248, UR17, PT ;  /* 0x00000011f8007c0c */ /* 0x000fc6000bf86270 */
[----:B-1----:R-:W2:Y:S01]  /*32120*/  LDL.LU R249, [R1+0x2b0] ;  /* 0x0002b00001f97983 */ /* 0x002ea20000300800 */
[----:B------:R-:W-:Y:S01]  /*32130*/  ISETP.LT.AND P2, PT, R5, UR14, !P4 ;  /* 0x0000000e05007c0c */ /* 0x000fe2000e741270 */
[----:B------:R-:W-:Y:S01]  /*32140*/  VIADD R0, R0, UR5 ;  /* 0x0000000500007c36 */ /* 0x000fe20008000000 */
[----:B------:R-:W-:Y:S01]  /*32150*/  ISETP.LT.AND P5, PT, R6, UR13, !P4 ;  /* 0x0000000d06007c0c */ /* 0x000fe2000e7a1270 */
[----:B------:R-:W-:Y:S01]  /*32160*/  VIADD R238, R4, 0x56 ;  /* 0x0000005604ee7836 */ /* 0x000fe20000000000 */
[----:B---3--:R-:W-:Y:S01]  /*32170*/  PRMT R248, R86, 0x7632, R248 ;  /* 0x0000763256f87816 */ /* 0x008fe200000000f8 */
[----:B------:R-:W-:Y:S01]  /*32180*/  IMAD.WIDE R240, R0, 0x2, R246 ;  /* 0x0000000200f07825 */ /* 0x000fe200078e02f6 */
[----:B------:R-:W-:Y:S01]  /*32190*/  ISETP.LT.AND P6, PT, R7, UR11, !P4 ;  /* 0x0000000b07007c0c */ /* 0x000fe2000e7c1270 */
[----:B------:R-:W-:Y:S01]  /*321a0*/  ULDC.64 UR14, c[0x0][0x228] ;  /* 0x00008a00000e7ab9 */ /* 0x000fe20000000a00 */
[----:B------:R-:W-:Y:S01]  /*321b0*/  PRMT R242, R90, 0x7632, R242 ;  /* 0x000076325af27816 */ /* 0x000fe200000000f2 */
[----:B------:R-:W-:Y:S01]  /*321c0*/  IMAD.WIDE R236, R0, 0x2, R244 ;  /* 0x0000000200ec7825 */ /* 0x000fe200078e02f4 */
[----:B------:R-:W-:-:S03]  /*321d0*/  ULDC UR5, c[0x0][0x248] ;  /* 0x0000920000057ab9 */ /* 0x000fc60000000800 */
[----:B------:R-:W-:Y:S01]  /*321e0*/  @P2 STG.E.U16 desc[UR6][R240.64], R86 ;  /* 0x00000056f0002986 */ /* 0x000fe2000c101506 */
[----:B------:R-:W-:Y:S01]  /*321f0*/  IMAD.WIDE R88, R0, 0x2, R10 ;  /* 0x0000000200587825 */ /* 0x000fe200078e020a */
[----:B------:R-:W-:Y:S02]  /*32200*/  ULDC UR11, c[0x0][0x228] ;  /* 0x00008a00000b7ab9 */ /* 0x000fe40000000800 */
[----:B------:R0:W-:Y:S04]  /*32210*/  @P5 STG.E.U16 desc[UR6][R236.64], R248 ;  /* 0x000000f8ec005986 */ /* 0x0001e8000c101506 */
[----:B0-----:R-:W3:Y:S01]  /*32220*/  LDL.LU R248, [R1+0x2c0] ;  /* 0x0002c00001f87983 */ /* 0x001ee20000300800 */
[----:B------:R-:W-:Y:S01]  /*32230*/  ISETP.LT.AND P4, PT, R8, UR9, !P4 ;  /* 0x0000000908007c0c */ /* 0x000fe2000e781270 */
[----:B------:R-:W-:Y:S01]  /*32240*/  IMAD.WIDE R84, R0, 0x2, R2 ;  /* 0x0000000200547825 */ /* 0x000fe200078e0202 */
[----:B------:R-:W-:Y:S01]  /*32250*/  ISETP.GE.AND P2, PT, R238, UR15, PT ;  /* 0x0000000fee007c0c */ /* 0x000fe2000bf46270 */
[----:B------:R0:W-:Y:S01]  /*32260*/  @P6 STG.E.U16 desc[UR6][R88.64], R90 ;  /* 0x0000005a58006986 */ /* 0x0001e2000c101506 */
[----:B------:R-:W-:Y:S01]  /*32270*/  ULDC UR9, c[0x0][0x228] ;  /* 0x00008a0000097ab9 */ /* 0x000fe20000000800 */
[----:B------:R-:W-:Y:S01]  /*32280*/  VIADD R0, R0, UR5 ;  /* 0x0000000500007c36 */ /* 0x000fe20008000000 */
[----:B------:R-:W-:Y:S01]  /*32290*/  ISETP.LT.AND P6, PT, R7, UR11, !P2 ;  /* 0x0000000b07007c0c */ /* 0x000fe2000d7c1270 */
[----:B------:R-:W-:Y:S01]  /*322a0*/  VIADD R86, R4, 0x57 ;  /* 0x0000005704567836 */ /* 0x000fe20000000000 */
[----:B------:R-:W-:-:S05]  /*322b0*/  ULDC UR11, c[0x0][0x228] ;  /* 0x00008a00000b7ab9 */ /* 0x000fca0000000800 */
[----:B------:R1:W-:Y:S01]  /*322c0*/  @P4 STG.E.U16 desc[UR6][R84.64], R242 ;  /* 0x000000f254004986 */ /* 0x0003e2000c101506 */
[----:B------:R-:W-:Y:S01]  /*322d0*/  ISETP.LT.AND P4, PT, R5, UR12, !P2 ;  /* 0x0000000c05007c0c */ /* 0x000fe2000d781270 */
[----:B------:R-:W-:Y:S01]  /*322e0*/  ULDC UR12, c[0x0][0x228] ;  /* 0x00008a00000c7ab9 */ /* 0x000fe20000000800 */
[----:B0-----:R-:W-:Y:S01]  /*322f0*/  PRMT R90, R239, 0x7632, R90 ;  /* 0x00007632ef5a7816 */ /* 0x001fe2000000005a */
[----:B------:R-:W-:Y:S01]  /*32300*/  ULDC UR5, c[0x0][0x248] ;  /* 0x0000920000057ab9 */ /* 0x000fe20000000800 */
[----:B------:R-:W-:Y:S01]  /*32310*/  ISETP.LT.AND P5, PT, R6, UR12, !P2 ;  /* 0x0000000c06007c0c */ /* 0x000fe2000d7a1270 */
[----:B------:R-:W-:Y:S01]  /*32320*/  IMAD.WIDE R240, R0, 0x2, R246 ;  /* 0x0000000200f07825 */ /* 0x000fe200078e02f6 */
[----:B------:R-:W-:Y:S01]  /*32330*/  ISETP.LT.AND P2, PT, R8, UR9, !P2 ;  /* 0x0000000908007c0c */ /* 0x000fe2000d741270 */
[----:B------:R-:W-:Y:S01]  /*32340*/  ULDC.64 UR12, c[0x0][0x228] ;  /* 0x00008a00000c7ab9 */ /* 0x000fe20000000a00 */
[----:B------:R-:W-:Y:S01]  /*32350*/  ULDC UR9, c[0x0][0x228] ;  /* 0x00008a0000097ab9 */ /* 0x000fe20000000800 */
[----:B------:R-:W-:-:S04]  /*32360*/  IMAD.WIDE R236, R0, 0x2, R244 ;  /* 0x0000000200ec7825 */ /* 0x000fc800078e02f4 */
[----:B------:R-:W-:-:S04]  /*32370*/  IMAD.WIDE R88, R0, 0x2, R10 ;  /* 0x0000000200587825 */ /* 0x000fc800078e020a */
[----:B-1----:R-:W-:-:S04]  /*32380*/  IMAD.WIDE R84, R0, 0x2, R2 ;  /* 0x0000000200547825 */ /* 0x002fc800078e0202 */
[----:B------:R-:W-:Y:S01]  /*32390*/  VIADD R0, R0, UR5 ;  /* 0x0000000500007c36 */ /* 0x000fe20008000000 */
[----:B------:R-:W-:Y:S01]  /*323a0*/  ULDC UR5, c[0x0][0x248] ;  /* 0x0000920000057ab9 */ /* 0x000fe20000000800 */
[----:B----4-:R-:W-:Y:S01]  /*323b0*/  PRMT R238, R243, 0x7632, R238 ;  /* 0x00007632f3ee7816 */ /* 0x010fe200000000ee */
[----:B------:R0:W-:Y:S01]  /*323c0*/  @P4 STG.E.U16 desc[UR6][R240.64], R243 ;  /* 0x000000f3f0004986 */ /* 0x0001e2000c101506 */
[----:B------:R-:W-:Y:S01]  /*323d0*/  ISETP.GE.AND P4, PT, R86, UR13, PT ;  /* 0x0000000d56007c0c */ /* 0x000fe2000bf86270 */
[----:B------:R-:W-:Y:S02]  /*323e0*/  ULDC UR13, c[0x0][0x228] ;  /* 0x00008a00000d7ab9 */ /* 0x000fe40000000800 */
[----:B------:R1:W-:Y:S04]  /*323f0*/  @P5 STG.E.U16 desc[UR6][R236.64], R238 ;  /* 0x000000eeec005986 */ /* 0x0003e8000c101506 */
[----:B------:R4:W-:Y:S01]  /*32400*/  @P6 STG.E.U16 desc[UR6][R88.64], R239 ;  /* 0x000000ef58006986 */ /* 0x0009e2000c101506 */
[----:B------:R-:W-:Y:S01]  /*32410*/  ISETP.LT.AND P5, PT, R6, UR13, !P4 ;  /* 0x0000000d06007c0c */ /* 0x000fe2000e7a1270 */
[----:B------:R-:W-:Y:S01]  /*32420*/  VIADD R86, R4, 0x58 ;  /* 0x0000005804567836 */ /* 0x000fe20000000000 */
[----:B------:R-:W-:Y:S01]  /*32430*/  ISETP.LT.AND P6, PT, R7, UR11, !P4 ;  /* 0x0000000b07007c0c */ /* 0x000fe2000e7c1270 */
[----:B------:R4:W-:Y:S01]  /*32440*/  @P2 STG.E.U16 desc[UR6][R84.64], R90 ;  /* 0x0000005a54002986 */ /* 0x0009e2000c101506 */
[----:B------:R-:W-:Y:S01]  /*32450*/  ISETP.LT.AND P2, PT, R5, UR20, !P4 ;  /* 0x0000001405007c0c */ /* 0x000fe2000e741270 */
[----:B------:R-:W-:Y:S01]  /*32460*/  ULDC.64 UR20, c[0x0][0x228] ;  /* 0x00008a0000147ab9 */ /* 0x000fe20000000a00 */
[----:B------:R-:W-:-:S02]  /*32470*/  ISETP.LT.AND P4, PT, R8, UR9, !P4 ;  /* 0x0000000908007c0c */ /* 0x000fc4000e781270 */
[----:B0-----:R-:W-:Y:S01]  /*32480*/  PRMT R240, R87, 0x7632, R240 ;  /* 0x0000763257f07816 */ /* 0x001fe200000000f0 */
[C---:B-1----:R-:W-:Y:S01]  /*32490*/  IMAD.WIDE R236, R0.reuse, 0x2, R2 ;  /* 0x0000000200ec7825 */ /* 0x042fe200078e0202 */
[----:B------:R-:W-:Y:S01]  /*324a0*/  ULDC UR13, c[0x0][0x228] ;  /* 0x00008a00000d7ab9 */ /* 0x000fe20000000800 */
[----:B------:R-:W-:Y:S01]  /*324b0*/  ULDC UR11, c[0x0][0x228] ;  /* 0x00008a00000b7ab9 */ /* 0x000fe20000000800 */
[----:B------:R-:W-:Y:S01]  /*324c0*/  ULDC UR9, c[0x0][0x228] ;  /* 0x00008a0000097ab9 */ /* 0x000fe20000000800 */
[----:B----4-:R-:W-:Y:S01]  /*324d0*/  IMAD.WIDE R238, R0, 0x2, R246 ;  /* 0x0000000200ee7825 */ /* 0x010fe200078e02f6 */
[----:B------:R-:W-:-:S03]  /*324e0*/  PRMT R90, R91, 0x7632, R90 ;  /* 0x000076325b5a7816 */ /* 0x000fc6000000005a */
[C---:B------:R-:W-:Y:S01]  /*324f0*/  IMAD.WIDE R84, R0.reuse, 0x2, R244 ;  /* 0x0000000200547825 */ /* 0x040fe200078e02f4 */
[----:B------:R0:W-:Y:S03]  /*32500*/  @P2 STG.E.U16 desc[UR6][R238.64], R87 ;  /* 0x00000057ee002986 */ /* 0x0001e6000c101506 */
[----:B------:R-:W-:Y:S01]  /*32510*/  IMAD.WIDE R88, R0, 0x2, R10 ;  /* 0x0000000200587825 */ /* 0x000fe200078e020a */
[----:B------:R-:W-:Y:S01]  /*32520*/  ISETP.GE.AND P2, PT, R86, UR21, PT ;  /* 0x0000001556007c0c */ /* 0x000fe2000bf46270 */
[----:B------:R1:W-:Y:S04]  /*32530*/  @P5 STG.E.U16 desc[UR6][R84.64], R240 ;  /* 0x000000f054005986 */ /* 0x0003e8000c101506 */
[----:B------:R4:W-:Y:S01]  /*32540*/  @P6 STG.E.U16 desc[UR6][R88.64], R91 ;  /* 0x0000005b58006986 */ /* 0x0009e2000c101506 */
[----:B------:R-:W-:Y:S01]  /*32550*/  ISETP.LT.AND P5, PT, R6, UR13, !P2 ;  /* 0x0000000d06007c0c */ /* 0x000fe2000d7a1270 */
[----:B------:R-:W-:Y:S01]  /*32560*/  VIADD R0, R0, UR5 ;  /* 0x0000000500007c36 */ /* 0x000fe20008000000 */
[----:B------:R-:W-:Y:S01]  /*32570*/  ISETP.LT.AND P6, PT, R7, UR11, !P2 ;  /* 0x0000000b07007c0c */ /* 0x000fe2000d7c1270 */
[----:B------:R4:W-:Y:S01]  /*32580*/  @P4 STG.E.U16 desc[UR6][R236.64], R90 ;  /* 0x0000005aec004986 */ /* 0x0009e2000c101506 */
[----:B------:R-:W-:Y:S01]  /*32590*/  ISETP.LT.AND P4, PT, R5, UR18, !P2 ;  /* 0x0000001205007c0c */ /* 0x000fe2000d781270 */
[----:B0-----:R-:W-:Y:S01]  /*325a0*/  IMAD.WIDE R86, R0, 0x2, R244 ;  /* 0x0000000200567825 */ /* 0x001fe200078e02f4 */
[----:B------:R-:W-:Y:S01]  /*325b0*/  ISETP.LT.AND P2, PT, R8, UR9, !P2 ;  /* 0x0000000908007c0c */ /* 0x000fe2000d741270 */
[----:B------:R-:W-:Y:S01]  /*325c0*/  ULDC.64 UR18, c[0x0][0x228] ;  /* 0x00008a0000127ab9 */ /* 0x000fe20000000a00 */
[----:B------:R-:W-:Y:S01]  /*325d0*/  ULDC UR5, c[0x0][0x248] ;  /* 0x0000920000057ab9 */ /* 0x000fe20000000800 */
[C---:B-1----:R-:W-:Y:S01]  /*325e0*/  IMAD.WIDE R84, R0.reuse, 0x2, R246 ;  /* 0x0000000200547825 */ /* 0x042fe200078e02f6 */
[----:B------:R-:W-:Y:S01]  /*325f0*/  ULDC UR13, c[0x0][0x228] ;  /* 0x00008a00000d7ab9 */ /* 0x000fe20000000800 */
[----:B--2---:R-:W-:Y:S01]  /*32600*/  PRMT R238, R249, 0x7632, R238 ;  /* 0x00007632f9ee7816 */ /* 0x004fe200000000ee */
[----:B------:R-:W-:Y:S01]  /*32610*/  ULDC UR11, c[0x0][0x228] ;  /* 0x00008a00000b7ab9 */ /* 0x000fe20000000800 */
[----:B----4-:R-:W-:Y:S01]  /*32620*/  IMAD.WIDE R88, R0, 0x2, R10 ;  /* 0x0000000200587825 */ /* 0x010fe200078e020a */
[----:B------:R-:W-:-:S03]  /*32630*/  ULDC UR9, c[0x0][0x228] ;  /* 0x00008a0000097ab9 */ /* 0x000fc60000000800 */
[----:B------:R-:W-:Y:S01]  /*32640*/  VIADD R236, R4, 0x59 ;  /* 0x0000005904ec7836 */ /* 0x000fe20000000000 */
[----:B------:R0:W-:Y:S01]  /*32650*/  @P4 STG.E.U16 desc[UR6][R84.64], R249 ;  /* 0x000000f954004986 */ /* 0x0001e2000c101506 */
[----:B------:R-:W-:Y:S01]  /*32660*/  IMAD.WIDE R90, R0, 0x2, R2 ;  /* 0x00000002005a7825 */ /* 0x000fe200078e0202 */
[----:B------:R-:W-:Y:S02]  /*32670*/  PRMT R237, R250, 0x7632, R237 ;  /* 0x00007632faed7816 */ /* 0x000fe400000000ed */
[----:B------:R-:W-:Y:S01]  /*32680*/  @P5 STG.E.U16 desc[UR6][R86.64], R238 ;  /* 0x000000ee56005986 */ /* 0x000fe2000c101506 */
[----:B------:R-:W-:-:S03]  /*32690*/  ISETP.GE.AND P4, PT, R236, UR19, PT ;  /* 0x00000013ec007c0c */ /* 0x000fc6000bf86270 */
[----:B------:R1:W-:Y:S04]  /*326a0*/  @P6 STG.E.U16 desc[UR6][R88.64], R250 ;  /* 0x000000fa58006986 */ /* 0x0003e8000c101506 */
[----:B0-----:R-:W2:Y:S04]  /*326b0*/  LDL.LU R249, [R1+0x2b4] ;  /* 0x0002b40001f97983 */ /* 0x001ea80000300800 */
[----:B------:R0:W-:Y:S04]  /*326c0*/  @P2 STG.E.U16 desc[UR6][R90.64], R237 ;  /* 0x000000ed5a002986 */ /* 0x0001e8000c101506 */
[----:B-1----:R-:W4:Y:S01]  /*326d0*/  LDL.LU R250, [R1+0x2a4] ;  /* 0x0002a40001fa7983 */ /* 0x002f220000300800 */
[----:B------:R-:W-:Y:S01]  /*326e0*/  ISETP.LT.AND P2, PT, R5, UR16, !P4 ;  /* 0x0000001005007c0c */ /* 0x000fe2000e741270 */
[----:B------:R-:W-:Y:S01]  /*326f0*/  VIADD R0, R0, UR5 ;  /* 0x0000000500007c36 */ /* 0x000fe20008000000 */
[----:B------:R-:W-:-:S02]  /*32700*/  ISETP.LT.AND P5, PT, R6, UR13, !P4 ;  /* 0x0000000d06007c0c */ /* 0x000fc4000e7a1270 */
[----:B---3--:R-:W-:Y:S02]  /*32710*/  PRMT R238, R248, 0x7632, R238 ;  /* 0x00007632f8ee7816 */ /* 0x008fe400000000ee */
[----:B------:R-:W-:Y:S01]  /*32720*/  ISETP.LT.AND P6, PT, R7, UR11, !P4 ;  /* 0x0000000b07007c0c */ /* 0x000fe2000e7c1270 */
[C---:B------:R-:W-:Y:S01]  /*32730*/  IMAD.WIDE R84, R0.reuse, 0x2, R246 ;  /* 0x0000000200547825 */ /* 0x040fe200078e02f6 */
[----:B0-----:R-:W-:Y:S01]  /*32740*/  PRMT R237, R251, 0x7632, R237 ;  /* 0x00007632fbed7816 */ /* 0x001fe200000000ed */
[----:B------:R-:W-:Y:S01]  /*32750*/  ULDC.64 UR16, c[0x0][0x228] ;  /* 0x00008a0000107ab9 */ /* 0x000fe20000000a00 */
[----:B------:R-:W-:Y:S01]  /*32760*/  ULDC UR13, c[0x0][0x228] ;  /* 0x00008a00000d7ab9 */ /* 0x000fe20000000800 */
[C---:B------:R-:W-:Y:S01]  /*32770*/  IMAD.WIDE R86, R0.reuse, 0x2, R244 ;  /* 0x0000000200567825 */ /* 0x040fe200078e02f4 */
[----:B------:R-:W-:Y:S01]  /*32780*/  ULDC UR11, c[0x0][0x228] ;  /* 0x00008a00000b7ab9 */ /* 0x000fe20000000800 */
[----:B------:R0:W-:Y:S01]  /*32790*/  @P2 STG.E.U16 desc[UR6][R84.64], R248 ;  /* 0x000000f854002986 */ /* 0x0001e2000c101506 */
[----:B------:R-:W-:Y:S01]  /*327a0*/  ULDC UR5, c[0x0][0x248] ;  /* 0x0000920000057ab9 */ /* 0x000fe20000000800 */
[----:B------:R-:W-:-:S02]  /*327b0*/  IMAD.WIDE R88, R0, 0x2, R10 ;  /* 0x0000000200587825 */ /* 0x000fc400078e020a */
[----:B------:R-:W-:Y:S04]  /*327c0*/  @P5 STG.E.U16 desc[UR6][R86.64], R238 ;  /* 0x000000ee56005986 */ /* 0x000fe8000c101506 */
[----:B0-----:R-:W3:Y:S04]  /*327d0*/  LDL.LU R248, [R1+0x2c4] ;  /* 0x0002c40001f87983 */ /* 0x001ee80000300800 */
[----:B------:R0:W-:Y:S04]  /*327e0*/  @P6 STG.E.U16 desc[UR6][R88.64], R251 ;  /* 0x000000fb58006986 */ /* 0x0001e8000c101506 */
[----:B0-----:R-:W3:Y:S01]  /*327f0*/  LDL.LU R251, [R1+0x294] ;  /* 0x0002940001fb7983 */ /* 0x001ee20000300800 */
[----:B------:R-:W-:Y:S01]  /*32800*/  ISETP.LT.AND P4, PT, R8, UR9, !P4 ;  /* 0x0000000908007c0c */ /* 0x000fe2000e781270 */
[----:B------:R-:W-:Y:S01]  /*32810*/  VIADD R236, R4, 0x5a ;  /* 0x0000005a04ec7836 */ /* 0x000fe20000000000 */
[----:B------:R-:W-:Y:S01]  /*32820*/  ULDC UR9, c[0x0][0x228] ;  /* 0x00008a0000097ab9 */ /* 0x000fe20000000800 */
[----:B------:R-:W-:-:S03]  /*32830*/  IMAD.WIDE R90, R0, 0x2, R2 ;  /* 0x00000002005a7825 */ /* 0x000fc600078e0202 */
[----:B------:R-:W-:Y:S01]  /*32840*/  ISETP.GE.AND P2, PT, R236, UR17, PT ;  /* 0x00000011ec007c0c */ /* 0x000fe2000bf46270 */
[----:B------:R-:W-:Y:S01]  /*32850*/  VIADD R0, R0, UR5 ;  /* 0x0000000500007c36 */ /* 0x000fe20008000000 */
[----:B------:R-:W-:Y:S02]  /*32860*/  ULDC UR5, c[0x0][0x248] ;  /* 0x0000920000057ab9 */ /* 0x000fe40000000800 */
[----:B------:R-:W-:-:S03]  /*32870*/  ISETP.LT.AND P5, PT, R6, UR13, !P2 ;  /* 0x0000000d06007c0c */ /* 0x000fc6000d7a1270 */
[----:B------:R0:W-:Y:S01]  /*32880*/  @P4 STG.E.U16 desc[UR6][R90.64], R237 ;  /* 0x000000ed5a004986 */ /* 0x0001e2000c101506 */
[----:B------:R-:W-:Y:S02]  /*32890*/  ISETP.LT.AND P4, PT, R5, UR14, !P2 ;  /* 0x0000000e05007c0c */ /* 0x000fe4000d781270 */
[----:B------:R-:W-:Y:S01]  /*328a0*/  ISETP.LT.AND P6, PT, R7, UR11, !P2 ;  /* 0x0000000b07007c0c */ /* 0x000fe2000d7c1270 */
[----:B------:R-:W-:Y:S01]  /*328b0*/  IMAD.WIDE R84, R0, 0x2, R246 ;  /* 0x0000000200547825 */ /* 0x000fe200078e02f6 */
[----:B------:R-:W-:Y:S01]  /*328c0*/  ISETP.LT.AND P2, PT, R8, UR9, !P2 ;  /* 0x0000000908007c0c */ /* 0x000fe2000d741270 */
[----:B------:R-:W-:Y:S01]  /*328d0*/  ULDC.64 UR14, c[0x0][0x228] ;  /* 0x00008a00000e7ab9 */ /* 0x000fe20000000a00 */
[----:B------:R-:W-:Y:S01]  /*328e0*/  ULDC UR11, c[0x0][0x228] ;  /* 0x00008a00000b7ab9 */ /* 0x000fe20000000800 */
[----:B------:R-:W-:Y:S01]  /*328f0*/  VIADD R236, R4, 0x5b ;  /* 0x0000005b04ec7836 */ /* 0x000fe20000000000 */
[----:B------:R-:W-:Y:S01]  /*32900*/  ULDC UR9, c[0x0][0x228] ;  /* 0x00008a0000097ab9 */ /* 0x000fe20000000800 */
[----:B------:R-:W-:-:S04]  /*32910*/  IMAD.WIDE R86, R0, 0x2, R244 ;  /* 0x0000000200567825 */ /* 0x000fc800078e02f4 */
[----:B------:R-:W-:-:S04]  /*32920*/  IMAD.WIDE R88, R0, 0x2, R10 ;  /* 0x0000000200587825 */ /* 0x000fc800078e020a */
[----:B0-----:R-:W-:-:S04]  /*32930*/  IMAD.WIDE R90, R0, 0x2, R2 ;  /* 0x00000002005a7825 */ /* 0x001fc800078e0202 */
[----:B------:R-:W-:Y:S01]  /*32940*/  VIADD R0, R0, UR5 ;  /* 0x0000000500007c36 */ /* 0x000fe20008000000 */
[----:B------:R-:W-:Y:S01]  /*32950*/  ULDC UR5, c[0x0][0x248] ;  /* 0x0000920000057ab9 */ /* 0x000fe20000000800 */
[----:B--2---:R-:W-:Y:S01]  /*32960*/  PRMT R238, R249, 0x7632, R238 ;  /* 0x00007632f9ee7816 */ /* 0x004fe200000000ee */
[----:B------:R0:W-:Y:S01]  /*32970*/  @P4 STG.E.U16 desc[UR6][R84.64], R249 ;  /* 0x000000f954004986 */ /* 0x0001e2000c101506 */
[----:B------:R-:W-:-:S03]  /*32980*/  ISETP.GE.AND P4, PT, R236, UR15, PT ;  /* 0x0000000fec007c0c */ /* 0x000fc6000bf86270 */
[----:B------:R-:W-:Y:S01]  /*32990*/  @P5 STG.E.U16 desc[UR6][R86.64], R238 ;  /* 0x000000ee56005986 */ /* 0x000fe2000c101506 */
[----:B----4-:R-:W-:-:S03]  /*329a0*/  PRMT R237, R250, 0x7632, R237 ;  /* 0x00007632faed7816 */ /* 0x010fc600000000ed */
[----:B------:R1:W-:Y:S04]  /*329b0*/  @P6 STG.E.U16 desc[UR6][R88.64], R250 ;  /* 0x000000fa58006986 */ /* 0x0003e8000c101506 */
[----:B0-----:R-:W2:Y:S04]  /*329c0*/  LDL.LU R249, [R1+0x2b8] ;  /* 0x0002b80001f97983 */ /* 0x001ea80000300800 */
[----:B------:R0:W-:Y:S01]  /*329d0*/  @P2 STG.E.U16 desc[UR6][R90.64], R237 ;  /* 0x000000ed5a002986 */ /* 0x0001e2000c101506 */
[----:B------:R-:W-:Y:S01]  /*329e0*/  ISETP.LT.AND P2, PT, R5, UR12, !P4 ;  /* 0x0000000c05007c0c */ /* 0x000fe2000e741270 */
[----:B------:R-:W-:-:S02]  /*329f0*/  ULDC UR12, c[0x0][0x228] ;  /* 0x00008a00000c7ab9 */ /* 0x000fc40000000800 */
[----:B-1----:R-:W4:Y:S01]  /*32a00*/  LDL.LU R250, [R1+0x2a8] ;  /* 0x0002a80001fa7983 */ /* 0x002f220000300800 */
[----:B------:R-:W-:Y:S01]  /*32a10*/  ISETP.LT.AND P5, PT, R6, UR12, !P4 ;  /* 0x0000000c06007c0c */ /* 0x000fe2000e7a1270 */
[C---:B------:R-:W-:Y:S01]  /*32a20*/  IMAD.WIDE R84, R0.reuse, 0x2, R246 ;  /* 0x0000000200547825 */ /* 0x040fe200078e02f6 */
[----:B------:R-:W-:Y:S01]  /*32a30*/  ISETP.LT.AND P6, PT, R7, UR11, !P4 ;  /* 0x0000000b07007c0c */ /* 0x000fe2000e7c1270 */
[----:B------:R-:W-:Y:S02]  /*32a40*/  ULDC.64 UR12, c[0x0][0x228] ;  /* 0x00008a00000c7ab9 */ /* 0x000fe40000000a00 */
[----:B------:R-:W-:-:S04]  /*32a50*/  IMAD.WIDE R86, R0, 0x2, R244 ;  /* 0x0000000200567825 */ /* 0x000fc800078e02f4 */
[----:B------:R-:W-:Y:S01]  /*32a60*/  IMAD.WIDE R88, R0, 0x2, R10 ;  /* 0x0000000200587825 */ /* 0x000fe200078e020a */
[----:B---3--:R-:W-:Y:S01]  /*32a70*/  PRMT R238, R248, 0x7632, R238 ;  /* 0x00007632f8ee7816 */ /* 0x008fe200000000ee */
[----:B------:R1:W-:Y:S01]  /*32a80*/  @P2 STG.E.U16 desc[UR6][R84.64], R248 ;  /* 0x000000f854002986 */ /* 0x0003e2000c101506 */
[----:B0-----:R-:W-:-:S03]  /*32a90*/  PRMT R237, R251, 0x7632, R237 ;  /* 0x00007632fbed7816 */ /* 0x001fc600000000ed */
[----:B-1----:R-:W3:Y:S01]  /*32aa0*/  LDL.LU R248, [R1+0x2c8] ;  /* 0x0002c80001f87983 */ /* 0x002ee20000300800 */
[----:B------:R-:W-:Y:S01]  /*32ab0*/  VIADD R236, R4, 0x5c ;  /* 0x0000005c04ec7836 */ /* 0x000fe20000000000 */
[----:B------:R-:W-:Y:S02]  /*32ac0*/  ULDC UR11, c[0x0][0x228] ;  /* 0x00008a00000b7ab9 */ /* 0x000fe40000000800 */
[----:B------:R-:W-:Y:S04]  /*32ad0*/  @P5 STG.E.U16 desc[UR6][R86.64], R238 ;  /* 0x000000ee56005986 */ /* 0x000fe8000c101506 */
[----:B------:R0:W-:Y:S04]  /*32ae0*/  @P6 STG.E.U16 desc[UR6][R88.64], R251 ;  /* 0x000000fb58006986 */ /* 0x0001e8000c101506 */
[----:B0-----:R-:W3:Y:S01]  /*32af0*/  LDL.LU R251, [R1+0x298] ;  /* 0x0002980001fb7983 */ /* 0x001ee20000300800 */
[----:B------:R-:W-:Y:S01]  /*32b00*/  ISETP.LT.AND P4, PT, R8, UR9, !P4 ;  /* 0x0000000908007c0c */ /* 0x000fe2000e781270 */
[----:B------:R-:W-:Y:S01]  /*32b10*/  IMAD.WIDE R90, R0, 0x2, R2 ;  /* 0x00000002005a7825 */ /* 0x000fe200078e0202 */
[----:B------:R-:W-:Y:S01]  /*32b20*/  ISETP.GE.AND P2, PT, R236, UR13, PT ;  /* 0x0000000dec007c0c */ /* 0x000fe2000bf46270 */
[----:B------:R-:W-:Y:S01]  /*32b30*/  ULDC UR13, c[0x0][0x228] ;  /* 0x00008a00000d7ab9 */ /* 0x000fe20000000800 */
[----:B------:R-:W-:-:S02]  /*32b40*/  ULDC UR9, c[0x0][0x228] ;  /* 0x00008a0000097ab9 */ /* 0x000fc40000000800 */
[----:B------:R-:W-:Y:S01]  /*32b50*/  ISETP.LT.AND P5, PT, R6, UR13, !P2 ;  /* 0x0000000d06007c0c */ /* 0x000fe2000d7a1270 */
[----:B------:R-:W-:Y:S01]  /*32b60*/  VIADD R0, R0, UR5 ;  /* 0x0000000500007c36 */ /* 0x000fe20008000000 */
[----:B------:R-:W-:-:S05]  /*32b70*/  ISETP.LT.AND P6, PT, R7, UR11, !P2 ;  /* 0x0000000b07007c0c */ /* 0x000fca000d7c1270 */
[----:B------:R0:W-:Y:S01]  /*32b80*/  @P4 STG.E.U16 desc[UR6][R90.64], R237 ;  /* 0x000000ed5a004986 */ /* 0x0001e2000c101506 */
[----:B------:R-:W-:Y:S01]  /*32b90*/  ISETP.LT.AND P4, PT, R5, UR20, !P2 ;  /* 0x0000001405007c0c */ /* 0x000fe2000d781270 */
[----:B------:R-:W-:Y:S01]  /*32ba0*/  IMAD.WIDE R84, R0, 0x2, R246 ;  /* 0x0000000200547825 */ /* 0x000fe200078e02f6 */
        /* <DEDUP_REMOVED lines=9> */
[----:B0-----:R-:W-:-:S04]  /*32c40*/  IMAD.WIDE R90, R0, 0x2, R2 ;  /* 0x00000002005a7825 */ /* 0x001fc800078e0202 */
[----:B------:R-:W-:Y:S01]  /*32c50*/  VIADD R0, R0, UR5 ;  /* 0x0000000500007c36 */ /* 0x000fe20008000000 */
[----:B------:R-:W-:Y:S01]  /*32c60*/  ULDC UR5, c[0x0][0x248] ;  /* 0x0000920000057ab9 */ /* 0x000fe20000000800 */
[----:B--2---:R-:W-:Y:S01]  /*32c70*/  PRMT R238, R249, 0x7632, R238 ;  /* 0x00007632f9ee7816 */ /* 0x004fe200000000ee */
[----:B------:R0:W-:Y:S01]  /*32c80*/  @P4 STG.E.U16 desc[UR6][R84.64], R249 ;  /* 0x000000f954004986 */ /* 0x0001e2000c101506 */
[----:B------:R-:W-:-:S03]  /*32c90*/  ISETP.GE.AND P4, PT, R236, UR21, PT ;  /* 0x00000015ec007c0c */ /* 0x000fc6000bf86270 */
[----:B------:R1:W-:Y:S01]  /*32ca0*/  @P5 STG.E.U16 desc[UR6][R86.64], R238 ;  /* 0x000000ee56005986 */ /* 0x0003e2000c101506 */
[----:B----4-:R-:W-:-:S03]  /*32cb0*/  PRMT R237, R250, 0x7632, R237 ;  /* 0x00007632faed7816 */ /* 0x010fc600000000ed */
[----:B------:R2:W-:Y:S01]  /*32cc0*/  @P6 STG.E.U16 desc[UR6][R88.64], R250 ;  /* 0x000000fa58006986 */ /* 0x0005e2000c101506 */
[----:B------:R-:W-:-:S03]  /*32cd0*/  ISETP.LT.AND P5, PT, R6, UR13, !P4 ;  /* 0x0000000d06007c0c */ /* 0x000fc6000e7a1270 */
[----:B0-----:R-:W4:Y:S01]  /*32ce0*/  LDL.LU R249, [R1+0x2bc] ;  /* 0x0002bc0001f97983 */ /* 0x001f220000300800 */
[----:B------:R-:W-:Y:S01]  /*32cf0*/  ISETP.LT.AND P6, PT, R7, UR11, !P4 ;  /* 0x0000000b07007c0c */ /* 0x000fe2000e7c1270 */
[C---:B------:R-:W-:Y:S01]  /*32d00*/  IMAD.WIDE R84, R0.reuse, 0x2, R246 ;  /* 0x0000000200547825 */ /* 0x040fe200078e02f6 */
[----:B------:R-:W-:Y:S01]  /*32d10*/  ULDC UR13, c[0x0][0x228] ;  /* 0x00008a00000d7ab9 */ /* 0x000fe20000000800 */
[----:B------:R0:W-:Y:S01]  /*32d20*/  @P2 STG.E.U16 desc[UR6][R90.64], R237 ;  /* 0x000000ed5a002986 */ /* 0x0001e2000c101506 */
[----:B------:R-:W-:Y:S01]  /*32d30*/  ISETP.LT.AND P2, PT, R5, UR18, !P4 ;  /* 0x0000001205007c0c */ /* 0x000fe2000e741270 */
[C---:B-1----:R-:W-:Y:S01]  /*32d40*/  IMAD.WIDE R86, R0.reuse, 0x2, R244 ;  /* 0x0000000200567825 */ /* 0x042fe200078e02f4 */
[----:B------:R-:W-:Y:S01]  /*32d50*/  ULDC.64 UR18, c[0x0][0x228] ;  /* 0x00008a0000127ab9 */ /* 0x000fe20000000a00 */
[----:B--2---:R-:W2:Y:S01]  /*32d60*/  LDL.LU R250, [R1+0x2ac] ;  /* 0x0002ac0001fa7983 */ /* 0x004ea20000300800 */
[----:B------:R-:W-:Y:S01]  /*32d70*/  ULDC UR11, c[0x0][0x228] ;  /* 0x00008a00000b7ab9 */ /* 0x000fe20000000800 */
[----:B------:R-:W-:Y:S01]  /*32d80*/  IMAD.WIDE R88, R0, 0x2, R10 ;  /* 0x0000000200587825 */ /* 0x000fe200078e020a */
[----:B---3--:R-:W-:-:S07]  /*32d90*/  PRMT R238, R248, 0x7632, R238 ;  /* 0x00007632f8ee7816 */ /* 0x008fce00000000ee */
[----:B------:R-:W-:Y:S04]  /*32da0*/  @P2 STG.E.U16 desc[UR6][R84.64], R248 ;  /* 0x000000f854002986 */ /* 0x000fe8000c101506 */
[----:B------:R-:W-:Y:S01]  /*32db0*/  @P5 STG.E.U16 desc[UR6][R86.64], R238 ;  /* 0x000000ee56005986 */ /* 0x000fe2000c101506 */
[----:B0-----:R-:W-:-:S03]  /*32dc0*/  PRMT R237, R251, 0x7632, R237 ;  /* 0x00007632fbed7816 */ /* 0x001fc600000000ed */
        /* <DEDUP_REMOVED lines=20> */
[----:B------:R-:W-:-:S03]  /*32f10*/  ULDC UR9, c[0x0][0x228] ;  /* 0x00008a0000097ab9 */ /* 0x000fc60000000800 */
[----:B------:R-:W-:-:S04]  /*32f20*/  IMAD.WIDE R88, R0, 0x2, R10 ;  /* 0x0000000200587825 */ /* 0x000fc800078e020a */
[----:B0-----:R-:W-:-:S04]  /*32f30*/  IMAD.WIDE R90, R0, 0x2, R2 ;  /* 0x00000002005a7825 */ /* 0x001fc800078e0202 */
[----:B------:R-:W-:Y:S01]  /*32f40*/  VIADD R0, R0, UR5 ;  /* 0x0000000500007c36 */ /* 0x000fe20008000000 */
[----:B------:R-:W-:Y:S01]  /*32f50*/  ULDC UR5, c[0x0][0x248] ;  /* 0x0000920000057ab9 */ /* 0x000fe20000000800 */
[----:B----4-:R-:W-:Y:S01]  /*32f60*/  PRMT R238, R249, 0x7632, R238 ;  /* 0x00007632f9ee7816 */ /* 0x010fe200000000ee */
[----:B------:R0:W-:Y:S01]  /*32f70*/  @P4 STG.E.U16 desc[UR6][R84.64], R249 ;  /* 0x000000f954004986 */ /* 0x0001e2000c101506 */
[----:B------:R-:W-:-:S03]  /*32f80*/  ISETP.GE.AND P4, PT, R236, UR17, PT ;  /* 0x00000011ec007c0c */ /* 0x000fc6000bf86270 */
[----:B------:R1:W-:Y:S01]  /*32f90*/  @P5 STG.E.U16 desc[UR6][R86.64], R238 ;  /* 0x000000ee56005986 */ /* 0x0003e2000c101506 */
[----:B--2---:R-:W-:-:S03]  /*32fa0*/  PRMT R237, R250, 0x7632, R237 ;  /* 0x00007632faed7816 */ /* 0x004fc600000000ed */
[----:B------:R2:W-:Y:S01]  /*32fb0*/  @P6 STG.E.U16 desc[UR6][R88.64], R250 ;  /* 0x000000fa58006986 */ /* 0x0005e2000c101506 */
[----:B------:R-:W-:-:S03]  /*32fc0*/  ISETP.LT.AND P5, PT, R6, UR13, !P4 ;  /* 0x0000000d06007c0c */ /* 0x000fc6000e7a1270 */
[----:B------:R4:W-:Y:S01]  /*32fd0*/  @P2 STG.E.U16 desc[UR6][R90.64], R237 ;  /* 0x000000ed5a002986 */ /* 0x0009e2000c101506 */
[----:B------:R-:W-:Y:S01]  /*32fe0*/  ISETP.LT.AND P2, PT, R5, UR14, !P4 ;  /* 0x0000000e05007c0c */ /* 0x000fe2000e741270 */
[----:B0-----:R-:W-:Y:S01]  /*32ff0*/  IMAD.WIDE R84, R0, 0x2, R246 ;  /* 0x0000000200547825 */ /* 0x001fe200078e02f6 */
[----:B------:R-:W-:Y:S01]  /*33000*/  ISETP.LT.AND P6, PT, R7, UR11, !P4 ;  /* 0x0000000b07007c0c */ /* 0x000fe2000e7c1270 */
[----:B------:R-:W-:Y:S01]  /*33010*/  ULDC.64 UR14, c[0x0][0x228] ;  /* 0x00008a00000e7ab9 */ /* 0x000fe20000000a00 */
[----:B------:R-:W-:Y:S01]  /*33020*/  ISETP.LT.AND P4, PT, R8, UR9, !P4 ;  /* 0x0000000908007c0c */ /* 0x000fe2000e781270 */
[----:B------:R-:W-:Y:S01]  /*33030*/  VIADD R236, R4, 0x60 ;  /* 0x0000006004ec7836 */ /* 0x000fe20000000000 */
[----:B------:R-:W-:Y:S01]  /*33040*/  ULDC UR11, c[0x0][0x228] ;  /* 0x00008a00000b7ab9 */ /* 0x000fe20000000800 */
[----:B-1----:R-:W-:Y:S01]  /*33050*/  IMAD.WIDE R86, R0, 0x2, R244 ;  /* 0x0000000200567825 */ /* 0x002fe200078e02f4 */
[----:B------:R-:W-:-:S03]  /*33060*/  ULDC UR9, c[0x0][0x228] ;  /* 0x00008a0000097ab9 */ /* 0x000fc60000000800 */
[----:B--2---:R-:W-:Y:S01]  /*33070*/  IMAD.WIDE R88, R0, 0x2, R10 ;  /* 0x0000000200587825 */ /* 0x004fe200078e020a */
[----:B----4-:R-:W-:-:S03]  /*33080*/  PRMT R237, R9, 0x7632, R237 ;  /* 0x0000763209ed7816 */ /* 0x010fc600000000ed */
[----:B------:R-:W-:-:S04]  /*33090*/  IMAD.WIDE R90, R0, 0x2, R2 ;  /* 0x00000002005a7825 */ /* 0x000fc800078e0202 */
[----:B------:R-:W-:Y:S01]  /*330a0*/  VIADD R0, R0, UR5 ;  /* 0x0000000500007c36 */ /* 0x000fe20008000000 */
[----:B------:R-:W-:Y:S01]  /*330b0*/  ULDC UR5, c[0x0][0x248] ;  /* 0x0000920000057ab9 */ /* 0x000fe20000000800 */
[----:B---3--:R-:W-:Y:S01]  /*330c0*/  PRMT R238, R251, 0x7632, R238 ;  /* 0x00007632fbee7816 */ /* 0x008fe200000000ee */
[----:B------:R0:W-:Y:S01]  /*330d0*/  @P2 STG.E.U16 desc[UR6][R84.64], R251 ;  /* 0x000000fb54002986 */ /* 0x0001e2000c101506 */
[----:B------:R-:W-:-:S03]  /*330e0*/  ISETP.GE.AND P2, PT, R236, UR15, PT ;  /* 0x0000000fec007c0c */ /* 0x000fc6000bf46270 */
[----:B------:R1:W-:Y:S04]  /*330f0*/  @P5 STG.E.U16 desc[UR6][R86.64], R238 ;  /* 0x000000ee56005986 */ /* 0x0003e8000c101506 */
[----:B------:R-:W-:Y:S04]  /*33100*/  @P6 STG.E.U16 desc[UR6][R88.64], R9 ;  /* 0x0000000958006986 */ /* 0x000fe8000c101506 */
[----:B------:R2:W-:Y:S01]  /*33110*/  @P4 STG.E.U16 desc[UR6][R90.64], R237 ;  /* 0x000000ed5a004986 */ /* 0x0005e2000c101506 */
[----:B------:R-:W-:Y:S01]  /*33120*/  ISETP.LT.AND P4, PT, R5, UR12, !P2 ;  /* 0x0000000c05007c0c */ /* 0x000fe2000d781270 */
[----:B------:R-:W-:Y:S01]  /*33130*/  ULDC UR12, c[0x0][0x228] ;  /* 0x00008a00000c7ab9 */ /* 0x000fe20000000800 */
[C---:B------:R-:W-:Y:S01]  /*33140*/  ISETP.LT.AND P6, PT, R7.reuse, UR11, !P2 ;  /* 0x0000000b07007c0c */ /* 0x040fe2000d7c1270 */
[----:B0-----:R-:W-:Y:S01]  /*33150*/  IMAD.WIDE R84, R0, 0x2, R246 ;  /* 0x0000000200547825 */ /* 0x001fe200078e02f6 */
[----:B------:R-:W-:Y:S01]  /*33160*/  ISETP.LT.AND P5, PT, R6, UR12, !P2 ;  /* 0x0000000c06007c0c */ /* 0x000fe2000d7a1270 */
[----:B------:R-:W-:Y:S01]  /*33170*/  ULDC.64 UR12, c[0x0][0x228] ;  /* 0x00008a00000c7ab9 */ /* 0x000fe20000000a00 */
[----:B------:R-:W-:Y:S01]  /*33180*/  ISETP.LT.AND P2, PT, R8, UR9, !P2 ;  /* 0x0000000908007c0c */ /* 0x000fe2000d741270 */
[----:B------:R-:W-:Y:S01]  /*33190*/  VIADD R236, R4, 0x61 ;  /* 0x0000006104ec7836 */ /* 0x000fe20000000000 */
[----:B-1----:R-:W-:Y:S01]  /*331a0*/  PRMT R238, R92, 0x7632, R238 ;  /* 0x000076325cee7816 */ /* 0x002fe200000000ee */
[----:B------:R-:W-:Y:S01]  /*331b0*/  IMAD.WIDE R86, R0, 0x2, R244 ;  /* 0x0000000200567825 */ /* 0x000fe200078e02f4 */
[----:B------:R-:W-:Y:S01]  /*331c0*/  ULDC UR11, c[0x0][0x228] ;  /* 0x00008a00000b7ab9 */ /* 0x000fe20000000800 */
[----:B--2---:R-:W-:Y:S01]  /*331d0*/  PRMT R237, R96, 0x7632, R237 ;  /* 0x0000763260ed7816 */ /* 0x004fe200000000ed */
[----:B------:R-:W-:Y:S01]  /*331e0*/  ULDC UR9, c[0x0][0x228] ;  /* 0x00008a0000097ab9 */ /* 0x000fe20000000800 */
[----:B------:R-:W-:Y:S01]  /*331f0*/  IMAD.WIDE R88, R0, 0x2, R10 ;  /* 0x0000000200587825 */ /* 0x000fe200078e020a */
[----:B------:R0:W-:Y:S01]  /*33200*/  @P4 STG.E.U16 desc[UR6][R84.64], R92 ;  /* 0x0000005c54004986 */ /* 0x0001e2000c101506 */
[----:B------:R-:W-:Y:S01]  /*33210*/  ISETP.GE.AND P4, PT, R236, UR13, PT ;  /* 0x0000000dec007c0c */ /* 0x000fe2000bf86270 */
[----:B------:R-:W-:Y:S01]  /*33220*/  ULDC UR13, c[0x0][0x228] ;  /* 0x00008a00000d7ab9 */ /* 0x000fe20000000800 */
[----:B------:R-:W-:Y:S01]  /*33230*/  IMAD.WIDE R90, R0, 0x2, R2 ;  /* 0x00000002005a7825 */ /* 0x000fe200078e0202 */
        /* <DEDUP_REMOVED lines=10> */
[----:B------:R-:W-:Y:S01]  /*332e0*/  PRMT R236, R100, 0x7632, R236 ;  /* 0x0000763264ec7816 */ /* 0x000fe200000000ec */
[----:B------:R-:W-:Y:S01]  /*332f0*/  VIADD R92, R4, 0x62 ;  /* 0x00000062045c7836 */ /* 0x000fe20000000000 */
[----:B------:R-:W-:Y:S01]  /*33300*/  ULDC UR13, c[0x0][0x228] ;  /* 0x00008a00000d7ab9 */ /* 0x000fe20000000800 */
[----:B-1----:R-:W-:Y:S01]  /*33310*/  IMAD.WIDE R86, R0, 0x2, R244 ;  /* 0x0000000200567825 */ /* 0x002fe200078e02f4 */
[----:B--2---:R-:W-:Y:S01]  /*33320*/  PRMT R96, R104, 0x7632, R96 ;  /* 0x0000763268607816 */ /* 0x004fe20000000060 */
[----:B------:R-:W-:Y:S01]  /*33330*/  ULDC UR11, c[0x0][0x228] ;  /* 0x00008a00000b7ab9 */ /* 0x000fe20000000800 */
[----:B------:R-:W-:Y:S01]  /*33340*/  ULDC UR9, c[0x0][0x228] ;  /* 0x00008a0000097ab9 */ /* 0x000fe20000000800 */
[C---:B------:R-:W-:Y:S01]  /*33350*/  IMAD.WIDE R88, R0.reuse, 0x2, R10 ;  /* 0x0000000200587825 */ /* 0x040fe200078e020a */
[----:B------:R-:W-:Y:S01]  /*33360*/  ULDC UR5, c[0x0][0x248] ;  /* 0x0000920000057ab9 */ /* 0x000fe20000000800 */
[----:B------:R0:W-:Y:S02]  /*33370*/  @P2 STG.E.U16 desc[UR6][R84.64], R100 ;  /* 0x0000006454002986 */ /* 0x0001e4000c101506 */
[----:B---3--:R-:W-:Y:S01]  /*33380*/  IMAD.WIDE R90, R0, 0x2, R2 ;  /* 0x00000002005a7825 */ /* 0x008fe200078e0202 */
        /* <DEDUP_REMOVED lines=14> */
[C---:B-1----:R-:W-:Y:S01]  /*33470*/  IMAD.WIDE R86, R0.reuse, 0x2, R244 ;  /* 0x0000000200567825 */ /* 0x042fe200078e02f4 */
[----:B------:R-:W-:Y:S01]  /*33480*/  ULDC UR11, c[0x0][0x228] ;  /* 0x00008a00000b7ab9 */ /* 0x000fe20000000800 */
[----:B------:R-:W-:Y:S01]  /*33490*/  ULDC UR9, c[0x0][0x228] ;  /* 0x00008a0000097ab9 */ /* 0x000fe20000000800 */
[----:B------:R-:W-:Y:S01]  /*334a0*/  ULDC UR5, c[0x0][0x248] ;  /* 0x0000920000057ab9 */ /* 0x000fe20000000800 */
[C---:B--2---:R-:W-:Y:S01]  /*334b0*/  IMAD.WIDE R88, R0.reuse, 0x2, R10 ;  /* 0x0000000200587825 */ /* 0x044fe200078e020a */
[----:B---3--:R-:W-:Y:S01]  /*334c0*/  PRMT R96, R97, 0x7632, R96 ;  /* 0x0000763261607816 */ /* 0x008fe20000000060 */
[----:B------:R0:W-:Y:S02]  /*334d0*/  @P4 STG.E.U16 desc[UR6][R84.64], R93 ;  /* 0x0000005d54004986 */ /* 0x0001e4000c101506 */
[----:B------:R-:W-:Y:S01]  /*334e0*/  IMAD.WIDE R90, R0, 0x2, R2 ;  /* 0x00000002005a7825 */ /* 0x000fe200078e0202 */
[----:B------:R-:W-:Y:S01]  /*334f0*/  ISETP.GE.AND P4, PT, R92, UR19, PT ;  /* 0x000000135c007c0c */ /* 0x000fe2000bf86270 */
[----:B------:R1:W-:Y:S04]  /*33500*/  @P5 STG.E.U16 desc[UR6][R86.64], R100 ;  /* 0x0000006456005986 */ /* 0x0003e8000c101506 */
[----:B------:R-:W-:Y:S01]  /*33510*/  @P6 STG.E.U16 desc[UR6][R88.64], R97 ;  /* 0x0000006158006986 */ /* 0x000fe2000c101506 */
        /* <DEDUP_REMOVED lines=15> */
[----:B--2---:R-:W-:Y:S01]  /*33610*/  PRMT R96, R101, 0x7632, R96 ;  /* 0x0000763265607816 */ /* 0x004fe20000000060 */
[----:B------:R-:W-:Y:S01]  /*33620*/  IMAD.WIDE R88, R0, 0x2, R10 ;  /* 0x0000000200587825 */ /* 0x000fe200078e020a */
[----:B------:R0:W-:Y:S01]  /*33630*/  @P2 STG.E.U16 desc[UR6][R84.64], R101 ;  /* 0x0000006554002986 */ /* 0x0001e2000c101506 */
[----:B------:R-:W-:-:S02]  /*33640*/  ISETP.GE.AND P2, PT, R92, UR17, PT ;  /* 0x000000115c007c0c */ /* 0x000fc4000bf46270 */
[----:B------:R-:W-:Y:S01]  /*33650*/  IMAD.WIDE R90, R0, 0x2, R2 ;  /* 0x00000002005a7825 */ /* 0x000fe200078e0202 */
[----:B------:R1:W-:Y:S04]  /*33660*/  @P5 STG.E.U16 desc[UR6][R86.64], R96 ;  /* 0x0000006056005986 */ /* 0x0003e8000c101506 */
[----:B------:R-:W-:Y:S01]  /*33670*/  @P6 STG.E.U16 desc[UR6][R88.64], R105 ;  /* 0x0000006958006986 */ /* 0x000fe2000c101506 */
[----:B------:R-:W-:-:S03]  /*33680*/  ISETP.LT.AND P5, PT, R6, UR13, !P2 ;  /* 0x0000000d06007c0c */ /* 0x000fc6000d7a1270 */
[----:B------:R2:W-:Y:S01]  /*33690*/  @P4 STG.E.U16 desc[UR6][R90.64], R93 ;  /* 0x0000005d5a004986 */ /* 0x0005e2000c101506 */
[----:B------:R-:W-:Y:S01]  /*336a0*/  ISETP.LT.AND P4, PT, R5, UR14, !P2 ;  /* 0x0000000e05007c0c */ /* 0x000fe2000d781270 */
[----:B------:R-:W-:Y:S01]  /*336b0*/  VIADD R0, R0, UR5 ;  /* 0x0000000500007c36 */ /* 0x000fe20008000000 */
[----:B------:R-:W-:Y:S01]  /*336c0*/  ISETP.LT.AND P6, PT, R7, UR11, !P2 ;  /* 0x0000000b07007c0c */ /* 0x000fe2000d7c1270 */
[----:B------:R-:W-:Y:S01]  /*336d0*/  VIADD R92, R4, 0x65 ;  /* 0x00000065045c7836 */ /* 0x000fe20000000000 */
[----:B------:R-:W-:Y:S01]  /*336e0*/  ISETP.LT.AND P2, PT, R8, UR9, !P2 ;  /* 0x0000000908007c0c */ /* 0x000fe2000d741270 */
[----:B0-----:R-:W-:Y:S01]  /*336f0*/  IMAD.WIDE R84, R0, 0x2, R246 ;  /* 0x0000000200547825 */ /* 0x001fe200078e02f6 */
[----:B-1----:R-:W-:Y:S01]  /*33700*/  PRMT R96, R94, 0x7632, R96 ;  /* 0x000076325e607816 */ /* 0x002fe20000000060 */
[----:B------:R-:W-:Y:S01]  /*33710*/  ULDC.64 UR14, c[0x0][0x228] ;  /* 0x00008a00000e7ab9 */ /* 0x000fe20000000a00 */
[----:B------:R-:W-:Y:S01]  /*33720*/  ULDC UR11, c[0x0][0x228] ;  /* 0x00008a00000b7ab9 */ /* 0x000fe20000000800 */
[----:B------:R-:W-:Y:S01]  /*33730*/  IMAD.WIDE R86, R0, 0x2, R244 ;  /* 0x0000000200567825 */ /* 0x000fe200078e02f4 */
[----:B------:R-:W-:Y:S01]  /*33740*/  ULDC UR9, c[0x0][0x228] ;  /* 0x00008a0000097ab9 */ /* 0x000fe20000000800 */
[----:B--2---:R-:W-:Y:S01]  /*33750*/  PRMT R93, R98, 0x7632, R93 ;  /* 0x00007632625d7816 */ /* 0x004fe2000000005d */
[----:B------:R-:W-:Y:S01]  /*33760*/  ULDC UR5, c[0x0][0x248] ;  /* 0x0000920000057ab9 */ /* 0x000fe20000000800 */
[----:B------:R-:W-:Y:S01]  /*33770*/  IMAD.WIDE R88, R0, 0x2, R10 ;  /* 0x0000000200587825 */ /* 0x000fe200078e020a */
[----:B------:R0:W-:Y:S01]  /*33780*/  @P4 STG.E.U16 desc[UR6][R84.64], R94 ;  /* 0x0000005e54004986 */ /* 0x0001e2000c101506 */
[----:B------:R-:W-:-:S02]  /*33790*/  ISETP.GE.AND P4, PT, R92, UR15, PT ;  /* 0x0000000f5c007c0c */ /* 0x000fc4000bf86270 */
[C---:B------:R-:W-:Y:S01]  /*337a0*/  IMAD.WIDE R90, R0.reuse, 0x2, R2 ;  /* 0x00000002005a7825 */ /* 0x040fe200078e0202 */
[----:B------:R1:W-:Y:S04]  /*337b0*/  @P5 STG.E.U16 desc[UR6][R86.64], R96 ;  /* 0x0000006056005986 */ /* 0x0003e8000c101506 */
[----:B------:R-:W-:Y:S04]  /*337c0*/  @P6 STG.E.U16 desc[UR6][R88.64], R98 ;  /* 0x0000006258006986 */ /* 0x000fe8000c101506 */
[----:B------:R2:W-:Y:S01]  /*337d0*/  @P2 STG.E.U16 desc[UR6][R90.64], R93 ;  /* 0x0000005d5a002986 */ /* 0x0005e2000c101506 */
[----:B------:R-:W-:Y:S01]  /*337e0*/  ISETP.LT.AND P2, PT, R5, UR12, !P4 ;  /* 0x0000000c05007c0c */ /* 0x000fe2000e741270 */
[----:B------:R-:W-:Y:S01]  /*337f0*/  ULDC UR12, c[0x0][0x228] ;  /* 0x00008a00000c7ab9 */ /* 0x000fe20000000800 */
[C---:B------:R-:W-:Y:S01]  /*33800*/  ISETP.LT.AND P6, PT, R7.reuse, UR11, !P4 ;  /* 0x0000000b07007c0c */ /* 0x040fe2000e7c1270 */
[----:B------:R-:W-:Y:S01]  /*33810*/  VIADD R0, R0, UR5 ;  /* 0x0000000500007c36 */ /* 0x000fe20008000000 */
[----:B------:R-:W-:Y:S01]  /*33820*/  ISETP.LT.AND P5, PT, R6, UR12, !P4 ;  /* 0x0000000c06007c0c */ /* 0x000fe2000e7a1270 */
[----:B------:R-:W-:Y:S01]  /*33830*/  VIADD R92, R4, 0x66 ;  /* 0x00000066045c7836 */ /* 0x000fe20000000000 */
[----:B------:R-:W-:Y:S01]  /*33840*/  ISETP.LT.AND P4, PT, R8, UR9, !P4 ;  /* 0x0000000908007c0c */ /* 0x000fe2000e781270 */
[----:B0-----:R-:W-:Y:S01]  /*33850*/  IMAD.WIDE R84, R0, 0x2, R246 ;  /* 0x0000000200547825 */ /* 0x001fe200078e02f6 */
[----:B------:R-:W-:Y:S01]  /*33860*/  PRMT R94, R102, 0x7632, R94 ;  /* 0x00007632665e7816 */ /* 0x000fe2000000005e */
[----:B------:R-:W-:Y:S01]  /*33870*/  ULDC.64 UR12, c[0x0][0x228] ;  /* 0x00008a00000c7ab9 */ /* 0x000fe20000000a00 */
[----:B------:R-:W-:Y:S01]  /*33880*/  ULDC UR11, c[0x0][0x228] ;  /* 0x00008a00000b7ab9 */ /* 0x000fe20000000800 */
[----:B-1----:R-:W-:Y:S01]  /*33890*/  IMAD.WIDE R86, R0, 0x2, R244 ;  /* 0x0000000200567825 */ /* 0x002fe200078e02f4 */
[----:B--2---:R-:W-:Y:S01]  /*338a0*/  PRMT R93, R106, 0x7632, R93 ;  /* 0x000076326a5d7816 */ /* 0x004fe2000000005d */
[----:B------:R0:W-:Y:S01]  /*338b0*/  @P2 STG.E.U16 desc[UR6][R84.64], R102 ;  /* 0x0000006654002986 */ /* 0x0001e2000c101506 */
[----:B------:R-:W-:Y:S01]  /*338c0*/  ULDC UR5, c[0x0][0x248] ;  /* 0x0000920000057ab9 */ /* 0x000fe20000000800 */
[----:B------:R-:W-:Y:S01]  /*338d0*/  IMAD.WIDE R88, R0, 0x2, R10 ;  /* 0x0000000200587825 */ /* 0x000fe200078e020a */
[----:B------:R-:W-:Y:S01]  /*338e0*/  ISETP.GE.AND P2, PT, R92, UR13, PT ;  /* 0x0000000d5c007c0c */ /* 0x000fe2000bf46270 */
[----:B------:R-:W2:Y:S01]  /*338f0*/  LDL.LU R9, [R1+0x1504] ;  /* 0x0015040001097983 */ /* 0x000ea20000300800 */
[----:B------:R-:W-:Y:S01]  /*33900*/  ULDC UR13, c[0x0][0x228] ;  /* 0x00008a00000d7ab9 */ /* 0x000fe20000000800 */
[----:B------:R-:W-:Y:S01]  /*33910*/  IMAD.WIDE R90, R0, 0x2, R2 ;  /* 0x00000002005a7825 */ /* 0x000fe200078e0202 */
[----:B------:R-:W-:Y:S01]  /*33920*/  ULDC UR9, c[0x0][0x228] ;  /* 0x00008a0000097ab9 */ /* 0x000fe20000000800 */
        /* <DEDUP_REMOVED lines=10> */
[----:B-1----:R-:W-:Y:S01]  /*339d0*/  PRMT R94, R95, 0x7632, R94 ;  /* 0x000076325f5e7816 */ /* 0x002fe2000000005e */
[----:B------:R-:W-:Y:S01]  /*339e0*/  VIADD R92, R4, 0x67 ;  /* 0x00000067045c7836 */ /* 0x000fe20000000000 */
[----:B------:R-:W-:Y:S01]  /*339f0*/  ULDC UR13, c[0x0][0x228] ;  /* 0x00008a00000d7ab9 */ /* 0x000fe20000000800 */
[C---:B------:R-:W-:Y:S01]  /*33a00*/  IMAD.WIDE R86, R0.reuse, 0x2, R244 ;  /* 0x0000000200567825 */ /* 0x040fe200078e02f4 */
[----:B------:R-:W-:Y:S01]  /*33a10*/  ULDC UR11, c[0x0][0x228] ;  /* 0x00008a00000b7ab9 */ /* 0x000fe20000000800 */
[----:B------:R-:W-:Y:S01]  /*33a20*/  ULDC UR9, c[0x0][0x228] ;  /* 0x00008a0000097ab9 */ /* 0x000fe20000000800 */
[----:B------:R-:W-:Y:S01]  /*33a30*/  ULDC UR5, c[0x0][0x248] ;  /* 0x0000920000057ab9 */ /* 0x000fe20000000800 */
[C---:B---3--:R-:W-:Y:S01]  /*33a40*/  IMAD.WIDE R88, R0.reuse, 0x2, R10 ;  /* 0x0000000200587825 */ /* 0x048fe200078e020a */
[----:B----4-:R-:W-:Y:S01]  /*33a50*/  PRMT R93, R99, 0x7632, R93 ;  /* 0x00007632635d7816 */ /* 0x010fe2000000005d */
[----:B------:R0:W-:Y:S02]  /*33a60*/  @P4 STG.E.U16 desc[UR6][R84.64], R95 ;  /* 0x0000005f54004986 */ /* 0x0001e4000c101506 */
        /* <DEDUP_REMOVED lines=41> */
[----:B---3--:R-:W-:Y:S01]  /*33d00*/  IMAD.WIDE R88, R0, 0x2, R10 ;  /* 0x0000000200587825 */ /* 0x008fe200078e020a */
[----:B----4-:R-:W-:Y:S01]  /*33d10*/  PRMT R93, R112, 0x7632, R93 ;  /* 0x00007632705d7816 */ /* 0x010fe2000000005d */
[----:B------:R0:W-:Y:S02]  /*33d20*/  @P4 STG.E.U16 desc[UR6][R84.64], R108 ;  /* 0x0000006c54004986 */ /* 0x0001e4000c101506 */
[----:B------:R-:W-:Y:S01]  /*33d30*/  IMAD.WIDE R90, R0, 0x2, R2 ;  /* 0x00000002005a7825 */ /* 0x000fe200078e0202 */
[----:B------:R-:W-:Y:S01]  /*33d40*/  ISETP.GE.AND P4, PT, R92, UR17, PT ;  /* 0x000000115c007c0c */ /* 0x000fe2000bf86270 */
        /* <DEDUP_REMOVED lines=15> */
[----:B---3--:R-:W-:Y:S01]  /*33e40*/  PRMT R93, R120, 0x7632, R93 ;  /* 0x00007632785d7816 */ /* 0x008fe2000000005d */
        /* <DEDUP_REMOVED lines=16> */
[----:B-1----:R-:W-:Y:S01]  /*33f50*/  PRMT R94, R109, 0x7632, R94 ;  /* 0x000076326d5e7816 */ /* 0x002fe2000000005e */
[----:B------:R-:W-:Y:S01]  /*33f60*/  ULDC.64 UR12, c[0x0][0x228] ;  /* 0x00008a00000c7ab9 */ /* 0x000fe20000000a00 */
[----:B------:R-:W-:Y:S01]  /*33f70*/  ULDC UR11, c[0x0][0x228] ;  /* 0x00008a00000b7ab9 */ /* 0x000fe20000000800 */
[C---:B------:R-:W-:Y:S01]  /*33f80*/  IMAD.WIDE R86, R0.reuse, 0x2, R244 ;  /* 0x0000000200567825 */ /* 0x040fe200078e02f4 */
[----:B---3--:R-:W-:Y:S01]  /*33f90*/  PRMT R93, R113, 0x7632, R93 ;  /* 0x00007632715d7816 */ /* 0x008fe2000000005d */
[----:B------:R0:W-:Y:S01]  /*33fa0*/  @P4 STG.E.U16 desc[UR6][R84.64], R109 ;  /* 0x0000006d54004986 */ /* 0x0001e2000c101506 */
[----:B------:R-:W-:Y:S01]  /*33fb0*/  ULDC UR5, c[0x0][0x248] ;  /* 0x0000920000057ab9 */ /* 0x000fe20000000800 */
[----:B------:R-:W-:Y:S01]  /*33fc0*/  IMAD.WIDE R88, R0, 0x2, R10 ;  /* 0x0000000200587825 */ /* 0x000fe200078e020a */
[----:B------:R-:W-:Y:S01]  /*33fd0*/  ISETP.GE.AND P4, PT, R92, UR13, PT ;  /* 0x0000000d5c007c0c */ /* 0x000fe2000bf86270 */
[----:B------:R-:W3:Y:S01]  /*33fe0*/  LDL.LU R251, [R1+0x2e0] ;  /* 0x0002e00001fb7983 */ /* 0x000ee20000300800 */
        /* <DEDUP_REMOVED lines=20> */
[C---:B----4-:R-:W-:Y:S01]  /*34130*/  IMAD.WIDE R88, R0.reuse, 0x2, R10 ;  /* 0x0000000200587825 */ /* 0x050fe200078e020a */
[----:B------:R-:W-:Y:S01]  /*34140*/  PRMT R93, R121, 0x7632, R93 ;  /* 0x00007632795d7816 */ /* 0x000fe2000000005d */
        /* <DEDUP_REMOVED lines=20> */
[----:B----4-:R-:W-:Y:S01]  /*34290*/  IMAD.WIDE R88, R0, 0x2, R10 ;  /* 0x0000000200587825 */ /* 0x010fe200078e020a */
        /* <DEDUP_REMOVED lines=40> */
[----:B------:R-:W-:Y:S01]  /*34520*/  ULDC UR9, c[0x0][0x228] ;  /* 0x00008a0000097ab9 */ /* 0x000fe20000000800 */
[----:B----4-:R-:W-:Y:S01]  /*34530*/  PRMT R93, R115, 0x7632, R93 ;  /* 0x00007632735d7816 */ /* 0x010fe2000000005d */
        /* <DEDUP_REMOVED lines=20> */
[----:B----4-:R-:W-:Y:S01]  /*34680*/  PRMT R93, R123, 0x7632, R93 ;  /* 0x000076327b5d7816 */ /* 0x010fe2000000005d */
[----:B------:R0:W-:Y:S01]  /*34690*/  @P2 STG.E.U16 desc[UR6][R84.64], R119 ;  /* 0x0000007754002986 */ /* 0x0001e2000c101506 */
[----:B------:R-:W-:Y:S01]  /*346a0*/  ULDC UR5, c[0x0][0x248] ;  /* 0x0000920000057ab9 */ /* 0x000fe20000000800 */
[----:B------:R-:W-:Y:S01]  /*346b0*/  IMAD.WIDE R88, R0, 0x2, R10 ;  /* 0x0000000200587825 */ /* 0x000fe200078e020a */
[----:B------:R-:W-:Y:S01]  /*346c0*/  ISETP.GE.AND P2, PT, R92, UR13, PT ;  /* 0x0000000d5c007c0c */ /* 0x000fe2000bf46270 */
[----:B------:R-:W4:Y:S01]  /*346d0*/  LDL.LU R250, [R1+0x2d0] ;  /* 0x0002d00001fa7983 */ /* 0x000f220000300800 */
        /* <DEDUP_REMOVED lines=20> */
[----:B------:R-:W-:Y:S01]  /*34820*/  IMAD.WIDE R88, R0, 0x2, R10 ;  /* 0x0000000200587825 */ /* 0x000fe200078e020a */
[----:B--2---:R-:W-:Y:S01]  /*34830*/  PRMT R93, R128, 0x7632, R93 ;  /* 0x00007632805d7816 */ /* 0x004fe2000000005d */
[----:B------:R0:W-:Y:S02]  /*34840*/  @P4 STG.E.U16 desc[UR6][R84.64], R124 ;  /* 0x0000007c54004986 */ /* 0x0001e4000c101506 */
[----:B------:R-:W-:Y:S01]  /*34850*/  IMAD.WIDE R90, R0, 0x2, R2 ;  /* 0x00000002005a7825 */ /* 0x000fe200078e0202 */
[----:B------:R-:W-:Y:S01]  /*34860*/  ISETP.GE.AND P4, PT, R92, UR21, PT ;  /* 0x000000155c007c0c */ /* 0x000fe2000bf86270 */
[----:B------:R1:W-:Y:S04]  /*34870*/  @P5 STG.E.U16 desc[UR6][R86.64], R94 ;  /* 0x0000005e56005986 */ /* 0x0003e8000c101506 */
[----:B------:R-:W-:Y:S01]  /*34880*/  @P6 STG.E.U16 desc[UR6][R88.64], R128 ;  /* 0x0000008058006986 */ /* 0x000fe2000c101506 */
[----:B------:R-:W-:Y:S01]  /*34890*/  ISETP.LT.AND P5, PT, R6, UR13, !P4 ;  /* 0x0000000d06007c0c */ /* 0x000fe2000e7a1270 */
[----:B------:R-:W-:-:S02]  /*348a0*/  VIADD R92, R0, UR5 ;  /* 0x00000005005c7c36 */ /* 0x000fc40008000000 */
[----:B------:R2:W-:Y:S01]  /*348b0*/  @P2 STG.E.U16 desc[UR6][R90.64], R93 ;  /* 0x0000005d5a002986 */ /* 0x0005e2000c101506 */
[----:B------:R-:W-:Y:S02]  /*348c0*/  ISETP.LT.AND P2, PT, R5, UR18, !P4 ;  /* 0x0000001205007c0c */ /* 0x000fe4000e741270 */
[----:B------:R-:W-:Y:S01]  /*348d0*/  ISETP.LT.AND P6, PT, R7, UR11, !P4 ;  /* 0x0000000b07007c0c */ /* 0x000fe2000e7c1270 */
[----:B0-----:R-:W-:Y:S01]  /*348e0*/  IMAD.WIDE R84, R92, 0x2, R246 ;  /* 0x000000025c547825 */ /* 0x001fe200078e02f6 */
[----:B------:R-:W-:Y:S01]  /*348f0*/  ISETP.LT.AND P4, PT, R8, UR9, !P4 ;  /* 0x0000000908007c0c */ /* 0x000fe2000e781270 */
[----:B------:R-:W-:Y:S01]  /*34900*/  ULDC.64 UR18, c[0x0][0x228] ;  /* 0x00008a0000127ab9 */ /* 0x000fe20000000a00 */
[----:B-1----:R-:W-:Y:S01]  /*34910*/  PRMT R94, R132, 0x7632, R94 ;  /* 0x00007632845e7816 */ /* 0x002fe2000000005e */
[----:B------:R-:W-:Y:S01]  /*34920*/  IMAD.WIDE R86, R92, 0x2, R244 ;  /* 0x000000025c567825 */ /* 0x000fe200078e02f4 */
[----:B------:R-:W-:Y:S01]  /*34930*/  PRMT R0, R136, 0x7632, R0 ;  /* 0x0000763288007816 */ /* 0x000fe20000000000 */
[----:B------:R-:W-:Y:S01]  /*34940*/  ULDC UR13, c[0x0][0x228] ;  /* 0x00008a00000d7ab9 */ /* 0x000fe20000000800 */
[----:B------:R-:W-:Y:S01]  /*34950*/  ULDC UR11, c[0x0][0x228] ;  /* 0x00008a00000b7ab9 */ /* 0x000fe20000000800 */
[----:B--2---:R-:W-:Y:S01]  /*34960*/  VIADD R93, R4, 0x72 ;  /* 0x00000072045d7836 */ /* 0x004fe20000000000 */
[----:B------:R-:W-:Y:S01]  /*34970*/  ULDC UR9, c[0x0][0x228] ;  /* 0x00008a0000097ab9 */ /* 0x000fe20000000800 */
[----:B------:R-:W-:Y:S01]  /*34980*/  IMAD.WIDE R88, R92, 0x2, R10 ;  /* 0x000000025c587825 */ /* 0x000fe200078e020a */
[----:B------:R0:W-:Y:S01]  /*34990*/  @P2 STG.E.U16 desc[UR6][R84.64], R132 ;  /* 0x0000008454002986 */ /* 0x0001e2000c101506 */
[----:B------:R-:W-:-:S02]  /*349a0*/  ULDC UR5, c[0x0][0x248] ;  /* 0x0000920000057ab9 */ /* 0x000fc40000000800 */
[----:B------:R-:W-:Y:S01]  /*349b0*/  IMAD.WIDE R90, R92, 0x2, R2 ;  /* 0x000000025c5a7825 */ /* 0x000fe200078e0202 */
[----:B------:R-:W-:Y:S01]  /*349c0*/  ISETP.GE.AND P2, PT, R93, UR19, PT ;  /* 0x000000135d007c0c */ /* 0x000fe2000bf46270 */
[----:B------:R1:W-:Y:S04]  /*349d0*/  @P5 STG.E.U16 desc[UR6][R86.64], R94 ;  /* 0x0000005e56005986 */ /* 0x0003e8000c101506 */
[----:B------:R-:W-:Y:S01]  /*349e0*/  @P6 STG.E.U16 desc[UR6][R88.64], R136 ;  /* 0x0000008858006986 */ /* 0x000fe2000c101506 */
[----:B------:R-:W-:Y:S01]  /*349f0*/  ISETP.LT.AND P5, PT, R6, UR13, !P2 ;  /* 0x0000000d06007c0c */ /* 0x000fe2000d7a1270 */
[----:B------:R-:W-:Y:S02]  /*34a00*/  VIADD R93, R92, UR5 ;  /* 0x000000055c5d7c36 */ /* 0x000fe40008000000 */
[----:B------:R2:W-:Y:S01]  /*34a10*/  @P4 STG.E.U16 desc[UR6][R90.64], R0 ;  /* 0x000000005a004986 */ /* 0x0005e2000c101506 */
[----:B------:R-:W-:-:S02]  /*34a20*/  ISETP.LT.AND P4, PT, R5, UR16, !P2 ;  /* 0x0000001005007c0c */ /* 0x000fc4000d781270 */
[----:B------:R-:W-:Y:S01]  /*34a30*/  ISETP.LT.AND P6, PT, R7, UR11, !P2 ;  /* 0x0000000b07007c0c */ /* 0x000fe2000d7c1270 */
[----:B0-----:R-:W-:Y:S01]  /*34a40*/  IMAD.WIDE R84, R93, 0x2, R246 ;  /* 0x000000025d547825 */ /* 0x001fe200078e02f6 */
[----:B------:R-:W-:Y:S01]  /*34a50*/  ISETP.LT.AND P2, PT, R8, UR9, !P2 ;  /* 0x0000000908007c0c */ /* 0x000fe2000d741270 */
[----:B------:R-:W-:Y:S02]  /*34a60*/  ULDC.64 UR16, c[0x0][0x228] ;  /* 0x00008a0000107ab9 */ /* 0x000fe40000000a00 */
[----:B-1----:R-:W-:Y:S01]  /*34a70*/  VIADD R94, R4, 0x73 ;  /* 0x00000073045e7836 */ /* 0x002fe20000000000 */
[----:B------:R-:W-:Y:S01]  /*34a80*/  PRMT R92, R129, 0x7632, R92 ;  /* 0x00007632815c7816 */ /* 0x000fe2000000005c */
[----:B------:R-:W-:Y:S01]  /*34a90*/  IMAD.WIDE R86, R93, 0x2, R244 ;  /* 0x000000025d567825 */ /* 0x000fe200078e02f4 */
[----:B------:R-:W-:Y:S01]  /*34aa0*/  ULDC UR13, c[0x0][0x228] ;  /* 0x00008a00000d7ab9 */ /* 0x000fe20000000800 */
[----:B--2---:R-:W-:Y:S01]  /*34ab0*/  PRMT R0, R125, 0x7632, R0 ;  /* 0x000076327d007816 */ /* 0x004fe20000000000 */
[----:B------:R-:W-:Y:S01]  /*34ac0*/  ULDC UR11, c[0x0][0x228] ;  /* 0x00008a00000b7ab9 */ /* 0x000fe20000000800 */
[C---:B------:R-:W-:Y:S01]  /*34ad0*/  IMAD.WIDE R88, R93.reuse, 0x2, R10 ;  /* 0x000000025d587825 */ /* 0x040fe200078e020a */
[----:B------:R0:W-:Y:S01]  /*34ae0*/  @P4 STG.E.U16 desc[UR6][R84.64], R125 ;  /* 0x0000007d54004986 */ /* 0x0001e2000c101506 */
[----:B------:R-:W-:Y:S01]  /*34af0*/  ISETP.GE.AND P4, PT, R94, UR17, PT ;  /* 0x000000115e007c0c */ /* 0x000fe2000bf86270 */
[----:B------:R-:W-:Y:S01]  /*34b00*/  ULDC UR9, c[0x0][0x228] ;  /* 0x00008a0000097ab9 */ /* 0x000fe20000000800 */
[----:B------:R-:W-:Y:S01]  /*34b10*/  IMAD.WIDE R90, R93, 0x2, R2 ;  /* 0x000000025d5a7825 */ /* 0x000fe200078e0202 */
[----:B------:R1:W-:Y:S01]  /*34b20*/  @P5 STG.E.U16 desc[UR6][R86.64], R0 ;  /* 0x0000000056005986 */ /* 0x0003e2000c101506 */
[----:B------:R-:W-:-:S03]  /*34b30*/  ULDC UR5, c[0x0][0x248] ;  /* 0x0000920000057ab9 */ /* 0x000fc60000000800 */
        /* <DEDUP_REMOVED lines=19> */
[----:B------:R-:W-:Y:S01]  /*34c70*/  IMAD.WIDE R90, R93, 0x2, R2 ;  /* 0x000000025d5a7825 */ /* 0x000fe200078e0202 */
        /* <DEDUP_REMOVED lines=15> */
[----:B--2---:R-:W-:Y:S01]  /*34d70*/  PRMT R92, R130, 0x7632, R92 ;  /* 0x00007632825c7816 */ /* 0x004fe2000000005c */
[----:B------:R0:W-:Y:S01]  /*34d80*/  @P4 STG.E.U16 desc[UR6][R84.64], R126 ;  /* 0x0000007e54004986 */ /* 0x0001e2000c101506 */
[----:B------:R-:W-:Y:S01]  /*34d90*/  ULDC UR5, c[0x0][0x248] ;  /* 0x0000920000057ab9 */ /* 0x000fe20000000800 */
[----:B------:R-:W-:Y:S01]  /*34da0*/  IMAD.WIDE R88, R93, 0x2, R10 ;  /* 0x000000025d587825 */ /* 0x000fe200078e020a */
[----:B------:R-:W-:-:S03]  /*34db0*/  ISETP.GE.AND P4, PT, R94, UR13, PT ;  /* 0x0000000d5e007c0c */ /* 0x000fc6000bf86270 */
[C---:B------:R-:W-:Y:S01]  /*34dc0*/  IMAD.WIDE R90, R93.reuse, 0x2, R2 ;  /* 0x000000025d5a7825 */ /* 0x040fe200078e0202 */
[----:B------:R1:W-:Y:S01]  /*34dd0*/  @P5 STG.E.U16 desc[UR6][R86.64], R0 ;  /* 0x0000000056005986 */ /* 0x0003e2000c101506 */
[----:B------:R-:W-:Y:S01]  /*34de0*/  ULDC UR13, c[0x0][0x228] ;  /* 0x00008a00000d7ab9 */ /* 0x000fe20000000800 */
[----:B------:R-:W-:Y:S02]  /*34df0*/  ULDC UR9, c[0x0][0x228] ;  /* 0x00008a0000097ab9 */ /* 0x000fe40000000800 */
[----:B------:R2:W-:Y:S01]  /*34e00*/  @P6 STG.E.U16 desc[UR6][R88.64], R130 ;  /* 0x0000008258006986 */ /* 0x0005e2000c101506 */
[----:B------:R-:W-:Y:S01]  /*34e10*/  ISETP.LT.AND P5, PT, R6, UR13, !P4 ;  /* 0x0000000d06007c0c */ /* 0x000fe2000e7a1270 */
[----:B------:R-:W-:Y:S01]  /*34e20*/  VIADD R93, R93, UR5 ;  /* 0x000000055d5d7c36 */ /* 0x000fe20008000000 */
[----:B------:R-:W-:Y:S01]  /*34e30*/  ISETP.LT.AND P6, PT, R7, UR11, !P4 ;  /* 0x0000000b07007c0c */ /* 0x000fe2000e7c1270 */
[----:B------:R2:W-:Y:S01]  /*34e40*/  @P2 STG.E.U16 desc[UR6][R90.64], R92 ;  /* 0x0000005c5a002986 */ /* 0x0005e2000c101506 */
[----:B------:R-:W-:Y:S01]  /*34e50*/  ISETP.LT.AND P2, PT, R5, UR20, !P4 ;  /* 0x0000001405007c0c */ /* 0x000fe2000e741270 */
[C---:B0-----:R-:W-:Y:S01]  /*34e60*/  IMAD.WIDE R84, R93.reuse, 0x2, R246 ;  /* 0x000000025d547825 */ /* 0x041fe200078e02f6 */
        /* <DEDUP_REMOVED lines=9> */
[C---:B--2---:R-:W-:Y:S01]  /*34f00*/  IMAD.WIDE R88, R93.reuse, 0x2, R10 ;  /* 0x000000025d587825 */ /* 0x044fe200078e020a */
[----:B------:R-:W-:Y:S01]  /*34f10*/  PRMT R92, R138, 0x7632, R92 ;  /* 0x000076328a5c7816 */ /* 0x000fe2000000005c */
[----:B------:R0:W-:Y:S02]  /*34f20*/  @P2 STG.E.U16 desc[UR6][R84.64], R134 ;  /* 0x0000008654002986 */ /* 0x0001e4000c101506 */
[C---:B------:R-:W-:Y:S01]  /*34f30*/  IMAD.WIDE R90, R93.reuse, 0x2, R2 ;  /* 0x000000025d5a7825 */ /* 0x040fe200078e0202 */
        /* <DEDUP_REMOVED lines=18> */
[----:B--2---:R-:W-:Y:S01]  /*35060*/  IMAD.WIDE R88, R93, 0x2, R10 ;  /* 0x000000025d587825 */ /* 0x004fe200078e020a */
[----:B---3--:R-:W-:Y:S01]  /*35070*/  PRMT R92, R131, 0x7632, R92 ;  /* 0x00007632835c7816 */ /* 0x008fe2000000005c */
        /* <DEDUP_REMOVED lines=542> */
[----:B-1----:R-:W-:Y:S01]  /*37260*/  VIADD R0, R4, 0x90 ;  /* 0x0000009004007836 */ /* 0x002fe20000000000 */
[----:B------:R-:W-:Y:S01]  /*37270*/  ULDC UR13, c[0x0][0x228] ;  /* 0x00008a00000d7ab9 */ /* 0x000fe20000000800 */
[----:B------:R-:W-:Y:S01]  /*37280*/  IMAD.WIDE R86, R93, 0x2, R244 ;  /* 0x000000025d567825 */ /* 0x000fe200078e02f4 */
[----:B------:R-:W-:Y:S01]  /*37290*/  ULDC UR11, c[0x0][0x228] ;  /* 0x00008a00000b7ab9 */ /* 0x000fe20000000800 */
[----:B------:R-:W-:Y:S01]  /*372a0*/  ULDC UR9, c[0x0][0x228] ;  /* 0x00008a0000097ab9 */ /* 0x000fe20000000800 */
[----:B------:R-:W-:Y:S01]  /*372b0*/  ULDC UR5, c[0x0][0x248] ;  /* 0x0000920000057ab9 */ /* 0x000fe20000000800 */
[----:B--2---:R-:W-:Y:S01]  /*372c0*/  PRMT R92, R183, 0x7632, R92 ;  /* 0x00007632b75c7816 */ /* 0x004fe2000000005c */
[----:B------:R-:W-:Y:S01]  /*372d0*/  IMAD.WIDE R88, R93, 0x2, R10 ;  /* 0x000000025d587825 */ /* 0x000fe200078e020a */
[----:B------:R0:W-:Y:S01]  /*372e0*/  @P2 STG.E.U16 desc[UR6][R84.64], R183 ;  /* 0x000000b754002986 */ /* 0x0001e2000c101506 */
[----:B------:R-:W-:-:S02]  /*372f0*/  ISETP.GE.AND P2, PT, R0, UR19, PT ;  /* 0x0000001300007c0c */ /* 0x000fc4000bf46270 */
[C---:B------:R-:W-:Y:S01]  /*37300*/  IMAD.WIDE R90, R93.reuse, 0x2, R2 ;  /* 0x000000025d5a7825 */ /* 0x040fe200078e0202 */
        /* <DEDUP_REMOVED lines=88> */
[----:B------:R1:W-:Y:S01]  /*37890*/  @P5 STG.E.U16 desc[UR6][R86.64], R92 ;  /* 0x0000005c56005986 */ /* 0x0003e2000c101506 */
[----:B------:R-:W-:Y:S01]  /*378a0*/  PRMT R99, R235, 0x7632, R99 ;  /* 0x00007632eb637816 */ /* 0x000fe20000000063 */
[----:B------:R-:W-:Y:S01]  /*378b0*/  VIADD R93, R93, UR5 ;  /* 0x000000055d5d7c36 */ /* 0x000fe20008000000 */
[----:B------:R-:W-:Y:S01]  /*378c0*/  ISETP.LT.AND P5, PT, R6, UR13, !P2 ;  /* 0x0000000d06007c0c */ /* 0x000fe2000d7a1270 */
[----:B------:R2:W-:Y:S01]  /*378d0*/  @P6 STG.E.U16 desc[UR6][R88.64], R201 ;  /* 0x000000c958006986 */ /* 0x0005e2000c101506 */
[----:B------:R-:W-:Y:S01]  /*378e0*/  VIADD R0, R4, 0x95 ;  /* 0x0000009504007836 */ /* 0x000fe20000000000 */
[----:B------:R-:W-:Y:S01]  /*378f0*/  ULDC UR13, c[0x0][0x228] ;  /* 0x00008a00000d7ab9 */ /* 0x000fe20000000800 */
[----:B------:R-:W-:Y:S01]  /*37900*/  ULDC UR5, c[0x0][0x248] ;  /* 0x0000920000057ab9 */ /* 0x000fe20000000800 */
[----:B------:R3:W-:Y:S01]  /*37910*/  @P4 STG.E.U16 desc[UR6][R90.64], R94 ;  /* 0x0000005e5a004986 */ /* 0x0007e2000c101506 */
[----:B------:R-:W-:Y:S01]  /*37920*/  ISETP.LT.AND P4, PT, R5, UR18, !P2 ;  /* 0x0000001205007c0c */ /* 0x000fe2000d781270 */
[----:B0-----:R-:W-:Y:S01]  /*37930*/  IMAD.WIDE R84, R93, 0x2, R246 ;  /* 0x000000025d547825 */ /* 0x001fe200078e02f6 */
[----:B------:R-:W-:Y:S01]  /*37940*/  ISETP.LT.AND P6, PT, R7, UR11, !P2 ;  /* 0x0000000b07007c0c */ /* 0x000fe2000d7c1270 */
[----:B------:R-:W-:Y:S01]  /*37950*/  ULDC.64 UR18, c[0x0][0x228] ;  /* 0x00008a0000127ab9 */ /* 0x000fe20000000a00 */
[----:B------:R-:W-:Y:S01]  /*37960*/  ISETP.LT.AND P2, PT, R8, UR9, !P2 ;  /* 0x0000000908007c0c */ /* 0x000fe2000d741270 */
[C---:B-1----:R-:W-:Y:S01]  /*37970*/  IMAD.WIDE R86, R93.reuse, 0x2, R10 ;  /* 0x000000025d567825 */ /* 0x042fe200078e020a */
[----:B------:R-:W-:Y:S01]  /*37980*/  PRMT R92, R190, 0x7632, R92 ;  /* 0x00007632be5c7816 */ /* 0x000fe2000000005c */
[----:B------:R-:W-:Y:S01]  /*37990*/  ULDC UR11, c[0x0][0x228] ;  /* 0x00008a00000b7ab9 */ /* 0x000fe20000000800 */
[----:B------:R-:W-:Y:S01]  /*379a0*/  ULDC UR9, c[0x0][0x228] ;  /* 0x00008a0000097ab9 */ /* 0x000fe20000000800 */
[C---:B--2---:R-:W-:Y:S01]  /*379b0*/  IMAD.WIDE R88, R93.reuse, 0x2, R244 ;  /* 0x000000025d587825 */ /* 0x044fe200078e02f4 */
[----:B----4-:R-:W-:Y:S01]  /*379c0*/  PRMT R106, R250, 0x7632, R106 ;  /* 0x00007632fa6a7816 */ /* 0x010fe2000000006a */
[----:B------:R-:W-:Y:S01]  /*379d0*/  ULDC UR21, c[0x0][0x22c] ;  /* 0x00008b0000157ab9 */ /* 0x000fe20000000800 */
[----:B---3--:R-:W-:Y:S01]  /*379e0*/  PRMT R94, R194, 0x7632, R94 ;  /* 0x00007632c25e7816 */ /* 0x008fe2000000005e */
[----:B------:R-:W-:Y:S01]  /*379f0*/  IMAD.WIDE R90, R93, 0x2, R2 ;  /* 0x000000025d5a7825 */ /* 0x000fe200078e0202 */
[----:B------:R0:W-:Y:S01]  /*37a00*/  @P4 STG.E.U16 desc[UR6][R84.64], R190 ;  /* 0x000000be54004986 */ /* 0x0001e2000c101506 */
[----:B------:R-:W-:Y:S01]  /*37a10*/  ISETP.GE.AND P4, PT, R0, UR19, PT ;  /* 0x0000001300007c0c */ /* 0x000fe2000bf86270 */
[----:B------:R-:W-:-:S02]  /*37a20*/  ULDC UR19, c[0x0][0x22c] ;  /* 0x00008b0000137ab9 */ /* 0x000fc40000000800 */
        /* <DEDUP_REMOVED lines=29> */
[----:B------:R-:W-:Y:S01]  /*37c00*/  LOP3.LUT R9, R9, 0xfffffffb, RZ, 0xc0, !PT ;  /* 0xfffffffb09097812 */ /* 0x000fe200078ec0ff */
[----:B------:R3:W-:Y:S01]  /*37c10*/  @P4 STG.E.U16 desc[UR6][R90.64], R94 ;  /* 0x0000005e5a004986 */ /* 0x0007e2000c101506 */
[----:B------:R-:W-:Y:S01]  /*37c20*/  ISETP.LT.AND P4, PT, R5, UR14, !P2 ;  /* 0x0000000e05007c0c */ /* 0x000fe2000d781270 */
[----:B0-----:R-:W-:Y:S01]  /*37c30*/  IMAD.WIDE R84, R93, 0x2, R246 ;  /* 0x000000025d547825 */ /* 0x001fe200078e02f6 */
[----:B------:R-:W-:Y:S01]  /*37c40*/  ISETP.LT.AND P6, PT, R7, UR11, !P2 ;  /* 0x0000000b07007c0c */ /* 0x000fe2000d7c1270 */
[----:B------:R-:W-:Y:S01]  /*37c50*/  ULDC.64 UR14, c[0x0][0x228] ;  /* 0x00008a00000e7ab9 */ /* 0x000fe20000000a00 */
[----:B------:R-:W-:Y:S01]  /*37c60*/  ISETP.LT.AND P2, PT, R8, UR9, !P2 ;  /* 0x0000000908007c0c */ /* 0x000fe2000d741270 */
[----:B-1----:R-:W-:Y:S01]  /*37c70*/  IMAD.WIDE R88, R93, 0x2, R244 ;  /* 0x000000025d587825 */ /* 0x002fe200078e02f4 */
[----:B------:R-:W-:Y:S01]  /*37c80*/  PRMT R92, R191, 0x7632, R92 ;  /* 0x00007632bf5c7816 */ /* 0x000fe2000000005c */
[----:B------:R-:W-:Y:S01]  /*37c90*/  ULDC UR11, c[0x0][0x228] ;  /* 0x00008a00000b7ab9 */ /* 0x000fe20000000800 */
[----:B------:R-:W-:Y:S01]  /*37ca0*/  ULDC UR9, c[0x0][0x228] ;  /* 0x00008a0000097ab9 */ /* 0x000fe20000000800 */
[----:B--2---:R-:W-:Y:S01]  /*37cb0*/  IMAD.WIDE R86, R93, 0x2, R10 ;  /* 0x000000025d567825 */ /* 0x004fe200078e020a */
[----:B------:R-:W-:Y:S01]  /*37cc0*/  ULDC UR17, c[0x0][0x22c] ;  /* 0x00008b0000117ab9 */ /* 0x000fe20000000800 */
[----:B---3--:R-:W-:-:S02]  /*37cd0*/  PRMT R94, R195, 0x7632, R94 ;  /* 0x00007632c35e7816 */ /* 0x008fc4000000005e */
[----:B------:R-:W-:Y:S01]  /*37ce0*/  IMAD.WIDE R90, R93, 0x2, R2 ;  /* 0x000000025d5a7825 */ /* 0x000fe200078e0202 */
[----:B------:R0:W-:Y:S01]  /*37cf0*/  @P4 STG.E.U16 desc[UR6][R84.64], R191 ;  /* 0x000000bf54004986 */ /* 0x0001e2000c101506 */
[----:B------:R-:W-:Y:S01]  /*37d00*/  ISETP.GE.AND P4, PT, R0, UR15, PT ;  /* 0x0000000f00007c0c */ /* 0x000fe2000bf86270 */
[----:B------:R-:W-:Y:S02]  /*37d10*/  ULDC UR15, c[0x0][0x22c] ;  /* 0x00008b00000f7ab9 */ /* 0x000fe40000000800 */
[----:B------:R1:W-:Y:S04]  /*37d20*/  @P5 STG.E.U16 desc[UR6][R88.64], R92 ;  /* 0x0000005c58005986 */ /* 0x0003e8000c101506 */
        /* <DEDUP_REMOVED lines=13> */
[----:B--2---:R-:W-:Y:S01]  /*37e00*/  IMAD.WIDE R86, R93, 0x2, R244 ;  /* 0x000000025d567825 */ /* 0x004fe200078e02f4 */
[----:B---3--:R-:W-:Y:S01]  /*37e10*/  PRMT R94, R203, 0x7632, R94 ;  /* 0x00007632cb5e7816 */ /* 0x008fe2000000005e */
[----:B------:R-:W-:-:S02]  /*37e20*/  ULDC UR5, c[0x0][0x248] ;  /* 0x0000920000057ab9 */ /* 0x000fc40000000800 */
[C---:B------:R-:W-:Y:S01]  /*37e30*/  IMAD.WIDE R88, R93.reuse, 0x2, R10 ;  /* 0x000000025d587825 */ /* 0x040fe200078e020a */
[----:B------:R0:W-:Y:S03]  /*37e40*/  @P2 STG.E.U16 desc[UR6][R84.64], R199 ;  /* 0x000000c754002986 */ /* 0x0001e6000c101506 */
[C---:B------:R-:W-:Y:S01]  /*37e50*/  IMAD.WIDE R90, R93.reuse, 0x2, R2 ;  /* 0x000000025d5a7825 */ /* 0x040fe200078e0202 */
[----:B------:R1:W-:Y:S01]  /*37e60*/  @P5 STG.E.U16 desc[UR6][R86.64], R92 ;  /* 0x0000005c56005986 */ /* 0x0003e2000c101506 */
[----:B------:R-:W-:Y:S01]  /*37e70*/  ISETP.GE.AND P2, PT, R0, UR13, PT ;  /* 0x0000000d00007c0c */ /* 0x000fe2000bf46270 */
[----:B------:R-:W-:Y:S01]  /*37e80*/  ULDC UR13, c[0x0][0x228] ;  /* 0x00008a00000d7ab9 */ /* 0x000fe20000000800 */
[----:B------:R-:W-:Y:S01]  /*37e90*/  ULDC UR9, c[0x0][0x228] ;  /* 0x00008a0000097ab9 */ /* 0x000fe20000000800 */
        /* <DEDUP_REMOVED lines=8> */
[----:B------:R-:W-:Y:S01]  /*37f20*/  ULDC UR5, c[0x0][0x22c] ;  /* 0x00008b0000057ab9 */ /* 0x000fe20000000800 */
[----:B------:R-:W-:Y:S01]  /*37f30*/  PRMT R0, R204, 0x7632, R0 ;  /* 0x00007632cc007816 */ /* 0x000fe20000000000 */
[C---:B-1----:R-:W-:Y:S01]  /*37f40*/  IMAD.WIDE R86, R93.reuse, 0x2, R244 ;  /* 0x000000025d567825 */ /* 0x042fe200078e02f4 */
[----:B------:R-:W-:Y:S01]  /*37f50*/  PRMT R92, R208, 0x7632, R92 ;  /* 0x00007632d05c7816 */ /* 0x000fe2000000005c */
[----:B------:R-:W-:Y:S01]  /*37f60*/  ULDC UR13, c[0x0][0x228] ;  /* 0x00008a00000d7ab9 */ /* 0x000fe20000000800 */
[----:B------:R-:W-:Y:S01]  /*37f70*/  ULDC UR11, c[0x0][0x228] ;  /* 0x00008a00000b7ab9 */ /* 0x000fe20000000800 */
[----:B--2---:R-:W-:Y:S01]  /*37f80*/  IMAD.WIDE R88, R93, 0x2, R10 ;  /* 0x000000025d587825 */ /* 0x004fe200078e020a */
[----:B------:R-:W-:Y:S01]  /*37f90*/  ULDC UR9, c[0x0][0x228] ;  /* 0x00008a0000097ab9 */ /* 0x000fe20000000800 */
[----:B------:R-:W-:-:S02]  /*37fa0*/  ULDC UR20, c[0x0][0x22c] ;  /* 0x00008b0000147ab9 */ /* 0x000fc40000000800 */
[----:B---3--:R-:W-:Y:S01]  /*37fb0*/  IMAD.WIDE R90, R93, 0x2, R2 ;  /* 0x000000025d5a7825 */ /* 0x008fe200078e0202 */
[----:B------:R-:W-:Y:S03]  /*37fc0*/  @P4 STG.E.U16 desc[UR6][R84.64], R204 ;  /* 0x000000cc54004986 */ /* 0x000fe6000c101506 */
[----:B------:R-:W-:Y:S01]  /*37fd0*/  VIADD R94, R4, 0x9c ;  /* 0x0000009c045e7836 */ /* 0x000fe20000000000 */
[----:B------:R0:W-:Y:S01]  /*37fe0*/  @P5 STG.E.U16 desc[UR6][R86.64], R0 ;  /* 0x0000000056005986 */ /* 0x0001e2000c101506 */
[----:B------:R-:W-:Y:S01]  /*37ff0*/  ISETP.LT.AND P5, PT, R6, UR13, !P2 ;  /* 0x0000000d06007c0c */ /* 0x000fe2000d7a1270 */
[----:B------:R-:W-:Y:S02]  /*38000*/  ULDC UR13, c[0x0][0x228] ;  /* 0x00008a00000d7ab9 */ /* 0x000fe40000000800 */
[----:B------:R-:W-:Y:S01]  /*38010*/  @P6 STG.E.U16 desc[UR6][R88.64], R208 ;  /* 0x000000d058006986 */ /* 0x000fe2000c101506 */
[----:B------:R-:W-:Y:S01]  /*38020*/  ISETP.GE.AND P4, PT, R94, UR5, PT ;  /* 0x000000055e007c0c */ /* 0x000fe2000bf86270 */
[----:B------:R-:W-:-:S02]  /*38030*/  ULDC UR5, c[0x0][0x248] ;  /* 0x0000920000057ab9 */ /* 0x000fc40000000800 */
[----:B------:R1:W-:Y:S01]  /*38040*/  @P3 STG.E.U16 desc[UR6][R90.64], R92 ;  /* 0x0000005c5a003986 */ /* 0x0003e2000c101506 */
[----:B------:R-:W-:Y:S02]  /*38050*/  ISETP.LT.AND P3, PT, R5, UR18, !P2 ;  /* 0x0000001205007c0c */ /* 0x000fe4000d761270 */
[----:B------:R-:W-:Y:S01]  /*38060*/  ISETP.LT.AND P6, PT, R7, UR11, !P2 ;  /* 0x0000000b07007c0c */ /* 0x000fe2000d7c1270 */
[----:B------:R-:W-:Y:S01]  /*38070*/  VIADD R93, R93, UR5 ;  /* 0x000000055d5d7c36 */ /* 0x000fe20008000000 */
[----:B------:R-:W-:Y:S02]  /*38080*/  ISETP.LT.AND P2, PT, R8, UR9, !P2 ;  /* 0x0000000908007c0c */ /* 0x000fe4000d741270 */
[----:B0-----:R-:W-:Y:S01]  /*38090*/  PRMT R0, R212, 0x7632, R0 ;  /* 0x00007632d4007816 */ /* 0x001fe20000000000 */
[C---:B------:R-:W-:Y:S01]  /*380a0*/  IMAD.WIDE R84, R93.reuse, 0x2, R246 ;  /* 0x000000025d547825 */ /* 0x040fe200078e02f6 */
[----:B------:R-:W-:Y:S01]  /*380b0*/  ULDC UR5, c[0x0][0x22c] ;  /* 0x00008b0000057ab9 */ /* 0x000fe20000000800 */
[----:B------:R-:W-:Y:S01]  /*380c0*/  ULDC UR11, c[0x0][0x228] ;  /* 0x00008a00000b7ab9 */ /* 0x000fe20000000800 */
[----:B------:R-:W-:Y:S01]  /*380d0*/  ULDC UR9, c[0x0][0x228] ;  /* 0x00008a0000097ab9 */ /* 0x000fe20000000800 */
[----:B------:R-:W-:Y:S01]  /*380e0*/  IMAD.WIDE R86, R93, 0x2, R244 ;  /* 0x000000025d567825 */ /* 0x000fe200078e02f4 */
[----:B-1----:R-:W-:Y:S01]  /*380f0*/  PRMT R92, R216, 0x7632, R92 ;  /* 0x00007632d85c7816 */ /* 0x002fe2000000005c */
[----:B------:R-:W-:-:S02]  /*38100*/  ULDC UR18, c[0x0][0x22c] ;  /* 0x00008b0000127ab9 */ /* 0x000fc40000000800 */
[C---:B------:R-:W-:Y:S01]  /*38110*/  IMAD.WIDE R88, R93.reuse, 0x2, R10 ;  /* 0x000000025d587825 */ /* 0x040fe200078e020a */
[----:B------:R-:W-:Y:S03]  /*38120*/  @P3 STG.E.U16 desc[UR6][R84.64], R212 ;  /* 0x000000d454003986 */ /* 0x000fe6000c101506 */
[----:B------:R-:W-:Y:S01]  /*38130*/  IMAD.WIDE R90, R93, 0x2, R2 ;  /* 0x000000025d5a7825 */ /* 0x000fe200078e0202 */
[----:B------:R0:W-:Y:S03]  /*38140*/  @P5 STG.E.U16 desc[UR6][R86.64], R0 ;  /* 0x0000000056005986 */ /* 0x0001e6000c101506 */
[----:B------:R-:W-:Y:S01]  /*38150*/  VIADD R94, R4, 0x9d ;  /* 0x0000009d045e7836 */ /* 0x000fe20000000000 */
[----:B------:R-:W-:Y:S01]  /*38160*/  @P6 STG.E.U16 desc[UR6][R88.64], R216 ;  /* 0x000000d858006986 */ /* 0x000fe2000c101506 */
[----:B------:R-:W-:Y:S01]  /*38170*/  ISETP.LT.AND P5, PT, R6, UR13, !P0 ;  /* 0x0000000d06007c0c */ /* 0x000fe2000c7a1270 */
[C---:B------:R-:W-:Y:S01]  /*38180*/  VIADD R171, R4.reuse, 0xb2 ;  /* 0x000000b204ab7836 */ /* 0x040fe20000000000 */
[----:B------:R-:W-:Y:S01]  /*38190*/  ISETP.LT.AND P6, PT, R7, UR11, !P0 ;  /* 0x0000000b07007c0c */ /* 0x000fe2000c7c1270 */
[----:B------:R1:W-:Y:S01]  /*381a0*/  @P2 STG.E.U16 desc[UR6][R90.64], R92 ;  /* 0x0000005c5a002986 */ /* 0x0003e2000c101506 */
[----:B------:R-:W-:Y:S01]  /*381b0*/  ISETP.LT.AND P2, PT, R5, UR16, !P0 ;  /* 0x0000001005007c0c */ /* 0x000fe2000c741270 */
[----:B------:R-:W-:Y:S01]  /*381c0*/  VIADD R170, R4, 0xb3 ;  /* 0x000000b304aa7836 */ /* 0x000fe20000000000 */
[----:B------:R-:W-:Y:S01]  /*381d0*/  ISETP.GE.AND P3, PT, R94, UR5, PT ;  /* 0x000000055e007c0c */ /* 0x000fe2000bf66270 */
[----:B------:R-:W-:Y:S01]  /*381e0*/  ULDC UR5, c[0x0][0x248] ;  /* 0x0000920000057ab9 */ /* 0x000fe20000000800 */
[----:B------:R-:W-:Y:S01]  /*381f0*/  ISETP.LT.AND P0, PT, R8, UR9, !P0 ;  /* 0x0000000908007c0c */ /* 0x000fe2000c701270 */
[----:B------:R-:W-:Y:S01]  /*38200*/  VIADD R93, R93, UR5 ;  /* 0x000000055d5d7c36 */ /* 0x000fe20008000000 */
[----:B------:R-:W-:Y:S01]  /*38210*/  PRMT R94, R209, 0x7632, R94 ;  /* 0x00007632d15e7816 */ /* 0x000fe2000000005e */
[----:B0-----:R-:W-:Y:S01]  /*38220*/  VIADD R0, R4, 0x9e ;  /* 0x0000009e04007836 */ /* 0x001fe20000000000 */
[----:B------:R-:W-:Y:S01]  /*38230*/  ULDC UR5, c[0x0][0x22c] ;  /* 0x00008b0000057ab9 */ /* 0x000fe20000000800 */
[----:B------:R-:W-:Y:S01]  /*38240*/  IMAD.WIDE R84, R93, 0x2, R246 ;  /* 0x000000025d547825 */ /* 0x000fe200078e02f6 */
[----:B------:R-:W-:Y:S01]  /*38250*/  ULDC UR9, c[0x0][0x22c] ;  /* 0x00008b0000097ab9 */ /* 0x000fe20000000800 */
[----:B-1----:R-:W-:Y:S01]  /*38260*/  PRMT R92, R205, 0x7632, R92 ;  /* 0x00007632cd5c7816 */ /* 0x002fe2000000005c */
[----:B------:R-:W-:Y:S01]  /*38270*/  ULDC UR16, c[0x0][0x22c] ;  /* 0x00008b0000107ab9 */ /* 0x000fe20000000800 */
[C---:B------:R-:W-:Y:S01]  /*38280*/  IMAD.WIDE R86, R93.reuse, 0x2, R244 ;  /* 0x000000025d567825 */ /* 0x040fe200078e02f4 */
[----:B------:R-:W-:Y:S01]  /*38290*/  @P2 STG.E.U16 desc[UR6][R84.64], R205 ;  /* 0x000000cd54002986 */ /* 0x000fe2000c101506 */
[----:B------:R-:W-:Y:S01]  /*382a0*/  ULDC UR13, c[0x0][0x22c] ;  /* 0x00008b00000d7ab9 */ /* 0x000fe20000000800 */
[----:B------:R-:W-:Y:S01]  /*382b0*/  ULDC UR11, c[0x0][0x22c] ;  /* 0x00008b00000b7ab9 */ /* 0x000fe20000000800 */
[C---:B------:R-:W-:Y:S01]  /*382c0*/  IMAD.WIDE R88, R93.reuse, 0x2, R10 ;  /* 0x000000025d587825 */ /* 0x040fe200078e020a */
[----:B------:R0:W-:Y:S03]  /*382d0*/  @P5 STG.E.U16 desc[UR6][R86.64], R92 ;  /* 0x0000005c56005986 */ /* 0x0001e6000c101506 */
[----:B------:R-:W-:Y:S01]  /*382e0*/  IMAD.WIDE R90, R93, 0x2, R2 ;  /* 0x000000025d5a7825 */ /* 0x000fe200078e0202 */
[----:B------:R-:W-:Y:S01]  /*382f0*/  @P6 STG.E.U16 desc[UR6][R88.64], R209 ;  /* 0x000000d158006986 */ /* 0x000fe2000c101506 */
[----:B------:R-:W-:Y:S01]  /*38300*/  ISETP.GE.AND P2, PT, R0, UR5, PT ;  /* 0x0000000500007c0c */ /* 0x000fe2000bf46270 */
[----:B------:R-:W-:-:S02]  /*38310*/  ULDC UR5, c[0x0][0x248] ;  /* 0x0000920000057ab9 */ /* 0x000fc40000000800 */
[----:B------:R1:W-:Y:S01]  /*38320*/  @P0 STG.E.U16 desc[UR6][R90.64], R94 ;  /* 0x0000005e5a000986 */ /* 0x0003e2000c101506 */
[----:B------:R-:W-:Y:S02]  /*38330*/  ISETP.LT.AND P0, PT, R5, UR14, !P1 ;  /* 0x0000000e05007c0c */ /* 0x000fe4000cf01270 */
[----:B------:R-:W-:Y:S02]  /*38340*/  ISETP.LT.AND P5, PT, R6, UR12, !P1 ;  /* 0x0000000c06007c0c */ /* 0x000fe4000cfa1270 */
[----:B------:R-:W-:Y:S01]  /*38350*/  ISETP.LT.AND P6, PT, R7, UR10, !P1 ;  /* 0x0000000a07007c0c */ /* 0x000fe2000cfc1270 */
[----:B------:R-:W-:Y:S01]  /*38360*/  VIADD R93, R93, UR5 ;  /* 0x000000055d5d7c36 */ /* 0x000fe20008000000 */
[----:B------:R-:W-:Y:S02]  /*38370*/  ISETP.LT.AND P1, PT, R8, UR8, !P1 ;  /* 0x0000000808007c0c */ /* 0x000fe4000cf21270 */
[----:B0-----:R-:W-:Y:S01]  /*38380*/  PRMT R92, R213, 0x7632, R92 ;  /* 0x00007632d55c7816 */ /* 0x001fe2000000005c */
        /* <DEDUP_REMOVED lines=8> */
[----:B------:R-:W-:Y:S01]  /*38410*/  IMAD.WIDE R88, R93, 0x2, R10 ;  /* 0x000000025d587825 */ /* 0x000fe200078e020a */
[----:B------:R0:W-:Y:S01]  /*38420*/  @P5 STG.E.U16 desc[UR6][R86.64], R92 ;  /* 0x0000005c56005986 */ /* 0x0001e2000c101506 */
[----:B------:R-:W-:-:S02]  /*38430*/  ULDC UR10, c[0x0][0x22c] ;  /* 0x00008b00000a7ab9 */ /* 0x000fc40000000800 */
[----:B------:R-:W-:Y:S01]  /*38440*/  IMAD.WIDE R90, R93, 0x2, R2 ;  /* 0x000000025d5a7825 */ /* 0x000fe200078e0202 */
[----:B------:R-:W-:Y:S03]  /*38450*/  @P6 STG.E.U16 desc[UR6][R88.64], R217 ;  /* 0x000000d958006986 */ /* 0x000fe6000c101506 */
[----:B------:R-:W-:Y:S01]  /*38460*/  VIADD R0, R4, 0x9f ;  /* 0x0000009f04007836 */ /* 0x000fe20000000000 */
[----:B------:R1:W-:Y:S01]  /*38470*/  @P1 STG.E.U16 desc[UR6][R90.64], R94 ;  /* 0x0000005e5a001986 */ /* 0x0003e2000c101506 */
[----:B------:R-:W-:Y:S02]  /*38480*/  ISETP.LT.AND P1, PT, R5, UR4, !P4 ;  /* 0x0000000405007c0c */ /* 0x000fe4000e721270 */
[----:B------:R-:W-:Y:S02]  /*38490*/  ISETP.LT.AND P5, PT, R6, UR4, !P4 ;  /* 0x0000000406007c0c */ /* 0x000fe4000e7a1270 */
[----:B------:R-:W-:Y:S01]  /*384a0*/  ISETP.GE.AND P0, PT, R0, UR5, PT ;  /* 0x0000000500007c0c */ /* 0x000fe2000bf06270 */
[----:B------:R-:W-:Y:S01]  /*384b0*/  ULDC UR5, c[0x0][0x248] ;  /* 0x0000920000057ab9 */ /* 0x000fe20000000800 */
[----:B------:R-:W-:Y:S01]  /*384c0*/  ISETP.LT.AND P6, PT, R7, UR4, !P4 ;  /* 0x0000000407007c0c */ /* 0x000fe2000e7c1270 */
[----:B------:R-:W-:Y:S01]  /*384d0*/  VIADD R93, R93, UR5 ;  /* 0x000000055d5d7c36 */ /* 0x000fe20008000000 */
[----:B------:R-:W-:-:S02]  /*384e0*/  ISETP.LT.AND P4, PT, R8, UR4, !P4 ;  /* 0x0000000408007c0c */ /* 0x000fc4000e781270 */
[----:B0-----:R-:W-:Y:S01]  /*384f0*/  PRMT R92, R206, 0x7632, R92 ;  /* 0x00007632ce5c7816 */ /* 0x001fe2000000005c */
[C---:B------:R-:W-:Y:S01]  /*38500*/  IMAD.WIDE R84, R93.reuse, 0x2, R246 ;  /* 0x000000025d547825 */ /* 0x040fe200078e02f6 */
[----:B-1----:R-:W-:Y:S01]  /*38510*/  PRMT R94, R210, 0x7632, R94 ;  /* 0x00007632d25e7816 */ /* 0x002fe2000000005e */
[----:B------:R-:W-:Y:S02]  /*38520*/  ULDC UR5, c[0x0][0x22c] ;  /* 0x00008b0000057ab9 */ /* 0x000fe40000000800 */
[C---:B------:R-:W-:Y:S01]  /*38530*/  IMAD.WIDE R86, R93.reuse, 0x2, R244 ;  /* 0x000000025d567825 */ /* 0x040fe200078e02f4 */
[----:B------:R-:W-:Y:S03]  /*38540*/  @P1 STG.E.U16 desc[UR6][R84.64], R206 ;  /* 0x000000ce54001986 */ /* 0x000fe6000c101506 */
[C---:B------:R-:W-:Y:S01]  /*38550*/  IMAD.WIDE R88, R93.reuse, 0x2, R10 ;  /* 0x000000025d587825 */ /* 0x040fe200078e020a */
[----:B------:R0:W-:Y:S03]  /*38560*/  @P5 STG.E.U16 desc[UR6][R86.64], R92 ;  /* 0x0000005c56005986 */ /* 0x0001e6000c101506 */
[----:B------:R-:W-:Y:S01]  /*38570*/  IMAD.WIDE R90, R93, 0x2, R2 ;  /* 0x000000025d5a7825 */ /* 0x000fe200078e0202 */
[----:B------:R-:W-:Y:S03]  /*38580*/  @P6 STG.E.U16 desc[UR6][R88.64], R210 ;  /* 0x000000d258006986 */ /* 0x000fe6000c101506 */
[----:B------:R-:W-:Y:S01]  /*38590*/  VIADD R0, R4, 0xa0 ;  /* 0x000000a004007836 */ /* 0x000fe20000000000 */
[----:B------:R1:W-:Y:S01]  /*385a0*/  @P4 STG.E.U16 desc[UR6][R90.64], R94 ;  /* 0x0000005e5a004986 */ /* 0x0003e2000c101506 */
[----:B------:R-:W-:-:S02]  /*385b0*/  ISETP.LT.AND P4, PT, R5, UR4, !P3 ;  /* 0x0000000405007c0c */ /* 0x000fc4000df81270 */
[----:B------:R-:W-:Y:S02]  /*385c0*/  ISETP.LT.AND P5, PT, R6, UR4, !P3 ;  /* 0x0000000406007c0c */ /* 0x000fe4000dfa1270 */
[----:B------:R-:W-:Y:S01]  /*385d0*/  ISETP.GE.AND P1, PT, R0, UR5, PT ;  /* 0x0000000500007c0c */ /* 0x000fe2000bf26270 */
[----:B------:R-:W-:Y:S01]  /*385e0*/  ULDC UR5, c[0x0][0x248] ;  /* 0x0000920000057ab9 */ /* 0x000fe20000000800 */
[----:B------:R-:W-:Y:S01]  /*385f0*/  ISETP.LT.AND P6, PT, R7, UR4, !P3 ;  /* 0x0000000407007c0c */ /* 0x000fe2000dfc1270 */
[----:B------:R-:W-:Y:S01]  /*38600*/  VIADD R93, R93, UR5 ;  /* 0x000000055d5d7c36 */ /* 0x000fe20008000000 */
[----:B------:R-:W-:Y:S02]  /*38610*/  ISETP.LT.AND P3, PT, R8, UR4, !P3 ;  /* 0x0000000408007c0c */ /* 0x000fe4000df61270 */
[----:B0-----:R-:W-:Y:S01]  /*38620*/  PRMT R92, R214, 0x7632, R92 ;  /* 0x00007632d65c7816 */ /* 0x001fe2000000005c */
[----:B------:R-:W-:Y:S01]  /*38630*/  IMAD.WIDE R84, R93, 0x2, R246 ;  /* 0x000000025d547825 */ /* 0x000fe200078e02f6 */
[----:B-1----:R-:W-:Y:S01]  /*38640*/  PRMT R94, R218, 0x7632, R94 ;  /* 0x00007632da5e7816 */ /* 0x002fe2000000005e */
[----:B------:R-:W-:-:S02]  /*38650*/  ULDC UR5, c[0x0][0x22c] ;  /* 0x00008b0000057ab9 */ /* 0x000fc40000000800 */
        /* <DEDUP_REMOVED lines=138> */
[----:B------:R1:W-:Y:S03]  /*38f00*/  @P6 STG.E.U16 desc[UR6][R88.64], R226 ;  /* 0x000000e258006986 */ /* 0x0003e6000c101506 */
[----:B------:R-:W-:Y:S01]  /*38f10*/  VIADD R0, R4, 0xa8 ;  /* 0x000000a804007836 */ /* 0x000fe20000000000 */
[----:B------:R2:W-:Y:S01]  /*38f20*/  @P0 STG.E.U16 desc[UR6][R90.64], R94 ;  /* 0x0000005e5a000986 */ /* 0x0005e2000c101506 */
[----:B------:R-:W-:-:S02]  /*38f30*/  ISETP.LT.AND P0, PT, R5, UR4, !P1 ;  /* 0x0000000405007c0c */ /* 0x000fc4000cf01270 */
[----:B------:R-:W-:Y:S02]  /*38f40*/  ISETP.LT.AND P5, PT, R6, UR4, !P1 ;  /* 0x0000000406007c0c */ /* 0x000fe4000cfa1270 */
[----:B------:R-:W-:Y:S01]  /*38f50*/  ISETP.GE.AND P2, PT, R0, UR5, PT ;  /* 0x0000000500007c0c */ /* 0x000fe2000bf46270 */
[----:B------:R-:W-:Y:S02]  /*38f60*/  ULDC UR5, c[0x0][0x248] ;  /* 0x0000920000057ab9 */ /* 0x000fe40000000800 */
[----:B------:R-:W-:Y:S01]  /*38f70*/  VIADD R93, R93, UR5 ;  /* 0x000000055d5d7c36 */ /* 0x000fe20008000000 */
[----:B0-----:R-:W-:Y:S01]  /*38f80*/  PRMT R92, R230, 0x7632, R92 ;  /* 0x00007632e65c7816 */ /* 0x001fe2000000005c */
[----:B------:R-:W-:Y:S01]  /*38f90*/  VIADD R0, R4, 0xa9 ;  /* 0x000000a904007836 */ /* 0x000fe20000000000 */
[----:B------:R-:W-:Y:S01]  /*38fa0*/  ISETP.LT.AND P6, PT, R7, UR4, !P1 ;  /* 0x0000000407007c0c */ /* 0x000fe2000cfc1270 */
[----:B------:R-:W-:Y:S01]  /*38fb0*/  IMAD.WIDE R84, R93, 0x2, R246 ;  /* 0x000000025d547825 */ /* 0x000fe200078e02f6 */
[----:B------:R-:W-:-:S03]  /*38fc0*/  ULDC UR5, c[0x0][0x22c] ;  /* 0x00008b0000057ab9 */ /* 0x000fc60000000800 */
[----:B------:R-:W-:Y:S01]  /*38fd0*/  IMAD.WIDE R86, R93, 0x2, R244 ;  /* 0x000000025d567825 */ /* 0x000fe200078e02f4 */
[----:B------:R0:W-:Y:S01]  /*38fe0*/  @P0 STG.E.U16 desc[UR6][R84.64], R230 ;  /* 0x000000e654000986 */ /* 0x0001e2000c101506 */
[----:B------:R-:W-:-:S03]  /*38ff0*/  ISETP.LT.AND P1, PT, R8, UR4, !P1 ;  /* 0x0000000408007c0c */ /* 0x000fc6000cf21270 */
[----:B------:R3:W-:Y:S01]  /*39000*/  @P5 STG.E.U16 desc[UR6][R86.64], R92 ;  /* 0x0000005c56005986 */ /* 0x0007e2000c101506 */
[----:B------:R-:W-:Y:S02]  /*39010*/  ISETP.LT.AND P5, PT, R5, UR4, !P4 ;  /* 0x0000000405007c0c */ /* 0x000fe4000e7a1270 */
[----:B------:R-:W-:Y:S01]  /*39020*/  ISETP.GE.AND P0, PT, R0, UR5, PT ;  /* 0x0000000500007c0c */ /* 0x000fe2000bf06270 */
[----:B------:R-:W-:Y:S01]  /*39030*/  ULDC UR5, c[0x0][0x248] ;  /* 0x0000920000057ab9 */ /* 0x000fe20000000800 */
[----:B-1----:R-:W-:-:S04]  /*39040*/  IMAD.WIDE R88, R93, 0x2, R10 ;  /* 0x000000025d587825 */ /* 0x002fc800078e020a */
[----:B--2---:R-:W-:Y:S01]  /*39050*/  IMAD.WIDE R90, R93, 0x2, R2 ;  /* 0x000000025d5a7825 */ /* 0x004fe200078e0202 */
[----:B------:R-:W-:-:S03]  /*39060*/  PRMT R94, R234, 0x7632, R94 ;  /* 0x00007632ea5e7816 */ /* 0x000fc6000000005e */
[----:B------:R-:W-:Y:S01]  /*39070*/  VIADD R93, R93, UR5 ;  /* 0x000000055d5d7c36 */ /* 0x000fe20008000000 */
[----:B------:R1:W-:Y:S01]  /*39080*/  @P6 STG.E.U16 desc[UR6][R88.64], R234 ;  /* 0x000000ea58006986 */ /* 0x0003e2000c101506 */
[----:B------:R-:W-:Y:S01]  /*39090*/  ISETP.LT.AND P6, PT, R6, UR4, !P4 ;  /* 0x0000000406007c0c */ /* 0x000fe2000e7c1270 */
[----:B------:R-:W-:Y:S01]  /*390a0*/  VIADD R0, R4, 0xaa ;  /* 0x000000aa04007836 */ /* 0x000fe20000000000 */
[----:B------:R-:W-:Y:S01]  /*390b0*/  ULDC UR5, c[0x0][0x248] ;  /* 0x0000920000057ab9 */ /* 0x000fe20000000800 */
[----:B0-----:R-:W-:Y:S01]  /*390c0*/  IMAD.WIDE R84, R93, 0x2, R246 ;  /* 0x000000025d547825 */ /* 0x001fe200078e02f6 */
[----:B------:R-:W-:Y:S04]  /*390d0*/  @P1 STG.E.U16 desc[UR6][R90.64], R94 ;  /* 0x0000005e5a001986 */ /* 0x000fe8000c101506 */
[----:B------:R0:W-:Y:S01]  /*390e0*/  @P5 STG.E.U16 desc[UR6][R84.64], R223 ;  /* 0x000000df54005986 */ /* 0x0001e2000c101506 */
[----:B------:R-:W-:-:S02]  /*390f0*/  ISETP.LT.AND P5, PT, R7, UR4, !P4 ;  /* 0x0000000407007c0c */ /* 0x000fc4000e7a1270 */
[----:B------:R-:W-:Y:S01]  /*39100*/  ISETP.LT.AND P4, PT, R8, UR4, !P4 ;  /* 0x0000000408007c0c */ /* 0x000fe2000e781270 */
[----:B---3--:R-:W-:Y:S01]  /*39110*/  IMAD.WIDE R86, R93, 0x2, R244 ;  /* 0x000000025d567825 */ /* 0x008fe200078e02f4 */
[----:B------:R-:W-:Y:S01]  /*39120*/  ISETP.GE.AND P1, PT, R0, UR8, PT ;  /* 0x0000000800007c0c */ /* 0x000fe2000bf26270 */
[----:B------:R-:W-:Y:S01]  /*39130*/  ULDC UR8, c[0x0][0x248] ;  /* 0x0000920000087ab9 */ /* 0x000fe20000000800 */
[----:B------:R-:W-:Y:S01]  /*39140*/  PRMT R0, R223, 0x7632, R0 ;  /* 0x00007632df007816 */ /* 0x000fe20000000000 */
[----:B-1----:R-:W-:-:S04]  /*39150*/  IMAD.WIDE R88, R93, 0x2, R2 ;  /* 0x000000025d587825 */ /* 0x002fc800078e0202 */
[----:B------:R1:W-:Y:S01]  /*39160*/  @P6 STG.E.U16 desc[UR6][R86.64], R0 ;  /* 0x0000000056006986 */ /* 0x0003e2000c101506 */
[----:B0-----:R-:W-:Y:S01]  /*39170*/  IMAD.WIDE R84, R93, 0x2, R10 ;  /* 0x000000025d547825 */ /* 0x001fe200078e020a */
[----:B------:R-:W-:-:S03]  /*39180*/  ISETP.LT.AND P6, PT, R5, UR4, !P3 ;  /* 0x0000000405007c0c */ /* 0x000fc6000dfc1270 */
[----:B------:R-:W-:Y:S01]  /*39190*/  VIADD R95, R93, UR5 ;  /* 0x000000055d5f7c36 */ /* 0x000fe20008000000 */
[----:B------:R-:W-:Y:S01]  /*391a0*/  @P5 STG.E.U16 desc[UR6][R84.64], R227 ;  /* 0x000000e354005986 */ /* 0x000fe2000c101506 */
[----:B------:R-:W-:Y:S01]  /*391b0*/  PRMT R90, R231, 0x7632, R90 ;  /* 0x00007632e75a7816 */ /* 0x000fe2000000005a */
[----:B------:R-:W-:Y:S01]  /*391c0*/  ULDC UR5, c[0x0][0x248] ;  /* 0x0000920000057ab9 */ /* 0x000fe20000000800 */
[----:B-1----:R-:W-:Y:S01]  /*391d0*/  PRMT R0, R227, 0x7632, R0 ;  /* 0x00007632e3007816 */ /* 0x002fe20000000000 */
[----:B------:R-:W-:-:S04]  /*391e0*/  IMAD.WIDE R86, R95, 0x2, R246 ;  /* 0x000000025f567825 */ /* 0x000fc800078e02f6 */
[----:B------:R-:W-:Y:S01]  /*391f0*/  @P4 STG.E.U16 desc[UR6][R88.64], R0 ;  /* 0x0000000058004986 */ /* 0x000fe2000c101506 */
[----:B------:R-:W-:Y:S02]  /*39200*/  ISETP.LT.AND P4, PT, R6, UR4, !P3 ;  /* 0x0000000406007c0c */ /* 0x000fe4000df81270 */
[----:B------:R-:W-:Y:S01]  /*39210*/  ISETP.LT.AND P5, PT, R7, UR4, !P3 ;  /* 0x0000000407007c0c */ /* 0x000fe2000dfa1270 */
[----:B------:R0:W-:Y:S01]  /*39220*/  @P6 STG.E.U16 desc[UR6][R86.64], R231 ;  /* 0x000000e756006986 */ /* 0x0001e2000c101506 */
[----:B------:R-:W-:Y:S01]  /*39230*/  ISETP.LT.AND P3, PT, R8, UR4, !P3 ;  /* 0x0000000408007c0c */ /* 0x000fe2000df61270 */
[C---:B------:R-:W-:Y:S01]  /*39240*/  VIADD R101, R95.reuse, UR5 ;  /* 0x000000055f657c36 */ /* 0x040fe20008000000 */
[----:B------:R-:W-:Y:S01]  /*39250*/  ULDC UR5, c[0x0][0x248] ;  /* 0x0000920000057ab9 */ /* 0x000fe20000000800 */
[----:B0-----:R-:W-:-:S06]  /*39260*/  IMAD.WIDE R86, R95, 0x2, R244 ;  /* 0x000000025f567825 */ /* 0x001fcc00078e02f4 */
[----:B------:R0:W-:Y:S01]  /*39270*/  @P4 STG.E.U16 desc[UR6][R86.64], R90 ;  /* 0x0000005a56004986 */ /* 0x0001e2000c101506 */
[----:B------:R-:W-:Y:S01]  /*39280*/  ISETP.LT.AND P4, PT, R5, UR4, !P2 ;  /* 0x0000000405007c0c */ /* 0x000fe2000d781270 */
[----:B------:R-:W-:-:S05]  /*39290*/  IMAD.WIDE R88, R95, 0x2, R10 ;  /* 0x000000025f587825 */ /* 0x000fca00078e020a */
[----:B------:R1:W-:Y:S01]  /*392a0*/  @P5 STG.E.U16 desc[UR6][R88.64], R235 ;  /* 0x000000eb58005986 */ /* 0x0003e2000c101506 */
[----:B0-----:R-:W-:Y:S02]  /*392b0*/  VIADD R90, R4, 0xac ;  /* 0x000000ac045a7836 */ /* 0x001fe40000000000 */
[----:B------:R-:W-:-:S04]  /*392c0*/  IMAD.WIDE R86, R95, 0x2, R2 ;  /* 0x000000025f567825 */ /* 0x000fc800078e0202 */
[----:B-1----:R-:W-:Y:S01]  /*392d0*/  IMAD.WIDE R88, R101, 0x2, R246 ;  /* 0x0000000265587825 */ /* 0x002fe200078e02f6 */
[----:B------:R-:W-:Y:S01]  /*392e0*/  ISETP.GE.AND P5, PT, R90, UR9, PT ;  /* 0x000000095a007c0c */ /* 0x000fe2000bfa6270 */
[----:B------:R-:W-:Y:S01]  /*392f0*/  @P3 STG.E.U16 desc[UR6][R86.64], R99 ;  /* 0x0000006356003986 */ /* 0x000fe2000c101506 */
[----:B------:R-:W-:Y:S01]  /*39300*/  PRMT R90, R251, 0x7632, R90 ;  /* 0x00007632fb5a7816 */ /* 0x000fe2000000005a */
[----:B------:R-:W-:Y:S01]  /*39310*/  IMAD.WIDE R104, R101, 0x2, R244 ;  /* 0x0000000265687825 */ /* 0x000fe200078e02f4 */
[----:B------:R-:W-:Y:S01]  /*39320*/  ULDC UR9, c[0x0][0x22c] ;  /* 0x00008b0000097ab9 */ /* 0x000fe20000000800 */
[----:B------:R0:W-:Y:S04]  /*39330*/  @P4 STG.E.U16 desc[UR6][R88.64], R251 ;  /* 0x000000fb58004986 */ /* 0x0001e8000c101506 */
[----:B0-----:R-:W2:Y:S01]  /*39340*/  LDL.LU R251, [R1+0x300] ;  /* 0x0003000001fb7983 */ /* 0x001ea20000300800 */
[----:B------:R-:W-:-:S02]  /*39350*/  ISETP.LT.AND P4, PT, R6, UR4, !P2 ;  /* 0x0000000406007c0c */ /* 0x000fc4000d781270 */
[----:B------:R-:W-:Y:S02]  /*39360*/  ISETP.LT.AND P3, PT, R7, UR4, !P2 ;  /* 0x0000000407007c0c */ /* 0x000fe4000d761270 */
[----:B------:R-:W-:Y:S01]  /*39370*/  ISETP.LT.AND P2, PT, R8, UR4, !P2 ;  /* 0x0000000408007c0c */ /* 0x000fe2000d741270 */
[----:B------:R-:W-:-:S04]  /*39380*/  IMAD.WIDE R86, R101, 0x2, R10 ;  /* 0x0000000265567825 */ /* 0x000fc800078e020a */
[----:B------:R-:W-:-:S04]  /*39390*/  IMAD.WIDE R88, R101, 0x2, R2 ;  /* 0x0000000265587825 */ /* 0x000fc800078e0202 */
[----:B------:R-:W-:Y:S04]  /*393a0*/  @P4 STG.E.U16 desc[UR6][R104.64], R90 ;  /* 0x0000005a68004986 */ /* 0x000fe8000c101506 */
[----:B------:R0:W-:Y:S04]  /*393b0*/  @P3 STG.E.U16 desc[UR6][R86.64], R250 ;  /* 0x000000fa56003986 */ /* 0x0001e8000c101506 */
[----:B------:R1:W-:Y:S01]  /*393c0*/  @P2 STG.E.U16 desc[UR6][R88.64], R106 ;  /* 0x0000006a58002986 */ /* 0x0003e2000c101506 */
[----:B------:R-:W-:Y:S01]  /*393d0*/  ISETP.LT.AND P2, PT, R5, UR4, !P0 ;  /* 0x0000000405007c0c */ /* 0x000fe2000c741270 */
[----:B------:R-:W-:-:S02]  /*393e0*/  VIADD R91, R101, UR5 ;  /* 0x00000005655b7c36 */ /* 0x000fc40008000000 */
[----:B0-----:R-:W3:Y:S01]  /*393f0*/  LDL.LU R250, [R1+0x2e4] ;  /* 0x0002e40001fa7983 */ /* 0x001ee20000300800 */
[----:B------:R-:W-:Y:S01]  /*39400*/  ISETP.LT.AND P3, PT, R6, UR4, !P0 ;  /* 0x0000000406007c0c */ /* 0x000fe2000c761270 */
[----:B------:R-:W-:Y:S01]  /*39410*/  ULDC UR5, c[0x0][0x248] ;  /* 0x0000920000057ab9 */ /* 0x000fe20000000800 */
[----:B-1----:R-:W-:-:S04]  /*39420*/  IMAD.WIDE R88, R91, 0x2, R246 ;  /* 0x000000025b587825 */ /* 0x002fc800078e02f6 */
[----:B------:R-:W-:-:S04]  /*39430*/  IMAD.WIDE R86, R91, 0x2, R244 ;  /* 0x000000025b567825 */ /* 0x000fc800078e02f4 */
[----:B------:R-:W-:Y:S01]  /*39440*/  VIADD R119, R91, UR8 ;  /* 0x000000085b777c36 */ /* 0x000fe20008000000 */
[----:B------:R-:W-:-:S03]  /*39450*/  ULDC UR8, c[0x0][0x248] ;  /* 0x0000920000087ab9 */ /* 0x000fc60000000800 */
        /* <DEDUP_REMOVED lines=11> */
[----:B------:R-:W-:Y:S01]  /*39510*/  ULDC UR5, c[0x0][0x248] ;  /* 0x0000920000057ab9 */ /* 0x000fe20000000800 */
[----:B------:R-:W-:Y:S02]  /*39520*/  VIADD R84, R4, 0xab ;  /* 0x000000ab04547836 */ /* 0x000fe40000000000 */
[----:B------:R-:W-:Y:S01]  /*39530*/  VIADD R163, R164, UR5 ;  /* 0x00000005a4a37c36 */ /* 0x000fe20008000000 */
[----:B------:R-:W-:-:S03]  /*39540*/  ULDC UR5, c[0x0][0x248] ;  /* 0x0000920000057ab9 */ /* 0x000fc60000000800 */
[----:B------:R-:W-:Y:S01]  /*39550*/  VIADD R0, R163, UR5 ;  /* 0x00000005a3007c36 */ /* 0x000fe20008000000 */
[----:B------:R-:W-:Y:S01]  /*39560*/  ULDC UR5, c[0x0][0x248] ;  /* 0x0000920000057ab9 */ /* 0x000fe20000000800 */
[----:B------:R-:W-:Y:S01]  /*39570*/  ISETP.GE.AND P6, PT, R84, UR8, PT ;  /* 0x0000000854007c0c */ /* 0x000fe2000bfc6270 */
[----:B------:R-:W-:Y:S01]  /*39580*/  ULDC UR8, c[0x0][0x248] ;  /* 0x0000920000087ab9 */ /* 0x000fe20000000800 */
        /* <DEDUP_REMOVED lines=10> */
[----:B--2---:R-:W-:Y:S01]  /*39630*/  PRMT R109, R251, 0x7632, R109 ;  /* 0x00007632fb6d7816 */ /* 0x004fe2000000006d */
[----:B------:R0:W-:Y:S01]  /*39640*/  @P2 STG.E.U16 desc[UR6][R88.64], R251 ;  /* 0x000000fb58002986 */ /* 0x0001e2000c101506 */
[----:B------:R-:W-:-:S03]  /*39650*/  ISETP.LT.AND P2, PT, R7, UR4, !P0 ;  /* 0x0000000407007c0c */ /* 0x000fc6000c741270 */
[----:B0-----:R-:W2:Y:S01]  /*39660*/  LDL.LU R251, [R1+0x2d4] ;  /* 0x0002d40001fb7983 */ /* 0x001ea20000300800 */
[----:B------:R-:W-:-:S03]  /*39670*/  IMAD.WIDE R88, R91, 0x2, R10 ;  /* 0x000000025b587825 */ /* 0x000fc600078e020a */
[----:B------:R-:W-:Y:S06]  /*39680*/  @P3 STG.E.U16 desc[UR6][R86.64], R109 ;  /* 0x0000006d56003986 */ /* 0x000fec000c101506 */
[----:B------:R0:W-:Y:S04]  /*39690*/  @P2 STG.E.U16 desc[UR6][R88.64], R252 ;  /* 0x000000fc58002986 */ /* 0x0001e8000c101506 */
[----:B0-----:R-:W4:Y:S01]  /*396a0*/  LDL.LU R252, [R1+0x1500] ;  /* 0x0015000001fc7983 */ /* 0x001f220000300800 */
        /* <DEDUP_REMOVED lines=29> */
[----:B------:R-:W-:Y:S01]  /*39880*/  ISETP.LT.AND P0, PT, R8, UR4, !P0 ;  /* 0x0000000408007c0c */ /* 0x000fe2000c701270 */
[----:B------:R-:W-:Y:S02]  /*39890*/  ULDC UR5, c[0x0][0x248] ;  /* 0x0000920000057ab9 */ /* 0x000fe40000000800 */
[----:B------:R-:W-:Y:S02]  /*398a0*/  VIADD R110, R109, UR8 ;  /* 0x000000086d6e7c36 */ /* 0x000fe40008000000 */
[----:B------:R-:W-:Y:S01]  /*398b0*/  VIADD R90, R4, 0xad ;  /* 0x000000ad045a7836 */ /* 0x000fe20000000000 */
[----:B------:R-:W-:Y:S01]  /*398c0*/  ISETP.LT.AND P3, PT, R5, UR4, !P1 ;  /* 0x0000000405007c0c */ /* 0x000fe2000cf61270 */
[----:B------:R-:W-:Y:S01]  /*398d0*/  VIADD R111, R110, UR5 ;  /* 0x000000056e6f7c36 */ /* 0x000fe20008000000 */
[----:B------:R-:W-:Y:S01]  /*398e0*/  ULDC UR5, c[0x0][0x248] ;  /* 0x0000920000057ab9 */ /* 0x000fe20000000800 */
[----:B------:R-:W-:Y:S01]  /*398f0*/  IMAD.WIDE R86, R119, 0x2, R246 ;  /* 0x0000000277567825 */ /* 0x000fe200078e02f6 */
[----:B------:R-:W-:Y:S01]  /*39900*/  ISETP.GE.AND P4, PT, R90, UR9, PT ;  /* 0x000000095a007c0c */ /* 0x000fe2000bf86270 */
[----:B------:R-:W-:Y:S01]  /*39910*/  ULDC UR8, c[0x0][0x248] ;  /* 0x0000920000087ab9 */ /* 0x000fe20000000800 */
[----:B------:R-:W-:Y:S01]  /*39920*/  ISETP.LT.AND P2, PT, R6, UR4, !P1 ;  /* 0x0000000406007c0c */ /* 0x000fe2000cf41270 */
[----:B------:R-:W-:Y:S01]  /*39930*/  VIADD R112, R111, UR5 ;  /* 0x000000056f707c36 */ /* 0x000fe20008000000 */
[----:B------:R-:W-:Y:S01]  /*39940*/  ULDC UR5, c[0x0][0x248] ;  /* 0x0000920000057ab9 */ /* 0x000fe20000000800 */
[----:B------:R-:W-:Y:S01]  /*39950*/  IMAD.WIDE R90, R91, 0x2, R2 ;  /* 0x000000025b5a7825 */ /* 0x000fe200078e0202 */
[----:B------:R-:W-:Y:S01]  /*39960*/  @P6 LOP3.LUT R9, R9, 0x4, RZ, 0xfc, !PT ;  /* 0x0000000409096812 */ /* 0x000fe200078efcff */
[----:B------:R-:W-:-:S02]  /*39970*/  ULDC UR9, c[0x0][0x22c] ;  /* 0x00008b0000097ab9 */ /* 0x000fc40000000800 */
[----:B------:R-:W-:Y:S01]  /*39980*/  VIADD R113, R112, UR5 ;  /* 0x0000000570717c36 */ /* 0x000fe20008000000 */
[----:B------:R-:W-:Y:S01]  /*39990*/  ULDC UR5, c[0x0][0x248] ;  /* 0x0000920000057ab9 */ /* 0x000fe20000000800 */
[----:B------:R0:W-:Y:S04]  /*399a0*/  @P0 STG.E.U16 desc[UR6][R90.64], R114 ;  /* 0x000000725a000986 */ /* 0x0001e8000c101506 */
[----:B---3--:R1:W-:Y:S01]  /*399b0*/  @P3 STG.E.U16 desc[UR6][R86.64], R250 ;  /* 0x000000fa56003986 */ /* 0x0083e2000c101506 */
[----:B------:R-:W-:Y:S01]  /*399c0*/  ISETP.LT.AND P3, PT, R7, UR4, !P1 ;  /* 0x0000000407007c0c */ /* 0x000fe2000cf61270 */
[----:B0-----:R-:W-:Y:S01]  /*399d0*/  VIADD R114, R113, UR5 ;  /* 0x0000000571727c36 */ /* 0x001fe20008000000 */
[----:B------:R-:W-:-:S03]  /*399e0*/  ULDC UR5, c[0x0][0x248] ;  /* 0x0000920000057ab9 */ /* 0x000fc60000000800 */
[----:B------:R-:W-:Y:S01]  /*399f0*/  VIADD R115, R114, UR8 ;  /* 0x0000000872737c36 */ /* 0x000fe20008000000 */
[----:B------:R-:W-:Y:S01]  /*39a00*/  PRMT R91, R250, 0x7632, R91 ;  /* 0x00007632fa5b7816 */ /* 0x000fe2000000005b */
[----:B------:R-:W-:Y:S01]  /*39a10*/  IMAD.WIDE R88, R119, 0x2, R244 ;  /* 0x0000000277587825 */ /* 0x000fe200078e02f4 */
[----:B------:R-:W-:Y:S01]  /*39a20*/  LOP3.LUT R9, R9, 0xfffffffd, RZ, 0xc0, !PT ;  /* 0xfffffffd09097812 */ /* 0x000fe200078ec0ff */
[----:B------:R-:W-:Y:S02]  /*39a30*/  ULDC UR8, c[0x0][0x22c] ;  /* 0x00008b0000087ab9 */ /* 0x000fe40000000800 */
[----:B------:R-:W-:Y:S01]  /*39a40*/  VIADD R116, R115, UR5 ;  /* 0x0000000573747c36 */ /* 0x000fe20008000000 */
[----:B------:R-:W-:Y:S01]  /*39a50*/  ULDC UR5, c[0x0][0x248] ;  /* 0x0000920000057ab9 */ /* 0x000fe20000000800 */
[----:B-1----:R-:W-:-:S04]  /*39a60*/  IMAD.WIDE R86, R119, 0x2, R10 ;  /* 0x0000000277567825 */ /* 0x002fc800078e020a */
[----:B------:R-:W-:Y:S01]  /*39a70*/  VIADD R117, R116, UR5 ;  /* 0x0000000574757c36 */ /* 0x000fe20008000000 */
[----:B------:R-:W-:Y:S01]  /*39a80*/  ULDC UR5, c[0x0][0x248] ;  /* 0x0000920000057ab9 */ /* 0x000fe20000000800 */
[----:B------:R0:W-:Y:S01]  /*39a90*/  @P2 STG.E.U16 desc[UR6][R88.64], R91 ;  /* 0x0000005b58002986 */ /* 0x0001e2000c101506 */
[----:B------:R-:W-:Y:S01]  /*39aa0*/  ISETP.LT.AND P2, PT, R8, UR4, !P1 ;  /* 0x0000000408007c0c */ /* 0x000fe2000cf41270 */
[----:B------:R-:W-:Y:S01]  /*39ab0*/  VIADD R118, R117, UR5 ;  /* 0x0000000575767c36 */ /* 0x000fe20008000000 */
[----:B------:R-:W-:Y:S01]  /*39ac0*/  ULDC UR5, c[0x0][0x248] ;  /* 0x0000920000057ab9 */ /* 0x000fe20000000800 */
[----:B------:R-:W-:Y:S01]  /*39ad0*/  @P5 LOP3.LUT R9, R9, 0x2, RZ, 0xfc, !PT ;  /* 0x0000000209095812 */ /* 0x000fe200078efcff */
[----:B0-----:R-:W-:-:S03]  /*39ae0*/  VIADD R88, R4, 0xaf ;  /* 0x000000af04587836 */ /* 0x001fc60000000000 */
[----:B------:R-:W-:Y:S02]  /*39af0*/  LOP3.LUT R9, R9, 0xfffffffe, RZ, 0xc0, !PT ;  /* 0xfffffffe09097812 */ /* 0x000fe400078ec0ff */
[----:B------:R-:W-:Y:S02]  /*39b00*/  ISETP.LT.AND P1, PT, R5, UR4, !P6 ;  /* 0x0000000405007c0c */ /* 0x000fe4000f721270 */
[----:B------:R-:W-:-:S04]  /*39b10*/  @P4 LOP3.LUT R9, R9, 0x1, RZ, 0xfc, !PT ;  /* 0x0000000109094812 */ /* 0x000fc800078efcff */
[----:B------:R-:W-:Y:S01]  /*39b20*/  LOP3.LUT R9, R9, 0xffffffef, RZ, 0xc0, !PT ;  /* 0xffffffef09097812 */ /* 0x000fe200078ec0ff */
[C---:B------:R-:W-:Y:S02]  /*39b30*/  VIADD R250, R4.reuse, 0xb4 ;  /* 0x000000b404fa7836 */ /* 0x040fe40000000000 */
[C---:B------:R-:W-:Y:S02]  /*39b40*/  VIADD R249, R4.reuse, 0xb5 ;  /* 0x000000b504f97836 */ /* 0x040fe40000000000 */
[C---:B------:R-:W-:Y:S02]  /*39b50*/  VIADD R248, R4.reuse, 0xb6 ;  /* 0x000000b604f87836 */ /* 0x040fe40000000000 */
[C---:B------:R-:W-:Y:S02]  /*39b60*/  VIADD R243, R4.reuse, 0xb7 ;  /* 0x000000b704f37836 */ /* 0x040fe40000000000 */
[C---:B------:R-:W-:Y:S02]  /*39b70*/  VIADD R242, R4.reuse, 0xb8 ;  /* 0x000000b804f27836 */ /* 0x040fe40000000000 */
[----:B------:R-:W-:-:S02]  /*39b80*/  VIADD R241, R4, 0xb9 ;  /* 0x000000b904f17836 */ /* 0x000fc40000000000 */
[C---:B------:R-:W-:Y:S02]  /*39b90*/  VIADD R240, R4.reuse, 0xba ;  /* 0x000000ba04f07836 */ /* 0x040fe40000000000 */
[C---:B------:R-:W-:Y:S02]  /*39ba0*/  VIADD R239, R4.reuse, 0xbb ;  /* 0x000000bb04ef7836 */ /* 0x040fe40000000000 */
[C---:B------:R-:W-:Y:S02]  /*39bb0*/  VIADD R238, R4.reuse, 0xbc ;  /* 0x000000bc04ee7836 */ /* 0x040fe40000000000 */
[C---:B------:R-:W-:Y:S02]  /*39bc0*/  VIADD R237, R4.reuse, 0xbd ;  /* 0x000000bd04ed7836 */ /* 0x040fe40000000000 */
[----:B------:R-:W-:Y:S01]  /*39bd0*/  VIADD R236, R4, 0xbe ;  /* 0x000000be04ec7836 */ /* 0x000fe20000000000 */
[----:B--2---:R0:W-:Y:S01]  /*39be0*/  @P3 STG.E.U16 desc[UR6][R86.64], R251 ;  /* 0x000000fb56003986 */ /* 0x0041e2000c101506 */
[----:B------:R-:W-:Y:S01]  /*39bf0*/  ISETP.GE.AND P3, PT, R88, UR8, PT ;  /* 0x0000000858007c0c */ /* 0x000fe2000bf66270 */
[----:B------:R-:W-:Y:S01]  /*39c00*/  VIADD R88, R4, 0xb0 ;  /* 0x000000b004587836 */ /* 0x000fe20000000000 */
[----:B------:R-:W-:Y:S01]  /*39c10*/  PRMT R89, R251, 0x7632, R89 ;  /* 0x00007632fb597816 */ /* 0x000fe20000000059 */
[----:B------:R-:W-:Y:S01]  /*39c20*/  ULDC UR8, c[0x0][0x248] ;  /* 0x0000920000087ab9 */ /* 0x000fe20000000800 */
[----:B0-----:R-:W-:-:S04]  /*39c30*/  IMAD.WIDE R86, R119, 0x2, R2 ;  /* 0x0000000277567825 */ /* 0x001fc800078e0202 */
[----:B------:R-:W-:Y:S01]  /*39c40*/  VIADD R119, R118, UR5 ;  /* 0x0000000576777c36 */ /* 0x000fe20008000000 */
[----:B------:R-:W-:-:S03]  /*39c50*/  ULDC UR5, c[0x0][0x248] ;  /* 0x0000920000057ab9 */ /* 0x000fc60000000800 */
[----:B------:R-:W-:Y:S01]  /*39c60*/  VIADD R120, R119, UR5 ;  /* 0x0000000577787c36 */ /* 0x000fe20008000000 */
[----:B------:R-:W-:Y:S01]  /*39c70*/  ULDC UR5, c[0x0][0x248] ;  /* 0x0000920000057ab9 */ /* 0x000fe20000000800 */
[----:B------:R0:W-:Y:S02]  /*39c80*/  @P2 STG.E.U16 desc[UR6][R86.64], R89 ;  /* 0x0000005956002986 */ /* 0x0001e4000c101506 */
[----:B------:R-:W-:Y:S01]  /*39c90*/  VIADD R121, R120, UR5 ;  /* 0x0000000578797c36 */ /* 0x000fe20008000000 */
[----:B------:R-:W-:Y:S02]  /*39ca0*/  ULDC UR5, c[0x0][0x22c] ;  /* 0x00008b0000057ab9 */ /* 0x000fe40000000800 */
[----:B------:R-:W-:Y:S01]  /*39cb0*/  ISETP.GE.AND P2, PT, R88, UR5, PT ;  /* 0x0000000558007c0c */ /* 0x000fe2000bf46270 */
[C---:B------:R-:W-:Y:S01]  /*39cc0*/  VIADD R88, R4.reuse, 0xb1 ;  /* 0x000000b104587836 */ /* 0x040fe20000000000 */
[----:B------:R-:W-:Y:S01]  /*39cd0*/  @P3 LOP3.LUT R9, R9, 0x10, RZ, 0xfc, !PT ;  /* 0x0000001009093812 */ /* 0x000fe200078efcff */
[----:B------:R-:W-:Y:S01]  /*39ce0*/  VIADD R122, R121, UR8 ;  /* 0x00000008797a7c36 */ /* 0x000fe20008000000 */
[----:B------:R-:W-:Y:S01]  /*39cf0*/  ULDC UR8, c[0x0][0x22c] ;  /* 0x00008b0000087ab9 */ /* 0x000fe20000000800 */
[----:B------:R-:W-:-:S02]  /*39d00*/  VIADD R235, R4, 0xbf ;  /* 0x000000bf04eb7836 */ /* 0x000fc40000000000 */
[----:B0-----:R-:W-:Y:S01]  /*39d10*/  IMAD.WIDE R86, R169, 0x2, R246 ;  /* 0x00000002a9567825 */ /* 0x001fe200078e02f6 */
[----:B------:R-:W-:Y:S01]  /*39d20*/  LOP3.LUT R9, R9, 0xffffffdf, RZ, 0xc0, !PT ;  /* 0xffffffdf09097812 */ /* 0x000fe200078ec0ff */
[----:B------:R-:W-:-:S03]  /*39d30*/  ULDC UR5, c[0x0][0x248] ;  /* 0x0000920000057ab9 */ /* 0x000fc60000000800 */
[----:B----4-:R0:W-:Y:S01]  /*39d40*/  @P1 STG.E.U16 desc[UR6][R86.64], R252 ;  /* 0x000000fc56001986 */ /* 0x0101e2000c101506 */
[----:B------:R-:W-:Y:S02]  /*39d50*/  ISETP.GE.AND P1, PT, R88, UR8, PT ;  /* 0x0000000858007c0c */ /* 0x000fe4000bf26270 */
[----:B------:R-:W-:Y:S02]  /*39d60*/  @P2 LOP3.LUT R9, R9, 0x20, RZ, 0xfc, !PT ;  /* 0x0000002009092812 */ /* 0x000fe400078efcff */
[----:B------:R-:W-:Y:S01]  /*39d70*/  ISETP.GE.AND P3, PT, R250, UR46, PT ;  /* 0x0000002efa007c0c */ /* 0x000fe2000bf66270 */
[C---:B------:R-:W-:Y:S01]  /*39d80*/  VIADD R234, R4.reuse, 0xc0 ;  /* 0x000000c004ea7836 */ /* 0x040fe20000000000 */
[----:B------:R-:W-:Y:S01]  /*39d90*/  ISETP.GE.AND P2, PT, R171, UR48, PT ;  /* 0x00000030ab007c0c */ /* 0x000fe2000bf46270 */
[C---:B------:R-:W-:Y:S01]  /*39da0*/  VIADD R233, R4.reuse, 0xc1 ;  /* 0x000000c104e97836 */ /* 0x040fe20000000000 */
[----:B------:R-:W-:Y:S01]  /*39db0*/  LOP3.LUT R9, R9, 0xffffffbf, RZ, 0xc0, !PT ;  /* 0xffffffbf09097812 */ /* 0x000fe200078ec0ff */
[----:B------:R-:W-:Y:S01]  /*39dc0*/  VIADD R232, R4, 0xc2 ;  /* 0x000000c204e87836 */ /* 0x000fe20000000000 */
[----:B------:R-:W-:-:S03]  /*39dd0*/  ULDC UR8, c[0x0][0x22c] ;  /* 0x00008b0000087ab9 */ /* 0x000fc60000000800 */
[----:B------:R-:W-:Y:S02]  /*39de0*/  @P1 LOP3.LUT R9, R9, 0x40, RZ, 0xfc, !PT ;  /* 0x0000004009091812 */ /* 0x000fe400078efcff */
[----:B------:R-:W-:Y:S02]  /*39df0*/  ISETP.GE.AND P1, PT, R170, UR47, PT ;  /* 0x0000002faa007c0c */ /* 0x000fe4000bf26270 */
[----:B------:R-:W-:-:S04]  /*39e00*/  LOP3.LUT R9, R9, 0xffffff7f, RZ, 0xc0, !PT ;  /* 0xffffff7f09097812 */ /* 0x000fc800078ec0ff */
[----:B------:R-:W-:-:S04]  /*39e10*/  @P2 LOP3.LUT R9, R9, 0x80, RZ, 0xfc, !PT ;  /* 0x0000008009092812 */ /* 0x000fc800078efcff */
[----:B------:R-:W-:-:S04]  /*39e20*/  LOP3.LUT R9, R9, 0xfffffeff, RZ, 0xc0, !PT ;  /* 0xfffffeff09097812 */ /* 0x000fc800078ec0ff */
[----:B------:R-:W-:Y:S02]  /*39e30*/  @P1 LOP3.LUT R9, R9, 0x100, RZ, 0xfc, !PT ;  /* 0x0000010009091812 */ /* 0x000fe400078efcff */
[----:B------:R-:W-:Y:S02]  /*39e40*/  ISETP.GE.AND P2, PT, R249, UR45, PT ;  /* 0x0000002df9007c0c */ /* 0x000fe4000bf46270 */
        /* <DEDUP_REMOVED lines=34> */
[----:B------:R-:W-:-:S04]  /*3a070*/  @P1 LOP3.LUT R9, R9, 0x100000, RZ, 0xfc, !PT ;  /* 0x0010000009091812 */ /* 0x000fc800078efcff */
[----:B------:R-:W-:Y:S02]  /*3a080*/  LOP3.LUT R9, R9, 0xffdfffff, RZ, 0xc0, !PT ;  /* 0xffdfffff09097812 */ /* 0x000fe400078ec0ff */
[----:B------:R-:W-:Y:S02]  /*3a090*/  ISETP.GE.AND P2, PT, R233, UR33, PT ;  /* 0x00000021e9007c0c */ /* 0x000fe4000bf46270 */
[----:B------:R-:W-:Y:S02]  /*3a0a0*/  @P3 LOP3.LUT R9, R9, 0x200000, RZ, 0xfc, !PT ;  /* 0x0020000009093812 */ /* 0x000fe400078efcff */
[----:B------:R-:W-:Y:S02]  /*3a0b0*/  ISETP.GE.AND P1, PT, R232, UR32, PT ;  /* 0x00000020e8007c0c */ /* 0x000fe4000bf26270 */
[----:B------:R-:W-:Y:S01]  /*3a0c0*/  LOP3.LUT R9, R9, 0xff7fffff, RZ, 0xc0, !PT ;  /* 0xff7fffff09097812 */ /* 0x000fe200078ec0ff */
[----:B------:R-:W-:-:S03]  /*3a0d0*/  VIADD R229, R4, 0xc3 ;  /* 0x000000c304e57836 */ /* 0x000fc60000000000 */
[----:B------:R-:W-:Y:S02]  /*3a0e0*/  LOP3.LUT R9, R9, 0xffbfffff, RZ, 0xc0, !PT ;  /* 0xffbfffff09097812 */ /* 0x000fe400078ec0ff */
[----:B------:R-:W-:Y:S02]  /*3a0f0*/  ISETP.GE.AND P3, PT, R229, UR31, PT ;  /* 0x0000001fe5007c0c */ /* 0x000fe4000bf66270 */
[----:B------:R-:W-:Y:S01]  /*3a100*/  @P2 LOP3.LUT R9, R9, 0x400000, RZ, 0xfc, !PT ;  /* 0x0040000009092812 */ /* 0x000fe200078efcff */
[----:B------:R-:W-:-:S03]  /*3a110*/  VIADD R231, R4, 0xc4 ;  /* 0x000000c404e77836 */ /* 0x000fc60000000000 */
[----:B------:R-:W-:Y:S02]  /*3a120*/  @P1 LOP3.LUT R9, R9, 0x800000, RZ, 0xfc, !PT ;  /* 0x0080000009091812 */ /* 0x000fe400078efcff */
[----:B0-----:R-:W-:Y:S02]  /*3a130*/  PRMT R86, R252, 0x7632, R86 ;  /* 0x00007632fc567816 */ /* 0x001fe40000000056 */
[----:B------:R-:W-:Y:S01]  /*3a140*/  ISETP.GE.AND P1, PT, R231, UR30, PT ;  /* 0x0000001ee7007c0c */ /* 0x000fe2000bf26270 */
[----:B------:R-:W2:Y:S01]  /*3a150*/  LDL.LU R252, [R1+0x14fc] ;  /* 0x0014fc0001fc7983 */ /* 0x000ea20000300800 */
[----:B------:R-:W-:Y:S01]  /*3a160*/  LOP3.LUT R9, R9, 0xfeffffff, RZ, 0xc0, !PT ;  /* 0xfeffffff09097812 */ /* 0x000fe200078ec0ff */
[----:B------:R-:W-:-:S03]  /*3a170*/  VIADD R230, R4, 0xc5 ;  /* 0x000000c504e67836 */ /* 0x000fc60000000000 */
[----:B------:R-:W-:Y:S02]  /*3a180*/  @P3 LOP3.LUT R9, R9, 0x1000000, RZ, 0xfc, !PT ;  /* 0x0100000009093812 */ /* 0x000fe400078efcff */
[----:B------:R-:W-:Y:S02]  /*3a190*/  ISETP.GE.AND P2, PT, R230, UR29, PT ;  /* 0x0000001de6007c0c */ /* 0x000fe4000bf46270 */
        /* <DEDUP_REMOVED lines=14> */
[----:B------:R-:W-:Y:S01]  /*3a280*/  @P1 LOP3.LUT R9, R9, 0x10000000, RZ, 0xfc, !PT ;  /* 0x1000000009091812 */ /* 0x000fe200078efcff */
[C---:B------:R-:W-:Y:S01]  /*3a290*/  VIADD R223, R4.reuse, 0xcb ;  /* 0x000000cb04df7836 */ /* 0x040fe20000000000 */
[----:B------:R-:W-:Y:S02]  /*3a2a0*/  ISETP.GE.AND P3, PT, R225, UR25, PT ;  /* 0x00000019e1007c0c */ /* 0x000fe4000bf66270 */
[----:B------:R-:W-:Y:S01]  /*3a2b0*/  LOP3.LUT R9, R9, 0xdfffffff, RZ, 0xc0, !PT ;  /* 0xdfffffff09097812 */ /* 0x000fe200078ec0ff */
[----:B------:R-:W-:-:S03]  /*3a2c0*/  VIADD R224, R4, 0xca ;  /* 0x000000ca04e07836 */ /* 0x000fc60000000000 */
[----:B------:R-:W-:Y:S02]  /*3a2d0*/  @P2 LOP3.LUT R9, R9, 0x20000000, RZ, 0xfc, !PT ;  /* 0x2000000009092812 */ /* 0x000fe400078efcff */
[----:B------:R-:W-:Y:S01]  /*3a2e0*/  ISETP.GE.AND P2, PT, R223, UR23, PT ;  /* 0x00000017df007c0c */ /* 0x000fe2000bf46270 */
[----:B------:R-:W-:Y:S01]  /*3a2f0*/  VIADD R222, R4, 0xcc ;  /* 0x000000cc04de7836 */ /* 0x000fe20000000000 */
[----:B------:R-:W-:Y:S02]  /*3a300*/  ISETP.GE.AND P1, PT, R224, UR24, PT ;  /* 0x00000018e0007c0c */ /* 0x000fe4000bf26270 */
[----:B------:R-:W-:Y:S01]  /*3a310*/  LOP3.LUT R9, R9, 0xbfffffff, RZ, 0xc0, !PT ;  /* 0xbfffffff09097812 */ /* 0x000fe200078ec0ff */
[C---:B------:R-:W-:Y:S02]  /*3a320*/  VIADD R90, R4.reuse, 0xae ;  /* 0x000000ae045a7836 */ /* 0x040fe40000000000 */
[C---:B------:R-:W-:Y:S01]  /*3a330*/  VIADD R173, R4.reuse, 0xcd ;  /* 0x000000cd04ad7836 */ /* 0x040fe20000000000 */
[----:B------:R-:W-:Y:S01]  /*3a340*/  @P3 LOP3.LUT R9, R9, 0x40000000, RZ, 0xfc, !PT ;  /* 0x4000000009093812 */ /* 0x000fe200078efcff */
[----:B------:R-:W-:Y:S01]  /*3a350*/  VIADD R221, R4, 0xce ;  /* 0x000000ce04dd7836 */ /* 0x000fe20000000000 */
[----:B------:R-:W-:Y:S01]  /*3a360*/  ISETP.GE.AND P3, PT, R222, UR22, PT ;  /* 0x00000016de007c0c */ /* 0x000fe2000bf66270 */
[----:B------:R-:W-:-:S02]  /*3a370*/  VIADD R220, R4, 0xcf ;  /* 0x000000cf04dc7836 */ /* 0x000fc40000000000 */
        /* <DEDUP_REMOVED lines=47> */
[C---:B------:R-:W-:Y:S01]  /*3a670*/  VIADD R251, R4.reuse, 0xfe ;  /* 0x000000fe04fb7836 */ /* 0x040fe20000000000 */
[----:B------:R-:W-:-:S02]  /*3a680*/  LOP3.LUT R4, R4, 0xfffffffe, RZ, 0xc0, !PT ;  /* 0xfffffffe04047812 */ /* 0x000fc400078ec0ff */
[----:B------:R-:W-:Y:S02]  /*3a690*/  LOP3.LUT R9, R9, 0x7fffffff, RZ, 0xc0, !PT ;  /* 0x7fffffff09097812 */ /* 0x000fe400078ec0ff */
[----:B------:R-:W-:Y:S02]  /*3a6a0*/  @P2 LOP3.LUT R4, R4, 0x1, RZ, 0xfc, !PT ;  /* 0x0000000104042812 */ /* 0x000fe400078efcff */
        /* <DEDUP_REMOVED lines=8> */
[----:B------:R-:W-:Y:S01]  /*3a730*/  LOP3.LUT R4, R4, 0xfffffff7, RZ, 0xc0, !PT ;  /* 0xfffffff704047812 */ /* 0x000fe200078ec0ff */
[----:B------:R-:W-:Y:S01]  /*3a740*/  VIADD R123, R122, UR5 ;  /* 0x000000057a7b7c36 */ /* 0x000fe20008000000 */
[----:B------:R-:W-:Y:S02]  /*3a750*/  ULDC UR5, c[0x0][0x248] ;  /* 0x0000920000057ab9 */ /* 0x000fe40000000800 */
[----:B------:R-:W-:Y:S01]  /*3a760*/  @P2 LOP3.LUT R4, R4, 0x8, RZ, 0xfc, !PT ;  /* 0x0000000804042812 */ /* 0x000fe200078efcff */
[----:B------:R-:W-:Y:S01]  /*3a770*/  VIADD R124, R123, UR5 ;  /* 0x000000057b7c7c36 */ /* 0x000fe20008000000 */
[----:B------:R-:W-:Y:S01]  /*3a780*/  ISETP.GE.AND P1, PT, R219, UR18, PT ;  /* 0x00000012db007c0c */ /* 0x000fe2000bf26270 */
[----:B------:R-:W-:Y:S01]  /*3a790*/  ULDC UR5, c[0x0][0x248] ;  /* 0x0000920000057ab9 */ /* 0x000fe20000000800 */
[----:B------:R-:W-:Y:S01]  /*3a7a0*/  LOP3.LUT R4, R4, 0xffffffef, RZ, 0xc0, !PT ;  /* 0xffffffef04047812 */ /* 0x000fe200078ec0ff */
[----:B------:R-:W-:Y:S01]  /*3a7b0*/  VIADD R125, R124, UR5 ;  /* 0x000000057c7d7c36 */ /* 0x000fe20008000000 */
[----:B------:R-:W-:-:S02]  /*3a7c0*/  ULDC UR5, c[0x0][0x248] ;  /* 0x0000920000057ab9 */ /* 0x000fc40000000800 */
[----:B------:R-:W-:Y:S01]  /*3a7d0*/  @P3 LOP3.LUT R4, R4, 0x10, RZ, 0xfc, !PT ;  /* 0x0000001004043812 */ /* 0x000fe200078efcff */
[----:B------:R-:W-:Y:S01]  /*3a7e0*/  VIADD R126, R125, UR5 ;  /* 0x000000057d7e7c36 */ /* 0x000fe20008000000 */
[----:B------:R-:W-:Y:S01]  /*3a7f0*/  ISETP.GE.AND P2, PT, R218, UR17, PT ;  /* 0x00000011da007c0c */ /* 0x000fe2000bf46270 */
[----:B------:R-:W-:Y:S01]  /*3a800*/  ULDC UR5, c[0x0][0x248] ;  /* 0x0000920000057ab9 */ /* 0x000fe20000000800 */
        /* <DEDUP_REMOVED lines=51> */
[----:B------:R-:W-:Y:S01]  /*3ab40*/  ISETP.GE.AND P0, PT, R90, UR9, PT ;  /* 0x000000095a007c0c */ /* 0x000fe2000bf06270 */
[----:B------:R-:W-:Y:S01]  /*3ab50*/  ULDC UR9, c[0x0][0x22c] ;  /* 0x00008b0000097ab9 */ /* 0x000fe20000000800 */
[----:B------:R-:W-:Y:S01]  /*3ab60*/  @P2 LOP3.LUT R4, R4, 0x1000, RZ, 0xfc, !PT ;  /* 0x0000100004042812 */ /* 0x000fe200078efcff */
[----:B------:R-:W-:Y:S01]  /*3ab70*/  ULDC UR5, c[0x0][0x248] ;  /* 0x0000920000057ab9 */ /* 0x000fe20000000800 */
[----:B------:R-:W-:Y:S01]  /*3ab80*/  ISETP.GE.AND P1, PT, R210, UR9, PT ;  /* 0x00000009d2007c0c */ /* 0x000fe2000bf26270 */
[----:B------:R-:W-:Y:S01]  /*3ab90*/  VIADD R142, R141, UR5 ;  /* 0x000000058d8e7c36 */ /* 0x000fe20008000000 */
[----:B------:R-:W-:Y:S01]  /*3aba0*/  LOP3.LUT R4, R4, 0xffffdfff, RZ, 0xc0, !PT ;  /* 0xffffdfff04047812 */ /* 0x000fe200078ec0ff */
[----:B------:R-:W-:-:S02]  /*3abb0*/  ULDC UR5, c[0x0][0x248] ;  /* 0x0000920000057ab9 */ /* 0x000fc40000000800 */
[----:B------:R-:W-:Y:S01]  /*3abc0*/  VIADD R143, R142, UR5 ;  /* 0x000000058e8f7c36 */ /* 0x000fe20008000000 */
[----:B------:R-:W-:Y:S01]  /*3abd0*/  @P3 LOP3.LUT R4, R4, 0x2000, RZ, 0xfc, !PT ;  /* 0x0000200004043812 */ /* 0x000fe200078efcff */
[----:B------:R-:W-:Y:S01]  /*3abe0*/  ULDC UR5, c[0x0][0x248] ;  /* 0x0000920000057ab9 */ /* 0x000fe20000000800 */
[----:B------:R-:W-:Y:S01]  /*3abf0*/  ISETP.GE.AND P2, PT, R209, UR8, PT ;  /* 0x00000008d1007c0c */ /* 0x000fe2000bf46270 */
[----:B------:R-:W-:Y:S01]  /*3ac00*/  VIADD R144, R143, UR5 ;  /* 0x000000058f907c36 */ /* 0x000fe20008000000 */
[----:B------:R-:W-:Y:S01]  /*3ac10*/  LOP3.LUT R4, R4, 0xffffbfff, RZ, 0xc0, !PT ;  /* 0xffffbfff04047812 */ /* 0x000fe200078ec0ff */
[----:B------:R-:W-:Y:S02]  /*3ac20*/  ULDC UR5, c[0x0][0x248] ;  /* 0x0000920000057ab9 */ /* 0x000fe40000000800 */
[----:B------:R-:W-:Y:S01]  /*3ac30*/  VIADD R145, R144, UR5 ;  /* 0x0000000590917c36 */ /* 0x000fe20008000000 */
[----:B------:R-:W-:Y:S01]  /*3ac40*/  @P1 LOP3.LUT R4, R4, 0x4000, RZ, 0xfc, !PT ;  /* 0x0000400004041812 */ /* 0x000fe200078efcff */
[----:B------:R-:W-:-:S02]  /*3ac50*/  ULDC UR5, c[0x0][0x22c] ;  /* 0x00008b0000057ab9 */ /* 0x000fc40000000800 */
        /* <DEDUP_REMOVED lines=46> */
[----:B------:R-:W-:Y:S02]  /*3af40*/  ISETP.GE.AND P3, PT, R193, UR5, PT ;  /* 0x00000005c1007c0c */ /* 0x000fe4000bf66270 */
[----:B------:R-:W-:Y:S02]  /*3af50*/  LOP3.LUT R4, R4, 0xbfffffff, RZ, 0xc0, !PT ;  /* 0xbfffffff04047812 */ /* 0x000fe400078ec0ff */
[----:B--2---:R-:W-:Y:S02]  /*3af60*/  LOP3.LUT R252, R252, 0xfffffffe, RZ, 0xc0, !PT ;  /* 0xfffffffefcfc7812 */ /* 0x004fe400078ec0ff */
[----:B------:R-:W-:-:S02]  /*3af70*/  @P2 LOP3.LUT R4, R4, 0x40000000, RZ, 0xfc, !PT ;  /* 0x4000000004042812 */ /* 0x000fc400078efcff */
[----:B------:R-:W-:Y:S02]  /*3af80*/  ISETP.GE.AND P2, PT, R191, UR5, PT ;  /* 0x00000005bf007c0c */ /* 0x000fe4000bf46270 */
        /* <DEDUP_REMOVED lines=16> */
[----:B------:R-:W-:Y:S02]  /*3b090*/  @P2 LOP3.LUT R252, R252, 0x10, RZ, 0xfc, !PT ;  /* 0x00000010fcfc2812 */ /* 0x000fe400078efcff */
        /* <DEDUP_REMOVED lines=24> */
[----:B------:R0:W-:Y:S01]  /*3b220*/  STL.S16 [R1], R86 ;  /* 0x0000005601007387 */ /* 0x0001e20000100600 */
[----:B------:R-:W-:Y:S01]  /*3b230*/  ISETP.GE.AND P2, PT, R183, UR5, PT ;  /* 0x00000005b7007c0c */ /* 0x000fe2000bf46270 */
[----:B------:R-:W-:Y:S01]  /*3b240*/  VIADD R154, R153, UR51 ;  /* 0x00000033999a7c36 */ /* 0x000fe20008000000 */
[----:B------:R-:W-:Y:S01]  /*3b250*/  @P3 LOP3.LUT R252, R252, 0x100, RZ, 0xfc, !PT ;  /* 0x00000100fcfc3812 */ /* 0x000fe200078efcff */
[----:B------:R-:W-:-:S02]  /*3b260*/  ULDC UR49, c[0x0][0x248] ;  /* 0x0000920000317ab9 */ /* 0x000fc40000000800 */
[----:B------:R-:W-:Y:S01]  /*3b270*/  VIADD R155, R154, UR58 ;  /* 0x0000003a9a9b7c36 */ /* 0x000fe20008000000 */
[----:B------:R-:W-:-:S03]  /*3b280*/  LOP3.LUT R252, R252, 0xfffffdff, RZ, 0xc0, !PT ;  /* 0xfffffdfffcfc7812 */ /* 0x000fc600078ec0ff */
[----:B------:R-:W-:Y:S01]  /*3b290*/  VIADD R156, R155, UR57 ;  /* 0x000000399b9c7c36 */ /* 0x000fe20008000000 */
[----:B------:R-:W-:Y:S02]  /*3b2a0*/  @P1 LOP3.LUT R252, R252, 0x200, RZ, 0xfc, !PT ;  /* 0x00000200fcfc1812 */ /* 0x000fe400078efcff */
[----:B------:R-:W-:Y:S01]  /*3b2b0*/  ISETP.GE.AND P3, PT, R182, UR5, PT ;  /* 0x00000005b6007c0c */ /* 0x000fe2000bf66270 */
        /* <DEDUP_REMOVED lines=18> */
[----:B------:R-:W-:-:S03]  /*3b3e0*/  @P2 LOP3.LUT R252, R252, 0x2000, RZ, 0xfc, !PT ;  /* 0x00002000fcfc2812 */ /* 0x000fc600078efcff */
[----:B0-----:R-:W-:Y:S01]  /*3b3f0*/  VIADD R86, R87, UR50 ;  /* 0x0000003257567c36 */ /* 0x001fe20008000000 */
[----:B------:R-:W-:Y:S01]  /*3b400*/  LOP3.LUT R252, R252, 0xffffbfff, RZ, 0xc0, !PT ;  /* 0xffffbffffcfc7812 */ /* 0x000fe200078ec0ff */
[----:B------:R-:W-:Y:S01]  /*3b410*/  IMAD.WIDE R160, R169, 0x2, R244 ;  /* 0x00000002a9a07825 */ /* 0x000fe200078e02f4 */
[----:B------:R-:W-:Y:S02]  /*3b420*/  ISETP.GE.AND P1, PT, R178, UR5, PT ;  /* 0x00000005b2007c0c */ /* 0x000fe4000bf26270 */
[----:B------:R-:W-:Y:S01]  /*3b430*/  @P3 LOP3.LUT R252, R252, 0x4000, RZ, 0xfc, !PT ;  /* 0x00004000fcfc3812 */ /* 0x000fe200078efcff */
[----:B------:R-:W-:Y:S01]  /*3b440*/  VIADD R162, R86, UR49 ;  /* 0x0000003156a27c36 */ /* 0x000fe20008000000 */
[----:B------:R-:W-:Y:S02]  /*3b450*/  ISETP.GE.AND P2, PT, R177, UR5, PT ;  /* 0x00000005b1007c0c */ /* 0x000fe4000bf46270 */
[----:B------:R-:W-:Y:S02]  /*3b460*/  ISETP.GE.AND P3, PT, R172, UR5, PT ;  /* 0x00000005ac007c0c */ /* 0x000fe4000bf66270 */
[----:B------:R-:W-:-:S02]  /*3b470*/  ISETP.GE.AND P4, PT, R176, UR5, PT ;  /* 0x00000005b0007c0c */ /* 0x000fc4000bf86270 */
[----:B------:R-:W-:Y:S02]  /*3b480*/  ISETP.GE.AND P5, PT, R251, UR5, PT ;  /* 0x00000005fb007c0c */ /* 0x000fe4000bfa6270 */
[----:B------:R-:W-:Y:S01]  /*3b490*/  ISETP.GE.AND P6, PT, R175, UR5, PT ;  /* 0x00000005af007c0c */ /* 0x000fe2000bfc6270 */
[----:B------:R-:W2:Y:S04]  /*3b4a0*/  LDL.LU.S16 R171, [R1] ;  /* 0x0000000001ab7983 */ /* 0x000ea80000300600 */
[----:B------:R-:W3:Y:S04]  /*3b4b0*/  LDL.LU R239, [R1+0x2f4] ;  /* 0x0002f40001ef7983 */ /* 0x000ee80000300800 */
[----:B------:R-:W4:Y:S04]  /*3b4c0*/  LDL.LU R240, [R1+0x2e8] ;  /* 0x0002e80001f07983 */ /* 0x000f280000300800 */
[----:B------:R-:W4:Y:S01]  /*3b4d0*/  LDL.LU R241, [R1+0x2d8] ;  /* 0x0002d80001f17983 */ /* 0x000f220000300800 */
[----:B------:R-:W-:-:S03]  /*3b4e0*/  LOP3.LUT R252, R252, 0xfffbffff, RZ, 0xc0, !PT ;  /* 0xfffbfffffcfc7812 */ /* 0x000fc600078ec0ff */
[----:B------:R-:W4:Y:S01]  /*3b4f0*/  LDL.LU R242, [R1+0x308] ;  /* 0x0003080001f27983 */ /* 0x000f220000300800 */
[----:B------:R-:W-:-:S03]  /*3b500*/  @P3 LOP3.LUT R252, R252, 0x40000, RZ, 0xfc, !PT ;  /* 0x00040000fcfc3812 */ /* 0x000fc600078efcff */
[----:B------:R-:W4:Y:S01]  /*3b510*/  LDL.LU R243, [R1+0x2f8] ;  /* 0x0002f80001f37983 */ /* 0x000f220000300800 */
[----:B------:R-:W-:-:S03]  /*3b520*/  LOP3.LUT R252, R252, 0xfffdffff, RZ, 0xc0, !PT ;  /* 0xfffdfffffcfc7812 */ /* 0x000fc600078ec0ff */
[----:B------:R-:W4:Y:S01]  /*3b530*/  LDL.LU R248, [R1+0x2ec] ;  /* 0x0002ec0001f87983 */ /* 0x000f220000300800 */
[----:B------:R-:W-:Y:S02]  /*3b540*/  @P4 LOP3.LUT R252, R252, 0x20000, RZ, 0xfc, !PT ;  /* 0x00020000fcfc4812 */ /* 0x000fe400078efcff */
[----:B------:R-:W-:Y:S01]  /*3b550*/  LOP3.LUT P4, RZ, R9, 0x2, RZ, 0xc0, !PT ;  /* 0x0000000209ff7812 */ /* 0x000fe2000788c0ff */
[----:B------:R-:W4:Y:S01]  /*3b560*/  LDL.LU R249, [R1+0x2dc] ;  /* 0x0002dc0001f97983 */ /* 0x000f220000300800 */
[----:B------:R-:W-:-:S03]  /*3b570*/  LOP3.LUT R252, R252, 0xfffeffff, RZ, 0xc0, !PT ;  /* 0xfffefffffcfc7812 */ /* 0x000fc600078ec0ff */
[----:B------:R-:W4:Y:S01]  /*3b580*/  LDL.LU R250, [R1+0x30c] ;  /* 0x00030c0001fa7983 */ /* 0x000f220000300800 */
[----:B------:R-:W-:Y:S02]  /*3b590*/  @P5 LOP3.LUT R252, R252, 0x10000, RZ, 0xfc, !PT ;  /* 0x00010000fcfc5812 */ /* 0x000fe400078efcff */
[----:B------:R-:W-:Y:S02]  /*3b5a0*/  LOP3.LUT P5, RZ, R9, 0x1, RZ, 0xc0, !PT ;  /* 0x0000000109ff7812 */ /* 0x000fe400078ac0ff */
[----:B------:R-:W-:-:S04]  /*3b5b0*/  LOP3.LUT R252, R252, 0xffff7fff, RZ, 0xc0, !PT ;  /* 0xffff7ffffcfc7812 */ /* 0x000fc800078ec0ff */
[----:B------:R-:W-:Y:S02]  /*3b5c0*/  @P6 LOP3.LUT R252, R252, 0x8000, RZ, 0xfc, !PT ;  /* 0x00008000fcfc6812 */ /* 0x000fe400078efcff */
[----:B------:R-:W-:-:S04]  /*3b5d0*/  LOP3.LUT P6, RZ, R9, 0x4, RZ, 0xc0, !PT ;  /* 0x0000000409ff7812 */ /* 0x000fc800078cc0ff */
[----:B------:R-:W-:-:S13]  /*3b5e0*/  ISETP.LT.AND P3, PT, R6, UR4, !P6 ;  /* 0x0000000406007c0c */ /* 0x000fda000f761270 */
[----:B--2---:R0:W-:Y:S04]  /*3b5f0*/  @P3 STG.E.U16 desc[UR6][R160.64], R171 ;  /* 0x000000aba0003986 */ /* 0x0041e8000c101506 */
[----:B0-----:R-:W2:Y:S04]  /*3b600*/  LDL.LU R171, [R1+0x2fc] ;  /* 0x0002fc0001ab7983 */ /* 0x001ea80000300800 */
[----:B------:R-:W2:Y:S04]  /*3b610*/  LDL.LU R232, [R1+0x350] ;  /* 0x0003500001e87983 */ /* 0x000ea80000300800 */
[----:B------:R-:W2:Y:S04]  /*3b620*/  LDL.LU R233, [R1+0x340] ;  /* 0x0003400001e97983 */ /* 0x000ea80000300800 */
[----:B------:R-:W2:Y:S01]  /*3b630*/  LDL.LU R234, [R1+0x370] ;  /* 0x0003700001ea7983 */ /* 0x000ea20000300800 */
[----:B------:R-:W-:-:S02]  /*3b640*/  ISETP.LT.AND P3, PT, R7, UR4, !P6 ;  /* 0x0000000407007c0c */ /* 0x000fc4000f761270 */
[----:B------:R-:W-:Y:S01]  /*3b650*/  ISETP.LT.AND P6, PT, R8, UR4, !P6 ;  /* 0x0000000408007c0c */ /* 0x000fe2000f7c1270 */
[----:B------:R-:W2:Y:S01]  /*3b660*/  LDL.LU R235, [R1+0x360] ;  /* 0x0003600001eb7983 */ /* 0x000ea20000300800 */
[----:B------:R-:W-:Y:S01]  /*3b670*/  IMAD.WIDE R160, R169, 0x2, R10 ;  /* 0x00000002a9a07825 */ /* 0x000fe200078e020a */
[----:B---3--:R-:W-:Y:S02]  /*3b680*/  PRMT R170, R239, 0x7632, R170 ;  /* 0x00007632efaa7816 */ /* 0x008fe400000000aa */
[----:B------:R-:W3:Y:S04]  /*3b690*/  LDL.LU R236, [R1+0x354] ;  /* 0x0003540001ec7983 */ /* 0x000ee80000300800 */
[----:B------:R-:W3:Y:S04]  /*3b6a0*/  LDL.LU R237, [R1+0x344] ;  /* 0x0003440001ed7983 */ /* 0x000ee80000300800 */
[----:B------:R0:W-:Y:S04]  /*3b6b0*/  @P3 STG.E.U16 desc[UR6][R160.64], R239 ;  /* 0x000000efa0003986 */ /* 0x0001e8000c101506 */
[----:B------:R-:W3:Y:S01]  /*3b6c0*/  LDL.LU R238, [R1+0x374] ;  /* 0x0003740001ee7983 */ /* 0x000ee20000300800 */
[----:B0-----:R-:W-:-:S03]  /*3b6d0*/  IMAD.WIDE R160, R169, 0x2, R2 ;  /* 0x00000002a9a07825 */ /* 0x001fc600078e0202 */
[----:B------:R-:W3:Y:S04]  /*3b6e0*/  LDL.LU R239, [R1+0x364] ;  /* 0x0003640001ef7983 */ /* 0x000ee80000300800 */
[----:B------:R0:W-:Y:S01]  /*3b6f0*/  @P6 STG.E.U16 desc[UR6][R160.64], R170 ;  /* 0x000000aaa0006986 */ /* 0x0001e2000c101506 */
[----:B------:R-:W-:Y:S01]  /*3b700*/  ISETP.LT.AND P6, PT, R5, UR4, !P4 ;  /* 0x0000000405007c0c */ /* 0x000fe2000e7c1270 */
[----:B0-----:R-:W-:-:S12]  /*3b710*/  IMAD.WIDE R160, R168, 0x2, R246 ;  /* 0x00000002a8a07825 */ /* 0x001fd800078e02f6 */
[----:B----4-:R0:W-:Y:S01]  /*3b720*/  @P6 STG.E.U16 desc[UR6][R160.64], R240 ;  /* 0x000000f0a0006986 */ /* 0x0101e2000c101506 */
[----:B------:R-:W-:Y:S02]  /*3b730*/  ISETP.LT.AND P6, PT, R6, UR4, !P4 ;  /* 0x0000000406007c0c */ /* 0x000fe4000e7c1270 */
[----:B------:R-:W-:Y:S01]  /*3b740*/  PRMT R169, R240, 0x7632, R169 ;  /* 0x00007632f0a97816 */ /* 0x000fe200000000a9 */
[----:B0-----:R-:W-:Y:S01]  /*3b750*/  IMAD.WIDE R160, R168, 0x2, R244 ;  /* 0x00000002a8a07825 */ /* 0x001fe200078e02f4 */
[----:B------:R-:W4:Y:S09]  /*3b760*/  LDL.LU R240, [R1+0x358] ;  /* 0x0003580001f07983 */ /* 0x000f320000300800 */
[----:B------:R0:W-:Y:S01]  /*3b770*/  @P6 STG.E.U16 desc[UR6][R160.64], R169 ;  /* 0x000000a9a0006986 */ /* 0x0001e2000c101506 */
[----:B------:R-:W-:-:S02]  /*3b780*/  ISETP.LT.AND P6, PT, R7, UR4, !P4 ;  /* 0x0000000407007c0c */ /* 0x000fc4000e7c1270 */
[----:B------:R-:W-:Y:S01]  /*3b790*/  ISETP.LT.AND P4, PT, R8, UR4, !P4 ;  /* 0x0000000408007c0c */ /* 0x000fe2000e781270 */
[----:B0-----:R-:W-:Y:S01]  /*3b7a0*/  IMAD.WIDE R160, R168, 0x2, R10 ;  /* 0x00000002a8a07825 */ /* 0x001fe200078e020a */
[----:B------:R-:W-:-:S09]  /*3b7b0*/  PRMT R169, R241, 0x7632, R169 ;  /* 0x00007632f1a97816 */ /* 0x000fd200000000a9 */
[----:B------:R0:W-:Y:S01]  /*3b7c0*/  @P6 STG.E.U16 desc[UR6][R160.64], R241 ;  /* 0x000000f1a0006986 */ /* 0x0001e2000c101506 */
[----:B------:R-:W-:Y:S01]  /*3b7d0*/  ISETP.LT.AND P6, PT, R5, UR4, !P5 ;  /* 0x0000000405007c0c */ /* 0x000fe2000efc1270 */
[----:B0-----:R-:W-:Y:S02]  /*3b7e0*/  IMAD.WIDE R160, R168, 0x2, R2 ;  /* 0x00000002a8a07825 */ /* 0x001fe400078e0202 */
[----:B------:R-:W4:Y:S04]  /*3b7f0*/  LDL.LU R241, [R1+0x348] ;  /* 0x0003480001f17983 */ /* 0x000f280000300800 */
[----:B------:R0:W-:Y:S02]  /*3b800*/  @P4 STG.E.U16 desc[UR6][R160.64], R169 ;  /* 0x000000a9a0004986 */ /* 0x0001e4000c101506 */
[----:B0-----:R-:W-:-:S05]  /*3b810*/  IMAD.WIDE R160, R167, 0x2, R246 ;  /* 0x00000002a7a07825 */ /* 0x001fca00078e02f6 */
[----:B------:R0:W-:Y:S01]  /*3b820*/  @P6 STG.E.U16 desc[UR6][R160.64], R242 ;  /* 0x000000f2a0006986 */ /* 0x0001e2000c101506 */
[----:B------:R-:W-:Y:S02]  /*3b830*/  ISETP.LT.AND P6, PT, R6, UR4, !P5 ;  /* 0x0000000406007c0c */ /* 0x000fe4000efc1270 */
[----:B------:R-:W-:Y:S01]  /*3b840*/  PRMT R168, R242, 0x7632, R168 ;  /* 0x00007632f2a87816 */ /* 0x000fe200000000a8 */
[----:B0-----:R-:W-:Y:S01]  /*3b850*/  IMAD.WIDE R160, R167, 0x2, R244 ;  /* 0x00000002a7a07825 */ /* 0x001fe200078e02f4 */
[----:B------:R-:W-:Y:S01]  /*3b860*/  LOP3.LUT P4, RZ, R9, 0x10, RZ, 0xc0, !PT ;  /* 0x0000001009ff7812 */ /* 0x000fe2000788c0ff */
[----:B------:R-:W4:Y:S08]  /*3b870*/  LDL.LU R242, [R1+0x378] ;  /* 0x0003780001f27983 */ /* 0x000f300000300800 */
        /* <DEDUP_REMOVED lines=22> */
[----:B------:R0:W-:Y:S02]  /*3b9e0*/  @P6 STG.E.U16 desc[UR6][R160.64], R249 ;  /* 0x000000f9a0006986 */ /* 0x0001e4000c101506 */
[----:B0-----:R-:W-:Y:S02]  /*3b9f0*/  IMAD.WIDE R160, R166, 0x2, R2 ;  /* 0x00000002a6a07825 */ /* 0x001fe400078e0202 */
[----:B------:R-:W4:Y:S04]  /*3ba00*/  LDL.LU R249, [R1+0x34c] ;  /* 0x00034c0001f97983 */ /* 0x000f280000300800 */
[----:B------:R0:W-:Y:S01]  /*3ba10*/  @P0 STG.E.U16 desc[UR6][R160.64], R167 ;  /* 0x000000a7a0000986 */ /* 0x0001e2000c101506 */
[----:B------:R-:W-:Y:S01]  /*3ba20*/  ISETP.LT.AND P0, PT, R5, UR4, !P4 ;  /* 0x0000000405007c0c */ /* 0x000fe2000e701270 */
[----:B0-----:R-:W-:-:S12]  /*3ba30*/  IMAD.WIDE R160, R165, 0x2, R246 ;  /* 0x00000002a5a07825 */ /* 0x001fd800078e02f6 */
[----:B------:R0:W-:Y:S01]  /*3ba40*/  @P0 STG.E.U16 desc[UR6][R160.64], R250 ;  /* 0x000000faa0000986 */ /* 0x0001e2000c101506 */
[----:B------:R-:W-:Y:S02]  /*3ba50*/  ISETP.LT.AND P0, PT, R6, UR4, !P4 ;  /* 0x0000000406007c0c */ /* 0x000fe4000e701270 */
[----:B------:R-:W-:Y:S01]  /*3ba60*/  PRMT R166, R250, 0x7632, R166 ;  /* 0x00007632faa67816 */ /* 0x000fe200000000a6 */
[----:B0-----:R-:W-:Y:S01]  /*3ba70*/  IMAD.WIDE R160, R165, 0x2, R244 ;  /* 0x00000002a5a07825 */ /* 0x001fe200078e02f4 */
[----:B------:R-:W-:Y:S01]  /*3ba80*/  LOP3.LUT P6, RZ, R9, 0x40, RZ, 0xc0, !PT ;  /* 0x0000004009ff7812 */ /* 0x000fe200078cc0ff */
[----:B------:R-:W4:Y:S08]  /*3ba90*/  LDL.LU R250, [R1+0x37c] ;  /* 0x00037c0001fa7983 */ /* 0x000f300000300800 */
[----:B------:R0:W-:Y:S01]  /*3baa0*/  @P0 STG.E.U16 desc[UR6][R160.64], R166 ;  /* 0x000000a6a0000986 */ /* 0x0001e2000c101506 */
[----:B------:R-:W-:Y:S01]  /*3bab0*/  ISETP.LT.AND P0, PT, R7, UR4, !P4 ;  /* 0x0000000407007c0c */ /* 0x000fe2000e701270 */
[----:B0-----:R-:W-:-:S12]  /*3bac0*/  IMAD.WIDE R160, R165, 0x2, R10 ;  /* 0x00000002a5a07825 */ /* 0x001fd800078e020a */
[----:B--2---:R0:W-:Y:S01]  /*3bad0*/  @P0 STG.E.U16 desc[UR6][R160.64], R171 ;  /* 0x000000aba0000986 */ /* 0x0041e2000c101506 */
[----:B------:R-:W-:Y:S02]  /*3bae0*/  ISETP.LT.AND P0, PT, R8, UR4, !P4 ;  /* 0x0000000408007c0c */ /* 0x000fe4000e701270 */
[----:B------:R-:W-:Y:S01]  /*3baf0*/  PRMT R166, R171, 0x7632, R166 ;  /* 0x00007632aba67816 */ /* 0x000fe200000000a6 */
[----:B0-----:R-:W-:Y:S01]  /*3bb00*/  IMAD.WIDE R160, R165, 0x2, R2 ;  /* 0x00000002a5a07825 */ /* 0x001fe200078e0202 */
[----:B------:R-:W-:Y:S01]  /*3bb10*/  LOP3.LUT P4, RZ, R9, 0x80, RZ, 0xc0, !PT ;  /* 0x0000008009ff7812 */ /* 0x000fe2000788c0ff */
[----:B------:R-:W2:Y:S08]  /*3bb20*/  LDL.LU R171, [R1+0x36c] ;  /* 0x00036c0001ab7983 */ /* 0x000eb00000300800 */
[----:B------:R0:W-:Y:S01]  /*3bb30*/  @P0 STG.E.U16 desc[UR6][R160.64], R166 ;  /* 0x000000a6a0000986 */ /* 0x0001e2000c101506 */
[----:B------:R-:W-:Y:S01]  /*3bb40*/  ISETP.LT.AND P0, PT, R5, UR4, !P5 ;  /* 0x0000000405007c0c */ /* 0x000fe2000ef01270 */
[----:B0-----:R-:W-:-:S12]  /*3bb50*/  IMAD.WIDE R160, R164, 0x2, R246 ;  /* 0x00000002a4a07825 */ /* 0x001fd800078e02f6 */
[----:B------:R0:W-:Y:S01]  /*3bb60*/  @P0 STG.E.U16 desc[UR6][R160.64], R232 ;  /* 0x000000e8a0000986 */ /* 0x0001e2000c101506 */
[----:B------:R-:W-:Y:S02]  /*3bb70*/  ISETP.LT.AND P0, PT, R6, UR4, !P5 ;  /* 0x0000000406007c0c */ /* 0x000fe4000ef01270 */
[----:B------:R-:W-:Y:S01]  /*3bb80*/  PRMT R165, R232, 0x7632, R165 ;  /* 0x00007632e8a57816 */ /* 0x000fe200000000a5 */
[C---:B0-----:R-:W-:Y:S01]  /*3bb90*/  IMAD.WIDE R160, R164.reuse, 0x2, R244 ;  /* 0x00000002a4a07825 */ /* 0x041fe200078e02f4 */
[----:B------:R-:W2:Y:S09]  /*3bba0*/  LDL.LU R232, [R1+0x3c0] ;  /* 0x0003c00001e87983 */ /* 0x000eb20000300800 */
        /* <DEDUP_REMOVED lines=15> */
[----:B0-----:R-:W-:Y:S01]  /*3bca0*/  IMAD.WIDE R160, R163, 0x2, R244 ;  /* 0x00000002a3a07825 */ /* 0x001fe200078e02f4 */
[----:B------:R-:W-:Y:S01]  /*3bcb0*/  PRMT R165, R235, 0x7632, R165 ;  /* 0x00007632eba57816 */ /* 0x000fe200000000a5 */
[----:B------:R-:W2:Y:S08]  /*3bcc0*/  LDL.LU R234, [R1+0x3e0] ;  /* 0x0003e00001ea7983 */ /* 0x000eb00000300800 */
[----:B------:R0:W-:Y:S01]  /*3bcd0*/  @P0 STG.E.U16 desc[UR6][R160.64], R164 ;  /* 0x000000a4a0000986 */ /* 0x0001e2000c101506 */
[----:B------:R-:W-:Y:S01]  /*3bce0*/  ISETP.LT.AND P0, PT, R7, UR4, !P6 ;  /* 0x0000000407007c0c */ /* 0x000fe2000f701270 */
[----:B0-----:R-:W-:-:S12]  /*3bcf0*/  IMAD.WIDE R160, R163, 0x2, R10 ;  /* 0x00000002a3a07825 */ /* 0x001fd800078e020a */
[----:B------:R0:W-:Y:S01]  /*3bd00*/  @P0 STG.E.U16 desc[UR6][R160.64], R235 ;  /* 0x000000eba0000986 */ /* 0x0001e2000c101506 */
[----:B------:R-:W-:Y:S01]  /*3bd10*/  ISETP.LT.AND P0, PT, R8, UR4, !P6 ;  /* 0x0000000408007c0c */ /* 0x000fe2000f701270 */
[----:B0-----:R-:W-:Y:S01]  /*3bd20*/  IMAD.WIDE R160, R163, 0x2, R2 ;  /* 0x00000002a3a07825 */ /* 0x001fe200078e0202 */
[----:B---3--:R-:W-:Y:S01]  /*3bd30*/  PRMT R164, R237, 0x7632, R164 ;  /* 0x00007632eda47816 */ /* 0x008fe200000000a4 */
[----:B------:R-:W3:Y:S10]  /*3bd40*/  LDL.LU R235, [R1+0x3d0] ;  /* 0x0003d00001eb7983 */ /* 0x000ef40000300800 */
[----:B------:R0:W-:Y:S01]  /*3bd50*/  @P0 STG.E.U16 desc[UR6][R160.64], R165 ;  /* 0x000000a5a0000986 */ /* 0x0001e2000c101506 */
[----:B------:R-:W-:Y:S01]  /*3bd60*/  ISETP.LT.AND P0, PT, R5, UR4, !P4 ;  /* 0x0000000405007c0c */ /* 0x000fe2000e701270 */
[----:B0-----:R-:W-:-:S12]  /*3bd70*/  IMAD.WIDE R160, R0, 0x2, R246 ;  /* 0x0000000200a07825 */ /* 0x001fd800078e02f6 */
[----:B------:R0:W-:Y:S01]  /*3bd80*/  @P0 STG.E.U16 desc[UR6][R160.64], R236 ;  /* 0x000000eca0000986 */ /* 0x0001e2000c101506 */
[----:B------:R-:W-:Y:S02]  /*3bd90*/  ISETP.LT.AND P0, PT, R6, UR4, !P4 ;  /* 0x0000000406007c0c */ /* 0x000fe4000e701270 */
[----:B------:R-:W-:Y:S01]  /*3bda0*/  PRMT R163, R236, 0x7632, R163 ;  /* 0x00007632eca37816 */ /* 0x000fe200000000a3 */
[C---:B0-----:R-:W-:Y:S01]  /*3bdb0*/  IMAD.WIDE R160, R0.reuse, 0x2, R244 ;  /* 0x0000000200a07825 */ /* 0x041fe200078e02f4 */
[----:B------:R-:W-:Y:S01]  /*3bdc0*/  LOP3.LUT P6, RZ, R9, 0x200, RZ, 0xc0, !PT ;  /* 0x0000020009ff7812 */ /* 0x000fe200078cc0ff */
[----:B------:R-:W3:Y:S08]  /*3bdd0*/  LDL.LU R236, [R1+0x3c4] ;  /* 0x0003c40001ec7983 */ /* 0x000ef00000300800 */
[----:B------:R0:W-:Y:S01]  /*3bde0*/  @P0 STG.E.U16 desc[UR6][R160.64], R163 ;  /* 0x000000a3a0000986 */ /* 0x0001e2000c101506 */
[----:B------:R-:W-:Y:S01]  /*3bdf0*/  ISETP.LT.AND P0, PT, R7, UR4, !P4 ;  /* 0x0000000407007c0c */ /* 0x000fe2000e701270 */
[----:B0-----:R-:W-:-:S12]  /*3be00*/  IMAD.WIDE R160, R0, 0x2, R10 ;  /* 0x0000000200a07825 */ /* 0x001fd800078e020a */
[----:B------:R0:W-:Y:S01]  /*3be10*/  @P0 STG.E.U16 desc[UR6][R160.64], R237 ;  /* 0x000000eda0000986 */ /* 0x0001e2000c101506 */
[----:B------:R-:W-:Y:S01]  /*3be20*/  ISETP.LT.AND P0, PT, R8, UR4, !P4 ;  /* 0x0000000408007c0c */ /* 0x000fe2000e701270 */
[----:B0-----:R-:W-:Y:S01]  /*3be30*/  IMAD.WIDE R160, R0, 0x2, R2 ;  /* 0x0000000200a07825 */ /* 0x001fe200078e0202 */
[----:B------:R-:W-:Y:S01]  /*3be40*/  PRMT R163, R239, 0x7632, R163 ;  /* 0x00007632efa37816 */ /* 0x000fe200000000a3 */
        /* <DEDUP_REMOVED lines=16> */
[----:B----4-:R-:W-:Y:S01]  /*3bf50*/  PRMT R0, R240, 0x7632, R0 ;  /* 0x00007632f0007816 */ /* 0x010fe20000000000 */
[----:B------:R-:W4:Y:S10]  /*3bf60*/  LDL.LU R239, [R1+0x3d4] ;  /* 0x0003d40001ef7983 */ /* 0x000f340000300800 */
[----:B------:R0:W-:Y:S01]  /*3bf70*/  @P0 STG.E.U16 desc[UR6][R160.64], R163 ;  /* 0x000000a3a0000986 */ /* 0x0001e2000c101506 */
[----:B------:R-:W-:Y:S01]  /*3bf80*/  ISETP.LT.AND P0, PT, R5, UR4, !P6 ;  /* 0x0000000405007c0c */ /* 0x000fe2000f701270 */
[----:B0-----:R-:W-:-:S12]  /*3bf90*/  IMAD.WIDE R160, R85, 0x2, R246 ;  /* 0x0000000255a07825 */ /* 0x001fd800078e02f6 */
[----:B------:R0:W-:Y:S01]  /*3bfa0*/  @P0 STG.E.U16 desc[UR6][R160.64], R240 ;  /* 0x000000f0a0000986 */ /* 0x0001e2000c101506 */
[----:B------:R-:W-:Y:S01]  /*3bfb0*/  ISETP.LT.AND P0, PT, R6, UR4, !P6 ;  /* 0x0000000406007c0c */ /* 0x000fe2000f701270 */
[----:B0-----:R-:W-:Y:S01]  /*3bfc0*/  IMAD.WIDE R160, R85, 0x2, R244 ;  /* 0x0000000255a07825 */ /* 0x001fe200078e02f4 */
[----:B------:R-:W-:Y:S01]  /*3bfd0*/  LOP3.LUT P5, RZ, R9, 0x800, RZ, 0xc0, !PT ;  /* 0x0000080009ff7812 */ /* 0x000fe200078ac0ff */
[----:B------:R-:W4:Y:S10]  /*3bfe0*/  LDL.LU R240, [R1+0x3c8] ;  /* 0x0003c80001f07983 */ /* 0x000f340000300800 */
[----:B------:R0:W-:Y:S01]  /*3bff0*/  @P0 STG.E.U16 desc[UR6][R160.64], R0 ;  /* 0x00000000a0000986 */ /* 0x0001e2000c101506 */
[----:B------:R-:W-:Y:S01]  /*3c000*/  ISETP.LT.AND P0, PT, R7, UR4, !P6 ;  /* 0x0000000407007c0c */ /* 0x000fe2000f701270 */
[----:B0-----:R-:W-:-:S12]  /*3c010*/  IMAD.WIDE R160, R85, 0x2, R10 ;  /* 0x0000000255a07825 */ /* 0x001fd800078e020a */
[----:B------:R0:W-:Y:S01]  /*3c020*/  @P0 STG.E.U16 desc[UR6][R160.64], R241 ;  /* 0x000000f1a0000986 */ /* 0x0001e2000c101506 */
[----:B------:R-:W-:Y:S01]  /*3c030*/  ISETP.LT.AND P0, PT, R8, UR4, !P6 ;  /* 0x0000000408007c0c */ /* 0x000fe2000f701270 */
[----:B------:R-:W-:Y:S01]  /*3c040*/  IMAD.WIDE R84, R85, 0x2, R2 ;  /* 0x0000000255547825 */ /* 0x000fe200078e0202 */
[----:B0-----:R-:W-:Y:S02]  /*3c050*/  PRMT R161, R241, 0x7632, R161 ;  /* 0x00007632f1a17816 */ /* 0x001fe400000000a1 */
[----:B------:R-:W-:Y:S01]  /*3c060*/  PRMT R0, R242, 0x7632, R0 ;  /* 0x00007632f2007816 */ /* 0x000fe20000000000 */
[----:B------:R-:W4:Y:S08]  /*3c070*/  LDL.LU R241, [R1+0x3b8] ;  /* 0x0003b80001f17983 */ /* 0x000f300000300800 */
[----:B------:R0:W-:Y:S01]  /*3c080*/  @P0 STG.E.U16 desc[UR6][R84.64], R161 ;  /* 0x000000a154000986 */ /* 0x0001e2000c101506 */
[----:B------:R-:W-:Y:S01]  /*3c090*/  ISETP.LT.AND P0, PT, R5, UR4, !P4 ;  /* 0x0000000405007c0c */ /* 0x000fe2000e701270 */
[----:B0-----:R-:W-:-:S12]  /*3c0a0*/  IMAD.WIDE R84, R92, 0x2, R246 ;  /* 0x000000025c547825 */ /* 0x001fd800078e02f6 */
[----:B------:R0:W-:Y:S01]  /*3c0b0*/  @P0 STG.E.U16 desc[UR6][R84.64], R242 ;  /* 0x000000f254000986 */ /* 0x0001e2000c101506 */
[----:B------:R-:W-:Y:S01]  /*3c0c0*/  ISETP.LT.AND P0, PT, R6, UR4, !P4 ;  /* 0x0000000406007c0c */ /* 0x000fe2000e701270 */
[C---:B0-----:R-:W-:Y:S01]  /*3c0d0*/  IMAD.WIDE R84, R92.reuse, 0x2, R244 ;  /* 0x000000025c547825 */ /* 0x041fe200078e02f4 */
[----:B------:R-:W-:Y:S01]  /*3c0e0*/  PRMT R160, R243, 0x7632, R160 ;  /* 0x00007632f3a07816 */ /* 0x000fe200000000a0 */
[----:B------:R-:W4:Y:S10]  /*3c0f0*/  LDL.LU R242, [R1+0x3e8] ;  /* 0x0003e80001f27983 */ /* 0x000f340000300800 */
[----:B------:R0:W-:Y:S01]  /*3c100*/  @P0 STG.E.U16 desc[UR6][R84.64], R0 ;  /* 0x0000000054000986 */ /* 0x0001e2000c101506 */
[----:B------:R-:W-:Y:S01]  /*3c110*/  ISETP.LT.AND P0, PT, R7, UR4, !P4 ;  /* 0x0000000407007c0c */ /* 0x000fe2000e701270 */
[----:B0-----:R-:W-:-:S12]  /*3c120*/  IMAD.WIDE R84, R92, 0x2, R10 ;  /* 0x000000025c547825 */ /* 0x001fd800078e020a */
[----:B------:R0:W-:Y:S01]  /*3c130*/  @P0 STG.E.U16 desc[UR6][R84.64], R243 ;  /* 0x000000f354000986 */ /* 0x0001e2000c101506 */
[----:B------:R-:W-:Y:S01]  /*3c140*/  ISETP.LT.AND P0, PT, R8, UR4, !P4 ;  /* 0x0000000408007c0c */ /* 0x000fe2000e701270 */
[----:B0-----:R-:W-:Y:S01]  /*3c150*/  IMAD.WIDE R84, R92, 0x2, R2 ;  /* 0x000000025c547825 */ /* 0x001fe200078e0202 */
        /* <DEDUP_REMOVED lines=14> */
[----:B------:R-:W-:Y:S02]  /*3c240*/  ISETP.LT.AND P0, PT, R8, UR4, !P5 ;  /* 0x0000000408007c0c */ /* 0x000fe4000ef01270 */
[----:B------:R-:W-:Y:S01]  /*3c250*/  LOP3.LUT P6, RZ, R9, 0x1000, RZ, 0xc0, !PT ;  /* 0x0000100009ff7812 */ /* 0x000fe200078cc0ff */
[----:B0-----:R-:W-:Y:S01]  /*3c260*/  IMAD.WIDE R84, R93, 0x2, R2 ;  /* 0x000000025d547825 */ /* 0x001fe200078e0202 */
        /* <DEDUP_REMOVED lines=8> */
[----:B--2---:R-:W-:Y:S01]  /*3c2f0*/  PRMT R92, R171, 0x7632, R92 ;  /* 0x00007632ab5c7816 */ /* 0x004fe2000000005c */
[----:B------:R-:W2:Y:S10]  /*3c300*/  LDL.LU R250, [R1+0x3ec] ;  /* 0x0003ec0001fa7983 */ /* 0x000eb40000300800 */
        /* <DEDUP_REMOVED lines=15> */
[----:B------:R-:W-:Y:S01]  /*3c400*/  PRMT R92, R233, 0x7632, R92 ;  /* 0x00007632e95c7816 */ /* 0x000fe2000000005c */
        /* <DEDUP_REMOVED lines=15> */
[C---:B0-----:R-:W-:Y:S01]  /*3c500*/  IMAD.WIDE R84, R96.reuse, 0x2, R244 ;  /* 0x0000000260547825 */ /* 0x041fe200078e02f4 */
[----:B---3--:R-:W-:Y:S01]  /*3c510*/  PRMT R92, R235, 0x7632, R92 ;  /* 0x00007632eb5c7816 */ /* 0x008fe2000000005c */
[----:B------:R-:W3:Y:S10]  /*3c520*/  LDL.LU R234, [R1+0x460] ;  /* 0x0004600001ea7983 */ /* 0x000ef40000300800 */
        /* <DEDUP_REMOVED lines=31> */
[C---:B0-----:R-:W-:Y:S01]  /*3c720*/  IMAD.WIDE R84, R98.reuse, 0x2, R244 ;  /* 0x0000000262547825 */ /* 0x041fe200078e02f4 */
[----:B----4-:R-:W-:Y:S01]  /*3c730*/  PRMT R92, R239, 0x7632, R92 ;  /* 0x00007632ef5c7816 */ /* 0x010fe2000000005c */
        /* <DEDUP_REMOVED lines=59> */
[----:B--2---:R-:W-:Y:S01]  /*3caf0*/  PRMT R0, R250, 0x7632, R0 ;  /* 0x00007632fa007816 */ /* 0x004fe20000000000 */
[----:B------:R-:W2:Y:S08]  /*3cb00*/  LDL.LU R249, [R1+0x44c] ;  /* 0x00044c0001f97983 */ /* 0x000eb00000300800 */
[----:B------:R0:W-:Y:S01]  /*3cb10*/  @P0 STG.E.U16 desc[UR6][R84.64], R92 ;  /* 0x0000005c54000986 */ /* 0x0001e2000c101506 */
[----:B------:R-:W-:Y:S01]  /*3cb20*/  ISETP.LT.AND P0, PT, R5, UR4, !P5 ;  /* 0x0000000405007c0c */ /* 0x000fe2000ef01270 */
[----:B0-----:R-:W-:-:S12]  /*3cb30*/  IMAD.WIDE R84, R102, 0x2, R246 ;  /* 0x0000000266547825 */ /* 0x001fd800078e02f6 */
[----:B------:R0:W-:Y:S01]  /*3cb40*/  @P0 STG.E.U16 desc[UR6][R84.64], R250 ;  /* 0x000000fa54000986 */ /* 0x0001e2000c101506 */
[----:B------:R-:W-:Y:S01]  /*3cb50*/  ISETP.LT.AND P0, PT, R6, UR4, !P5 ;  /* 0x0000000406007c0c */ /* 0x000fe2000ef01270 */
[C---:B0-----:R-:W-:Y:S01]  /*3cb60*/  IMAD.WIDE R84, R102.reuse, 0x2, R244 ;  /* 0x0000000266547825 */ /* 0x041fe200078e02f4 */
        /* <DEDUP_REMOVED lines=26> */
[----:B---3--:R-:W-:Y:S01]  /*3cd10*/  PRMT R0, R234, 0x7632, R0 ;  /* 0x00007632ea007816 */ /* 0x008fe20000000000 */
[----:B------:R-:W3:Y:S08]  /*3cd20*/  LDL.LU R233, [R1+0x410] ;  /* 0x0004100001e97983 */ /* 0x000ef00000300800 */
[----:B------:R0:W-:Y:S01]  /*3cd30*/  @P0 STG.E.U16 desc[UR6][R84.64], R92 ;  /* 0x0000005c54000986 */ /* 0x0001e2000c101506 */
[----:B------:R-:W-:Y:S01]  /*3cd40*/  ISETP.LT.AND P0, PT, R5, UR4, !P4 ;  /* 0x0000000405007c0c */ /* 0x000fe2000e701270 */
[----:B0-----:R-:W-:-:S12]  /*3cd50*/  IMAD.WIDE R84, R104, 0x2, R246 ;  /* 0x0000000268547825 */ /* 0x001fd800078e02f6 */
[----:B------:R0:W-:Y:S01]  /*3cd60*/  @P0 STG.E.U16 desc[UR6][R84.64], R234 ;  /* 0x000000ea54000986 */ /* 0x0001e2000c101506 */
[----:B------:R-:W-:Y:S01]  /*3cd70*/  ISETP.LT.AND P0, PT, R6, UR4, !P4 ;  /* 0x0000000406007c0c */ /* 0x000fe2000e701270 */
[C---:B0-----:R-:W-:Y:S01]  /*3cd80*/  IMAD.WIDE R84, R104.reuse, 0x2, R244 ;  /* 0x0000000268547825 */ /* 0x041fe200078e02f4 */
        /* <DEDUP_REMOVED lines=26> */
[----:B----4-:R-:W-:Y:S01]  /*3cf30*/  PRMT R0, R238, 0x7632, R0 ;  /* 0x00007632ee007816 */ /* 0x010fe20000000000 */
        /* <DEDUP_REMOVED lines=75> */
[----:B------:R-:W-:Y:S01]  /*3d3f0*/  LOP3.LUT P5, RZ, R9, 0x20000000, RZ, 0xc0, !PT ;  /* 0x2000000009ff7812 */ /* 0x000fe200078ac0ff */
[----:B------:R-:W2:Y:S10]  /*3d400*/  LDL.LU R250, [R1+0x3fc] ;  /* 0x0003fc0001fa7983 */ /* 0x000eb40000300800 */
[----:B------:R0:W-:Y:S01]  /*3d410*/  @P0 STG.E.U16 desc[UR6][R84.64], R0 ;  /* 0x0000000054000986 */ /* 0x0001e2000c101506 */
[----:B------:R-:W-:Y:S01]  /*3d420*/  ISETP.LT.AND P0, PT, R7, UR4, !P4 ;  /* 0x0000000407007c0c */ /* 0x000fe2000e701270 */
[----:B------:R-:W-:Y:S01]  /*3d430*/  IMAD.WIDE R92, R110, 0x2, R10 ;  /* 0x000000026e5c7825 */ /* 0x000fe200078e020a */
[----:B------:R-:W-:-:S11]  /*3d440*/  LOP3.LUT P6, RZ, R9, 0x40000000, RZ, 0xc0, !PT ;  /* 0x4000000009ff7812 */ /* 0x000fd600078cc0ff */
[----:B------:R1:W-:Y:S01]  /*3d450*/  @P0 STG.E.U16 desc[UR6][R92.64], R171 ;  /* 0x000000ab5c000986 */ /* 0x0003e2000c101506 */
[----:B------:R-:W-:Y:S01]  /*3d460*/  ISETP.LT.AND P0, PT, R8, UR4, !P4 ;  /* 0x0000000408007c0c */ /* 0x000fe2000e701270 */
[----:B------:R-:W-:Y:S01]  /*3d470*/  IMAD.WIDE R94, R110, 0x2, R2 ;  /* 0x000000026e5e7825 */ /* 0x000fe200078e0202 */
[----:B------:R-:W-:Y:S02]  /*3d480*/  LOP3.LUT P4, RZ, R9, 0x80000000, RZ, 0xc0, !PT ;  /* 0x8000000009ff7812 */ /* 0x000fe4000788c0ff */
[----:B------:R-:W-:Y:S01]  /*3d490*/  PRMT R9, R171, 0x7632, R9 ;  /* 0x00007632ab097816 */ /* 0x000fe20000000009 */
[----:B------:R-:W-:Y:S01]  /*3d4a0*/  IMAD.WIDE R96, R111, 0x2, R246 ;  /* 0x000000026f607825 */ /* 0x000fe200078e02f6 */
[----:B0-----:R-:W-:-:S03]  /*3d4b0*/  PRMT R0, R232, 0x7632, R0 ;  /* 0x00007632e8007816 */ /* 0x001fc60000000000 */
[----:B------:R-:W-:Y:S01]  /*3d4c0*/  IMAD.WIDE R84, R111, 0x2, R244 ;  /* 0x000000026f547825 */ /* 0x000fe200078e02f4 */
[----:B-1----:R-:W2:Y:S04]  /*3d4d0*/  LDL.LU R171, [R1+0x3ac] ;  /* 0x0003ac0001ab7983 */ /* 0x002ea80000300800 */
[----:B------:R3:W-:Y:S01]  /*3d4e0*/  @P0 STG.E.U16 desc[UR6][R94.64], R9 ;  /* 0x000000095e000986 */ /* 0x0007e2000c101506 */
[----:B------:R-:W-:-:S13]  /*3d4f0*/  ISETP.LT.AND P0, PT, R5, UR4, !P5 ;  /* 0x0000000405007c0c */ /* 0x000fda000ef01270 */
[----:B------:R0:W-:Y:S01]  /*3d500*/  @P0 STG.E.U16 desc[UR6][R96.64], R232 ;  /* 0x000000e860000986 */ /* 0x0001e2000c101506 */
[----:B------:R-:W-:Y:S01]  /*3d510*/  ISETP.LT.AND P0, PT, R6, UR4, !P5 ;  /* 0x0000000406007c0c */ /* 0x000fe2000ef01270 */
[----:B------:R-:W-:Y:S01]  /*3d520*/  IMAD.WIDE R92, R111, 0x2, R10 ;  /* 0x000000026f5c7825 */ /* 0x000fe200078e020a */
[----:B---3--:R-:W-:-:S03]  /*3d530*/  PRMT R9, R233, 0x7632, R9 ;  /* 0x00007632e9097816 */ /* 0x008fc60000000009 */
[----:B------:R-:W-:Y:S01]  /*3d540*/  IMAD.WIDE R94, R111, 0x2, R2 ;  /* 0x000000026f5e7825 */ /* 0x000fe200078e0202 */
[----:B0-----:R-:W3:Y:S07]  /*3d550*/  LDL.LU R232, [R1+0x390] ;  /* 0x0003900001e87983 */ /* 0x001eee0000300800 */
[----:B------:R0:W-:Y:S01]  /*3d560*/  @P0 STG.E.U16 desc[UR6][R84.64], R0 ;  /* 0x0000000054000986 */ /* 0x0001e2000c101506 */
[----:B------:R-:W-:-:S13]  /*3d570*/  ISETP.LT.AND P0, PT, R7, UR4, !P5 ;  /* 0x0000000407007c0c */ /* 0x000fda000ef01270 */
[----:B------:R1:W-:Y:S01]  /*3d580*/  @P0 STG.E.U16 desc[UR6][R92.64], R233 ;  /* 0x000000e95c000986 */ /* 0x0003e2000c101506 */
[----:B------:R-:W-:Y:S01]  /*3d590*/  ISETP.LT.AND P0, PT, R8, UR4, !P5 ;  /* 0x0000000408007c0c */ /* 0x000fe2000ef01270 */
[----:B------:R-:W-:Y:S01]  /*3d5a0*/  IMAD.WIDE R96, R112, 0x2, R246 ;  /* 0x0000000270607825 */ /* 0x000fe200078e02f6 */
[----:B0-----:R-:W-:-:S03]  /*3d5b0*/  PRMT R0, R234, 0x7632, R0 ;  /* 0x00007632ea007816 */ /* 0x001fc60000000000 */
[----:B------:R-:W-:Y:S01]  /*3d5c0*/  IMAD.WIDE R84, R112, 0x2, R244 ;  /* 0x0000000270547825 */ /* 0x000fe200078e02f4 */
[----:B-1----:R-:W3:Y:S07]  /*3d5d0*/  LDL.LU R233, [R1+0x380] ;  /* 0x0003800001e97983 */ /* 0x002eee0000300800 */
[----:B------:R0:W-:Y:S01]  /*3d5e0*/  @P0 STG.E.U16 desc[UR6][R94.64], R9 ;  /* 0x000000095e000986 */ /* 0x0001e2000c101506 */
[----:B------:R-:W-:-:S13]  /*3d5f0*/  ISETP.LT.AND P0, PT, R5, UR4, !P6 ;  /* 0x0000000405007c0c */ /* 0x000fda000f701270 */
[----:B------:R1:W-:Y:S01]  /*3d600*/  @P0 STG.E.U16 desc[UR6][R96.64], R234 ;  /* 0x000000ea60000986 */ /* 0x0003e2000c101506 */
[----:B------:R-:W-:Y:S01]  /*3d610*/  ISETP.LT.AND P0, PT, R6, UR4, !P6 ;  /* 0x0000000406007c0c */ /* 0x000fe2000f701270 */
[----:B------:R-:W-:Y:S01]  /*3d620*/  IMAD.WIDE R92, R112, 0x2, R10 ;  /* 0x00000002705c7825 */ /* 0x000fe200078e020a */
[----:B0-----:R-:W-:-:S03]  /*3d630*/  PRMT R9, R235, 0x7632, R9 ;  /* 0x00007632eb097816 */ /* 0x001fc60000000009 */
[----:B------:R-:W-:Y:S01]  /*3d640*/  IMAD.WIDE R94, R112, 0x2, R2 ;  /* 0x00000002705e7825 */ /* 0x000fe200078e0202 */
[----:B------:R-:W-:Y:S01]  /*3d650*/  LOP3.LUT P5, RZ, R4, 0x1, RZ, 0xc0, !PT ;  /* 0x0000000104ff7812 */ /* 0x000fe200078ac0ff */
[----:B-1----:R-:W3:Y:S06]  /*3d660*/  LDL.LU R234, [R1+0x330] ;  /* 0x0003300001ea7983 */ /* 0x002eec0000300800 */
        /* <DEDUP_REMOVED lines=13> */
[----:B----4-:R-:W-:-:S03]  /*3d740*/  PRMT R9, R237, 0x7632, R9 ;  /* 0x00007632ed097816 */ /* 0x010fc60000000009 */
[----:B------:R-:W-:Y:S01]  /*3d750*/  IMAD.WIDE R94, R113, 0x2, R2 ;  /* 0x00000002715e7825 */ /* 0x000fe200078e0202 */
[----:B------:R-:W-:Y:S01]  /*3d760*/  LOP3.LUT P6, RZ, R4, 0x2, RZ, 0xc0, !PT ;  /* 0x0000000204ff7812 */ /* 0x000fe200078cc0ff */
[----:B0-----:R-:W4:Y:S06]  /*3d770*/  LDL.LU R236, [R1+0x394] ;  /* 0x0003940001ec7983 */ /* 0x001f2c0000300800 */
[----:B------:R0:W-:Y:S01]  /*3d780*/  @P0 STG.E.U16 desc[UR6][R84.64], R0 ;  /* 0x0000000054000986 */ /* 0x0001e2000c101506 */
[----:B------:R-:W-:-:S13]  /*3d790*/  ISETP.LT.AND P0, PT, R7, UR4, !P4 ;  /* 0x0000000407007c0c */ /* 0x000fda000e701270 */
[----:B------:R1:W-:Y:S01]  /*3d7a0*/  @P0 STG.E.U16 desc[UR6][R92.64], R237 ;  /* 0x000000ed5c000986 */ /* 0x0003e2000c101506 */
[----:B------:R-:W-:Y:S01]  /*3d7b0*/  ISETP.LT.AND P0, PT, R8, UR4, !P4 ;  /* 0x0000000408007c0c */ /* 0x000fe2000e701270 */
[----:B------:R-:W-:Y:S01]  /*3d7c0*/  IMAD.WIDE R96, R114, 0x2, R246 ;  /* 0x0000000272607825 */ /* 0x000fe200078e02f6 */
[----:B0-----:R-:W-:-:S03]  /*3d7d0*/  PRMT R0, R238, 0x7632, R0 ;  /* 0x00007632ee007816 */ /* 0x001fc60000000000 */
[----:B------:R-:W-:Y:S01]  /*3d7e0*/  IMAD.WIDE R84, R114, 0x2, R244 ;  /* 0x0000000272547825 */ /* 0x000fe200078e02f4 */
[----:B-1----:R-:W4:Y:S07]  /*3d7f0*/  LDL.LU R237, [R1+0x384] ;  /* 0x0003840001ed7983 */ /* 0x002f2e0000300800 */
        /* <DEDUP_REMOVED lines=8> */
[----:B-1----:R-:W4:Y:S06]  /*3d880*/  LDL.LU R238, [R1+0x334] ;  /* 0x0003340001ee7983 */ /* 0x002f2c0000300800 */
        /* <DEDUP_REMOVED lines=39> */
[----:B--2---:R-:W-:-:S03]  /*3db00*/  PRMT R0, R248, 0x7632, R0 ;  /* 0x00007632f8007816 */ /* 0x004fc60000000000 */
[----:B------:R-:W-:Y:S01]  /*3db10*/  IMAD.WIDE R84, R117, 0x2, R244 ;  /* 0x0000000275547825 */ /* 0x000fe200078e02f4 */
[----:B0-----:R-:W2:Y:S07]  /*3db20*/  LDL.LU R243, [R1+0x328] ;  /* 0x0003280001f37983 */ /* 0x001eae0000300800 */
        /* <DEDUP_REMOVED lines=8> */
[----:B-1----:R-:W2:Y:S06]  /*3dbb0*/  LDL.LU R248, [R1+0x39c] ;  /* 0x00039c0001f87983 */ /* 0x002eac0000300800 */
[----:B------:R0:W-:Y:S01]  /*3dbc0*/  @P0 STG.E.U16 desc[UR6][R84.64], R0 ;  /* 0x0000000054000986 */ /* 0x0001e2000c101506 */
[----:B------:R-:W-:-:S13]  /*3dbd0*/  ISETP.LT.AND P0, PT, R7, UR4, !P5 ;  /* 0x0000000407007c0c */ /* 0x000fda000ef01270 */
[----:B------:R1:W-:Y:S01]  /*3dbe0*/  @P0 STG.E.U16 desc[UR6][R92.64], R249 ;  /* 0x000000f95c000986 */ /* 0x0003e2000c101506 */
[----:B------:R-:W-:Y:S01]  /*3dbf0*/  ISETP.LT.AND P0, PT, R8, UR4, !P5 ;  /* 0x0000000408007c0c */ /* 0x000fe2000ef01270 */
[----:B------:R-:W-:Y:S01]  /*3dc00*/  IMAD.WIDE R96, R118, 0x2, R246 ;  /* 0x0000000276607825 */ /* 0x000fe200078e02f6 */
[----:B0-----:R-:W-:-:S03]  /*3dc10*/  PRMT R0, R250, 0x7632, R0 ;  /* 0x00007632fa007816 */ /* 0x001fc60000000000 */
[----:B------:R-:W-:Y:S01]  /*3dc20*/  IMAD.WIDE R84, R118, 0x2, R244 ;  /* 0x0000000276547825 */ /* 0x000fe200078e02f4 */
[----:B-1----:R-:W2:Y:S07]  /*3dc30*/  LDL.LU R249, [R1+0x38c] ;  /* 0x00038c0001f97983 */ /* 0x002eae0000300800 */
        /* <DEDUP_REMOVED lines=21> */
[----:B------:R-:W-:-:S12]  /*3dd90*/  IMAD.WIDE R92, R119, 0x2, R10 ;  /* 0x00000002775c7825 */ /* 0x000fd800078e020a */
[----:B------:R1:W-:Y:S01]  /*3dda0*/  @P0 STG.E.U16 desc[UR6][R84.64], R0 ;  /* 0x0000000054000986 */ /* 0x0003e2000c101506 */
[----:B------:R-:W-:Y:S01]  /*3ddb0*/  ISETP.LT.AND P0, PT, R7, UR4, !P4 ;  /* 0x0000000407007c0c */ /* 0x000fe2000e701270 */
[----:B0-----:R-:W-:Y:S01]  /*3ddc0*/  IMAD.WIDE R94, R119, 0x2, R2 ;  /* 0x00000002775e7825 */ /* 0x001fe200078e0202 */
[----:B------:R-:W-:-:S11]  /*3ddd0*/  PRMT R9, R233, 0x7632, R9 ;  /* 0x00007632e9097816 */ /* 0x000fd60000000009 */
[----:B------:R0:W-:Y:S01]  /*3dde0*/  @P0 STG.E.U16 desc[UR6][R92.64], R233 ;  /* 0x000000e95c000986 */ /* 0x0001e2000c101506 */
[----:B------:R-:W-:Y:S01]  /*3ddf0*/  ISETP.LT.AND P0, PT, R8, UR4, !P4 ;  /* 0x0000000408007c0c */ /* 0x000fe2000e701270 */
[----:B-1----:R-:W-:-:S12]  /*3de00*/  IMAD.WIDE R96, R120, 0x2, R246 ;  /* 0x0000000278607825 */ /* 0x002fd800078e02f6 */
[----:B------:R1:W-:Y:S01]  /*3de10*/  @P0 STG.E.U16 desc[UR6][R94.64], R9 ;  /* 0x000000095e000986 */ /* 0x0003e2000c101506 */
[----:B------:R-:W-:Y:S01]  /*3de20*/  ISETP.LT.AND P0, PT, R5, UR4, !P5 ;  /* 0x0000000405007c0c */ /* 0x000fe2000ef01270 */
[----:B------:R-:W-:Y:S01]  /*3de30*/  IMAD.WIDE R84, R120, 0x2, R244 ;  /* 0x0000000278547825 */ /* 0x000fe200078e02f4 */
[----:B------:R-:W-:-:S11]  /*3de40*/  PRMT R0, R234, 0x7632, R0 ;  /* 0x00007632ea007816 */ /* 0x000fd60000000000 */
[----:B------:R1:W-:Y:S01]  /*3de50*/  @P0 STG.E.U16 desc[UR6][R96.64], R234 ;  /* 0x000000ea60000986 */ /* 0x0003e2000c101506 */
[----:B------:R-:W-:Y:S01]  /*3de60*/  ISETP.LT.AND P0, PT, R6, UR4, !P5 ;  /* 0x0000000406007c0c */ /* 0x000fe2000ef01270 */
[----:B0-----:R-:W-:-:S12]  /*3de70*/  IMAD.WIDE R92, R120, 0x2, R10 ;  /* 0x00000002785c7825 */ /* 0x001fd800078e020a */
[----:B------:R0:W-:Y:S01]  /*3de80*/  @P0 STG.E.U16 desc[UR6][R84.64], R0 ;  /* 0x0000000054000986 */ /* 0x0001e2000c101506 */
[----:B------:R-:W-:Y:S01]  /*3de90*/  ISETP.LT.AND P0, PT, R7, UR4, !P5 ;  /* 0x0000000407007c0c */ /* 0x000fe2000ef01270 */
[----:B-1----:R-:W-:Y:S01]  /*3dea0*/  IMAD.WIDE R94, R120, 0x2, R2 ;  /* 0x00000002785e7825 */ /* 0x002fe200078e0202 */
[----:B------:R-:W-:-:S11]  /*3deb0*/  PRMT R9, R235, 0x7632, R9 ;  /* 0x00007632eb097816 */ /* 0x000fd60000000009 */
[----:B------:R1:W-:Y:S01]  /*3dec0*/  @P0 STG.E.U16 desc[UR6][R92.64], R235 ;  /* 0x000000eb5c000986 */ /* 0x0003e2000c101506 */
[----:B------:R-:W-:Y:S02]  /*3ded0*/  ISETP.LT.AND P0, PT, R8, UR4, !P5 ;  /* 0x0000000408007c0c */ /* 0x000fe4000ef01270 */
[----:B------:R-:W-:Y:S01]  /*3dee0*/  LOP3.LUT P6, RZ, R4, 0x80, RZ, 0xc0, !PT ;  /* 0x0000008004ff7812 */ /* 0x000fe200078cc0ff */
[----:B------:R-:W-:-:S10]  /*3def0*/  IMAD.WIDE R96, R121, 0x2, R246 ;  /* 0x0000000279607825 */ /* 0x000fd400078e02f6 */
[----:B------:R1:W-:Y:S01]  /*3df00*/  @P0 STG.E.U16 desc[UR6][R94.64], R9 ;  /* 0x000000095e000986 */ /* 0x0003e2000c101506 */
[----:B------:R-:W-:Y:S01]  /*3df10*/  ISETP.LT.AND P0, PT, R5, UR4, !P6 ;  /* 0x0000000405007c0c */ /* 0x000fe2000f701270 */
[----:B0-----:R-:W-:Y:S01]  /*3df20*/  IMAD.WIDE R84, R121, 0x2, R244 ;  /* 0x0000000279547825 */ /* 0x001fe200078e02f4 */
[----:B----4-:R-:W-:-:S11]  /*3df30*/  PRMT R0, R236, 0x7632, R0 ;  /* 0x00007632ec007816 */ /* 0x010fd60000000000 */
        /* <DEDUP_REMOVED lines=8> */
[----:B------:R-:W-:Y:S02]  /*3dfc0*/  ISETP.LT.AND P0, PT, R8, UR4, !P6 ;  /* 0x0000000408007c0c */ /* 0x000fe4000f701270 */
[----:B------:R-:W-:Y:S01]  /*3dfd0*/  LOP3.LUT P4, RZ, R4, 0x100, RZ, 0xc0, !PT ;  /* 0x0000010004ff7812 */ /* 0x000fe2000788c0ff */
[----:B0-----:R-:W-:-:S10]  /*3dfe0*/  IMAD.WIDE R96, R122, 0x2, R246 ;  /* 0x000000027a607825 */ /* 0x001fd400078e02f6 */
[----:B------:R0:W-:Y:S01]  /*3dff0*/  @P0 STG.E.U16 desc[UR6][R94.64], R9 ;  /* 0x000000095e000986 */ /* 0x0001e2000c101506 */
[----:B------:R-:W-:Y:S01]  /*3e000*/  ISETP.LT.AND P0, PT, R5, UR4, !P4 ;  /* 0x0000000405007c0c */ /* 0x000fe2000e701270 */
[----:B-1----:R-:W-:Y:S01]  /*3e010*/  IMAD.WIDE R84, R122, 0x2, R244 ;  /* 0x000000027a547825 */ /* 0x002fe200078e02f4 */
[----:B------:R-:W-:-:S11]  /*3e020*/  PRMT R0, R238, 0x7632, R0 ;  /* 0x00007632ee007816 */ /* 0x000fd60000000000 */
[----:B------:R1:W-:Y:S01]  /*3e030*/  @P0 STG.E.U16 desc[UR6][R96.64], R238 ;  /* 0x000000ee60000986 */ /* 0x0003e2000c101506 */
[----:B------:R-:W-:Y:S01]  /*3e040*/  ISETP.LT.AND P0, PT, R6, UR4, !P4 ;  /* 0x0000000406007c0c */ /* 0x000fe2000e701270 */
[----:B----4-:R-:W-:-:S12]  /*3e050*/  IMAD.WIDE R92, R122, 0x2, R10 ;  /* 0x000000027a5c7825 */ /* 0x010fd800078e020a */
[----:B------:R4:W-:Y:S01]  /*3e060*/  @P0 STG.E.U16 desc[UR6][R84.64], R0 ;  /* 0x0000000054000986 */ /* 0x0009e2000c101506 */
[----:B------:R-:W-:Y:S01]  /*3e070*/  ISETP.LT.AND P0, PT, R7, UR4, !P4 ;  /* 0x0000000407007c0c */ /* 0x000fe2000e701270 */
[----:B0-----:R-:W-:Y:S01]  /*3e080*/  IMAD.WIDE R94, R122, 0x2, R2 ;  /* 0x000000027a5e7825 */ /* 0x001fe200078e0202 */
[----:B------:R-:W-:-:S11]  /*3e090*/  PRMT R9, R239, 0x7632, R9 ;  /* 0x00007632ef097816 */ /* 0x000fd60000000009 */
[----:B------:R0:W-:Y:S01]  /*3e0a0*/  @P0 STG.E.U16 desc[UR6][R92.64], R239 ;  /* 0x000000ef5c000986 */ /* 0x0001e2000c101506 */
[----:B------:R-:W-:Y:S02]  /*3e0b0*/  ISETP.LT.AND P0, PT, R8, UR4, !P4 ;  /* 0x0000000408007c0c */ /* 0x000fe4000e701270 */
[----:B------:R-:W-:Y:S01]  /*3e0c0*/  LOP3.LUT P5, RZ, R4, 0x200, RZ, 0xc0, !PT ;  /* 0x0000020004ff7812 */ /* 0x000fe200078ac0ff */
[----:B-1----:R-:W-:-:S10]  /*3e0d0*/  IMAD.WIDE R96, R123, 0x2, R246 ;  /* 0x000000027b607825 */ /* 0x002fd400078e02f6 */
[----:B------:R1:W-:Y:S01]  /*3e0e0*/  @P0 STG.E.U16 desc[UR6][R94.64], R9 ;  /* 0x000000095e000986 */ /* 0x0003e2000c101506 */
[----:B------:R-:W-:Y:S01]  /*3e0f0*/  ISETP.LT.AND P0, PT, R5, UR4, !P5 ;  /* 0x0000000405007c0c */ /* 0x000fe2000ef01270 */
[----:B----4-:R-:W-:Y:S01]  /*3e100*/  IMAD.WIDE R84, R123, 0x2, R244 ;  /* 0x000000027b547825 */ /* 0x010fe200078e02f4 */
        /* <DEDUP_REMOVED lines=11> */
[----:B----4-:R-:W-:-:S10]  /*3e1c0*/  IMAD.WIDE R96, R124, 0x2, R246 ;  /* 0x000000027c607825 */ /* 0x010fd400078e02f6 */
        /* <DEDUP_REMOVED lines=9> */
[----:B----4-:R-:W-:Y:S01]  /*3e260*/  IMAD.WIDE R94, R124, 0x2, R2 ;  /* 0x000000027c5e7825 */ /* 0x010fe200078e0202 */
[----:B--2---:R-:W-:-:S11]  /*3e270*/  PRMT R9, R243, 0x7632, R9 ;  /* 0x00007632f3097816 */ /* 0x004fd60000000009 */
[----:B------:R-:W-:Y:S01]  /*3e280*/  @P0 STG.E.U16 desc[UR6][R92.64], R243 ;  /* 0x000000f35c000986 */ /* 0x000fe2000c101506 */
[----:B------:R-:W-:Y:S02]  /*3e290*/  ISETP.LT.AND P0, PT, R8, UR4, !P6 ;  /* 0x0000000408007c0c */ /* 0x000fe4000f701270 */
[----:B------:R-:W-:Y:S01]  /*3e2a0*/  LOP3.LUT P4, RZ, R4, 0x800, RZ, 0xc0, !PT ;  /* 0x0000080004ff7812 */ /* 0x000fe2000788c0ff */
[----:B0-----:R-:W-:-:S10]  /*3e2b0*/  IMAD.WIDE R96, R125, 0x2, R246 ;  /* 0x000000027d607825 */ /* 0x001fd400078e02f6 */
[----:B------:R-:W-:Y:S01]  /*3e2c0*/  @P0 STG.E.U16 desc[UR6][R94.64], R9 ;  /* 0x000000095e000986 */ /* 0x000fe2000c101506 */
[----:B------:R-:W-:Y:S02]  /*3e2d0*/  ISETP.LT.AND P0, PT, R5, UR4, !P4 ;  /* 0x0000000405007c0c */ /* 0x000fe4000e701270 */
[----:B-1----:R-:W-:-:S11]  /*3e2e0*/  PRMT R0, R248, 0x7632, R0 ;  /* 0x00007632f8007816 */ /* 0x002fd60000000000 */
[----:B------:R0:W-:Y:S04]  /*3e2f0*/  @P0 STG.E.U16 desc[UR6][R96.64], R248 ;  /* 0x000000f860000986 */ /* 0x0001e8000c101506 */
[----:B0-----:R-:W2:Y:S01]  /*3e300*/  LDL.LU R248, [R1+0x310] ;  /* 0x0003100001f87983 */ /* 0x001ea20000300800 */
[----:B------:R-:W-:Y:S01]  /*3e310*/  ISETP.LT.AND P0, PT, R6, UR4, !P4 ;  /* 0x0000000406007c0c */ /* 0x000fe2000e701270 */
[----:B------:R-:W-:-:S12]  /*3e320*/  IMAD.WIDE R84, R125, 0x2, R244 ;  /* 0x000000027d547825 */ /* 0x000fd800078e02f4 */
[----:B------:R-:W-:Y:S01]  /*3e330*/  @P0 STG.E.U16 desc[UR6][R84.64], R0 ;  /* 0x0000000054000986 */ /* 0x000fe2000c101506 */
[----:B------:R-:W-:Y:S01]  /*3e340*/  ISETP.LT.AND P0, PT, R7, UR4, !P4 ;  /* 0x0000000407007c0c */ /* 0x000fe2000e701270 */
[----:B------:R-:W-:Y:S01]  /*3e350*/  IMAD.WIDE R92, R125, 0x2, R10 ;  /* 0x000000027d5c7825 */ /* 0x000fe200078e020a */
[----:B------:R-:W-:-:S11]  /*3e360*/  PRMT R9, R249, 0x7632, R9 ;  /* 0x00007632f9097816 */ /* 0x000fd60000000009 */
[----:B------:R0:W-:Y:S04]  /*3e370*/  @P0 STG.E.U16 desc[UR6][R92.64], R249 ;  /* 0x000000f95c000986 */ /* 0x0001e8000c101506 */
[----:B0-----:R-:W4:Y:S01]  /*3e380*/  LDL.LU R249, [R1+0x314] ;  /* 0x0003140001f97983 */ /* 0x001f220000300800 */
[----:B------:R-:W-:Y:S01]  /*3e390*/  ISETP.LT.AND P0, PT, R8, UR4, !P4 ;  /* 0x0000000408007c0c */ /* 0x000fe2000e701270 */
[----:B------:R-:W-:Y:S01]  /*3e3a0*/  IMAD.WIDE R94, R125, 0x2, R2 ;  /* 0x000000027d5e7825 */ /* 0x000fe200078e0202 */
[----:B------:R-:W-:-:S11]  /*3e3b0*/  LOP3.LUT P5, RZ, R4, 0x1000, RZ, 0xc0, !PT ;  /* 0x0000100004ff7812 */ /* 0x000fd600078ac0ff */
[----:B------:R-:W-:Y:S01]  /*3e3c0*/  @P0 STG.E.U16 desc[UR6][R94.64], R9 ;  /* 0x000000095e000986 */ /* 0x000fe2000c101506 */
[----:B------:R-:W-:Y:S01]  /*3e3d0*/  ISETP.LT.AND P0, PT, R5, UR4, !P5 ;  /* 0x0000000405007c0c */ /* 0x000fe2000ef01270 */
[----:B------:R-:W-:Y:S01]  /*3e3e0*/  IMAD.WIDE R96, R126, 0x2, R246 ;  /* 0x000000027e607825 */ /* 0x000fe200078e02f6 */
[----:B------:R-:W-:-:S11]  /*3e3f0*/  PRMT R0, R250, 0x7632, R0 ;  /* 0x00007632fa007816 */ /* 0x000fd60000000000 */
[----:B------:R0:W-:Y:S04]  /*3e400*/  @P0 STG.E.U16 desc[UR6][R96.64], R250 ;  /* 0x000000fa60000986 */ /* 0x0001e8000c101506 */
[----:B0-----:R-:W4:Y:S01]  /*3e410*/  LDL.LU R250, [R1+0x318] ;  /* 0x0003180001fa7983 */ /* 0x001f220000300800 */
[----:B------:R-:W-:Y:S01]  /*3e420*/  ISETP.LT.AND P0, PT, R6, UR4, !P5 ;  /* 0x0000000406007c0c */ /* 0x000fe2000ef01270 */
[----:B------:R-:W-:-:S12]  /*3e430*/  IMAD.WIDE R84, R126, 0x2, R244 ;  /* 0x000000027e547825 */ /* 0x000fd800078e02f4 */
[----:B------:R0:W-:Y:S01]  /*3e440*/  @P0 STG.E.U16 desc[UR6][R84.64], R0 ;  /* 0x0000000054000986 */ /* 0x0001e2000c101506 */
[----:B------:R-:W-:Y:S01]  /*3e450*/  ISETP.LT.AND P0, PT, R7, UR4, !P5 ;  /* 0x0000000407007c0c */ /* 0x000fe2000ef01270 */
[----:B------:R-:W-:Y:S01]  /*3e460*/  IMAD.WIDE R92, R126, 0x2, R10 ;  /* 0x000000027e5c7825 */ /* 0x000fe200078e020a */
[----:B---3--:R-:W-:-:S11]  /*3e470*/  PRMT R9, R171, 0x7632, R9 ;  /* 0x00007632ab097816 */ /* 0x008fd60000000009 */
[----:B------:R1:W-:Y:S01]  /*3e480*/  @P0 STG.E.U16 desc[UR6][R92.64], R171 ;  /* 0x000000ab5c000986 */ /* 0x0003e2000c101506 */
[----:B------:R-:W-:Y:S01]  /*3e490*/  ISETP.LT.AND P0, PT, R8, UR4, !P5 ;  /* 0x0000000408007c0c */ /* 0x000fe2000ef01270 */
[----:B------:R-:W-:Y:S01]  /*3e4a0*/  IMAD.WIDE R94, R126, 0x2, R2 ;  /* 0x000000027e5e7825 */ /* 0x000fe200078e0202 */
[----:B------:R-:W-:-:S03]  /*3e4b0*/  LOP3.LUT P6, RZ, R4, 0x2000, RZ, 0xc0, !PT ;  /* 0x0000200004ff7812 */ /* 0x000fc600078cc0ff */
[----:B------:R-:W-:-:S04]  /*3e4c0*/  IMAD.WIDE R96, R127, 0x2, R246 ;  /* 0x000000027f607825 */ /* 0x000fc800078e02f6 */
[----:B0-----:R-:W-:Y:S01]  /*3e4d0*/  IMAD.WIDE R84, R127, 0x2, R244 ;  /* 0x000000027f547825 */ /* 0x001fe200078e02f4 */
[----:B-1----:R-:W3:Y:S04]  /*3e4e0*/  LDL.LU R171, [R1+0x31c] ;  /* 0x00031c0001ab7983 */ /* 0x002ee80000300800 */
[----:B------:R0:W-:Y:S01]  /*3e4f0*/  @P0 STG.E.U16 desc[UR6][R94.64], R9 ;  /* 0x000000095e000986 */ /* 0x0001e2000c101506 */
[----:B------:R-:W-:Y:S01]  /*3e500*/  ISETP.LT.AND P0, PT, R5, UR4, !P6 ;  /* 0x0000000405007c0c */ /* 0x000fe2000f701270 */
[C---:B------:R-:W-:Y:S01]  /*3e510*/  IMAD.WIDE R92, R127.reuse, 0x2, R10 ;  /* 0x000000027f5c7825 */ /* 0x040fe200078e020a */
[----:B------:R-:W-:Y:S02]  /*3e520*/  LOP3.LUT P4, RZ, R4, 0x4000, RZ, 0xc0, !PT ;  /* 0x0000400004ff7812 */ /* 0x000fe4000788c0ff */
[----:B0-----:R-:W-:Y:S01]  /*3e530*/  PRMT R9, R80, 0x7632, R9 ;  /* 0x0000763250097816 */ /* 0x001fe20000000009 */
[----:B------:R-:W-:Y:S01]  /*3e540*/  IMAD.WIDE R94, R127, 0x2, R2 ;  /* 0x000000027f5e7825 */ /* 0x000fe200078e0202 */
[----:B------:R-:W-:-:S07]  /*3e550*/  LOP3.LUT P5, RZ, R4, 0x8000, RZ, 0xc0, !PT ;  /* 0x0000800004ff7812 */ /* 0x000fce00078ac0ff */
[----:B--2---:R0:W-:Y:S01]  /*3e560*/  @P0 STG.E.U16 desc[UR6][R96.64], R248 ;  /* 0x000000f860000986 */ /* 0x0041e2000c101506 */
[----:B------:R-:W-:Y:S02]  /*3e570*/  ISETP.LT.AND P0, PT, R6, UR4, !P6 ;  /* 0x0000000406007c0c */ /* 0x000fe4000f701270 */
[----:B------:R-:W-:-:S11]  /*3e580*/  PRMT R0, R248, 0x7632, R0 ;  /* 0x00007632f8007816 */ /* 0x000fd60000000000 */
[----:B------:R1:W-:Y:S01]  /*3e590*/  @P0 STG.E.U16 desc[UR6][R84.64], R0 ;  /* 0x0000000054000986 */ /* 0x0003e2000c101506 */
[----:B------:R-:W-:-:S13]  /*3e5a0*/  ISETP.LT.AND P0, PT, R7, UR4, !P6 ;  /* 0x0000000407007c0c */ /* 0x000fda000f701270 */
        /* <DEDUP_REMOVED lines=8> */
[----:B------:R-:W-:Y:S01]  /*3e630*/  ISETP.LT.AND P0, PT, R6, UR4, !P4 ;  /* 0x0000000406007c0c */ /* 0x000fe2000e701270 */
[----:B--2---:R-:W-:-:S12]  /*3e640*/  IMAD.WIDE R92, R128, 0x2, R10 ;  /* 0x00000002805c7825 */ /* 0x004fd800078e020a */
        /* <DEDUP_REMOVED lines=9> */
[----:B--2---:R-:W-:Y:S01]  /*3e6e0*/  IMAD.WIDE R84, R129, 0x2, R244 ;  /* 0x0000000281547825 */ /* 0x004fe200078e02f4 */
[----:B----4-:R-:W-:-:S11]  /*3e6f0*/  PRMT R0, R249, 0x7632, R0 ;  /* 0x00007632f9007816 */ /* 0x010fd60000000000 */
        /* <DEDUP_REMOVED lines=10> */
[----:B--2---:R-:W-:-:S10]  /*3e7a0*/  IMAD.WIDE R96, R130, 0x2, R246 ;  /* 0x0000000282607825 */ /* 0x004fd400078e02f6 */
        /* <DEDUP_REMOVED lines=10> */
[----:B--2---:R-:W-:-:S11]  /*3e850*/  PRMT R9, R73, 0x7632, R9 ;  /* 0x0000763249097816 */ /* 0x004fd60000000009 */
        /* <DEDUP_REMOVED lines=13> */
[----:B------:R-:W-:Y:S01]  /*3e930*/  IMAD.WIDE R80, R131, 0x2, R2 ;  /* 0x0000000283507825 */ /* 0x000fe200078e0202 */
[----:B0-----:R-:W-:-:S11]  /*3e940*/  PRMT R9, R82, 0x7632, R9 ;  /* 0x0000763252097816 */ /* 0x001fd60000000009 */
[----:B------:R0:W-:Y:S01]  /*3e950*/  @P0 STG.E.U16 desc[UR6][R72.64], R82 ;  /* 0x0000005248000986 */ /* 0x0001e2000c101506 */
[----:B------:R-:W-:Y:S02]  /*3e960*/  ISETP.LT.AND P0, PT, R8, UR4, !P4 ;  /* 0x0000000408007c0c */ /* 0x000fe4000e701270 */
[----:B------:R-:W-:Y:S01]  /*3e970*/  LOP3.LUT P5, RZ, R4, 0x40000, RZ, 0xc0, !PT ;  /* 0x0004000004ff7812 */ /* 0x000fe200078ac0ff */
[----:B-1----:R-:W-:-:S10]  /*3e980*/  IMAD.WIDE R76, R132, 0x2, R246 ;  /* 0x00000002844c7825 */ /* 0x002fd400078e02f6 */
[----:B------:R1:W-:Y:S01]  /*3e990*/  @P0 STG.E.U16 desc[UR6][R80.64], R9 ;  /* 0x0000000950000986 */ /* 0x0003e2000c101506 */
[----:B------:R-:W-:Y:S01]  /*3e9a0*/  ISETP.LT.AND P0, PT, R5, UR4, !P5 ;  /* 0x0000000405007c0c */ /* 0x000fe2000ef01270 */
[----:B--2---:R-:W-:Y:S01]  /*3e9b0*/  IMAD.WIDE R84, R132, 0x2, R244 ;  /* 0x0000000284547825 */ /* 0x004fe200078e02f4 */
        /* <DEDUP_REMOVED lines=15> */
[----:B---3--:R-:W-:-:S11]  /*3eab0*/  PRMT R0, R171, 0x7632, R0 ;  /* 0x00007632ab007816 */ /* 0x008fd60000000000 */
[----:B------:R0:W-:Y:S01]  /*3eac0*/  @P0 STG.E.U16 desc[UR6][R76.64], R171 ;  /* 0x000000ab4c000986 */ /* 0x0001e2000c101506 */
[----:B------:R-:W-:Y:S01]  /*3ead0*/  ISETP.LT.AND P0, PT, R6, UR4, !P6 ;  /* 0x0000000406007c0c */ /* 0x000fe2000f701270 */
[----:B-1----:R-:W-:Y:S01]  /*3eae0*/  IMAD.WIDE R72, R133, 0x2, R10 ;  /* 0x0000000285487825 */ /* 0x002fe200078e020a */
[----:B--2---:R-:W-:-:S03]  /*3eaf0*/  PRMT R9, R83, 0x7632, R9 ;  /* 0x0000763253097816 */ /* 0x004fc60000000009 */
[----:B------:R-:W-:Y:S01]  /*3eb00*/  IMAD.WIDE R80, R133, 0x2, R2 ;  /* 0x0000000285507825 */ /* 0x000fe200078e0202 */
[C---:B------:R-:W-:Y:S02]  /*3eb10*/  LOP3.LUT P4, RZ, R4.reuse, 0x100000, RZ, 0xc0, !PT ;  /* 0x0010000004ff7812 */ /* 0x040fe4000788c0ff */
[----:B------:R-:W-:Y:S01]  /*3eb20*/  LOP3.LUT P5, RZ, R4, 0x200000, RZ, 0xc0, !PT ;  /* 0x0020000004ff7812 */ /* 0x000fe200078ac0ff */
[----:B0-----:R-:W2:Y:S04]  /*3eb30*/  LDL.LU R171, [R1+0x400] ;  /* 0x0004000001ab7983 */ /* 0x001ea80000300800 */
        /* <DEDUP_REMOVED lines=14> */
[----:B---3--:R-:W-:Y:S01]  /*3ec20*/  IMAD.WIDE R80, R134, 0x2, R2 ;  /* 0x0000000286507825 */ /* 0x008fe200078e0202 */
[----:B------:R-:W-:-:S11]  /*3ec30*/  PRMT R9, R75, 0x7632, R9 ;  /* 0x000076324b097816 */ /* 0x000fd60000000009 */
[----:B------:R3:W-:Y:S01]  /*3ec40*/  @P0 STG.E.U16 desc[UR6][R72.64], R75 ;  /* 0x0000004b48000986 */ /* 0x0007e2000c101506 */
[----:B------:R-:W-:Y:S01]  /*3ec50*/  ISETP.LT.AND P0, PT, R8, UR4, !P4 ;  /* 0x0000000408007c0c */ /* 0x000fe2000e701270 */
[----:B0-----:R-:W-:-:S12]  /*3ec60*/  IMAD.WIDE R76, R135, 0x2, R246 ;  /* 0x00000002874c7825 */ /* 0x001fd800078e02f6 */
[----:B------:R0:W-:Y:S01]  /*3ec70*/  @P0 STG.E.U16 desc[UR6][R80.64], R9 ;  /* 0x0000000950000986 */ /* 0x0001e2000c101506 */
[----:B------:R-:W-:Y:S01]  /*3ec80*/  ISETP.LT.AND P0, PT, R5, UR4, !P5 ;  /* 0x0000000405007c0c */ /* 0x000fe2000ef01270 */
[----:B------:R-:W-:Y:S01]  /*3ec90*/  IMAD.WIDE R78, R135, 0x2, R244 ;  /* 0x00000002874e7825 */ /* 0x000fe200078e02f4 */
[----:B-1----:R-:W-:-:S11]  /*3eca0*/  PRMT R0, R68, 0x7632, R0 ;  /* 0x0000763244007816 */ /* 0x002fd60000000000 */
[----:B------:R1:W-:Y:S01]  /*3ecb0*/  @P0 STG.E.U16 desc[UR6][R76.64], R68 ;  /* 0x000000444c000986 */ /* 0x0003e2000c101506 */
[----:B------:R-:W-:Y:S01]  /*3ecc0*/  ISETP.LT.AND P0, PT, R6, UR4, !P5 ;  /* 0x0000000406007c0c */ /* 0x000fe2000ef01270 */
[----:B---3--:R-:W-:-:S12]  /*3ecd0*/  IMAD.WIDE R72, R135, 0x2, R10 ;  /* 0x0000000287487825 */ /* 0x008fd800078e020a */
        /* <DEDUP_REMOVED lines=22> */
[----:B---3--:R-:W-:-:S10]  /*3ee40*/  IMAD.WIDE R76, R137, 0x2, R246 ;  /* 0x00000002894c7825 */ /* 0x008fd400078e02f6 */
        /* <DEDUP_REMOVED lines=12> */
[----:B------:R-:W-:Y:S02]  /*3ef10*/  ISETP.LT.AND P0, PT, R8, UR4, !P4 ;  /* 0x0000000408007c0c */ /* 0x000fe4000e701270 */
[----:B------:R-:W-:Y:S01]  /*3ef20*/  LOP3.LUT P5, RZ, R4, 0x1000000, RZ, 0xc0, !PT ;  /* 0x0100000004ff7812 */ /* 0x000fe200078ac0ff */
[----:B0-----:R-:W-:-:S10]  /*3ef30*/  IMAD.WIDE R68, R138, 0x2, R246 ;  /* 0x000000028a447825 */ /* 0x001fd400078e02f6 */
        /* <DEDUP_REMOVED lines=17> */
[----:B------:R-:W-:Y:S01]  /*3f050*/  IMAD.WIDE R68, R139, 0x2, R244 ;  /* 0x000000028b447825 */ /* 0x000fe200078e02f4 */
[----:B---3--:R-:W-:-:S11]  /*3f060*/  PRMT R0, R70, 0x7632, R0 ;  /* 0x0000763246007816 */ /* 0x008fd60000000000 */
        /* <DEDUP_REMOVED lines=32> */
[----:B---3--:R-:W-:-:S12]  /*3f270*/  IMAD.WIDE R56, R141, 0x2, R10 ;  /* 0x000000028d387825 */ /* 0x008fd800078e020a */
        /* <DEDUP_REMOVED lines=18> */
[C---:B------:R-:W-:Y:S02]  /*3f3a0*/  LOP3.LUT P4, RZ, R4.reuse, 0x20000000, RZ, 0xc0, !PT ;  /* 0x2000000004ff7812 */ /* 0x040fe4000788c0ff */
[----:B------:R-:W-:-:S09]  /*3f3b0*/  LOP3.LUT P5, RZ, R4, 0x40000000, RZ, 0xc0, !PT ;  /* 0x4000000004ff7812 */ /* 0x000fd200078ac0ff */
[----:B------:R1:W-:Y:S01]  /*3f3c0*/  @P0 STG.E.U16 desc[UR6][R56.64], R59 ;  /* 0x0000003b38000986 */ /* 0x0003e2000c101506 */
[----:B------:R-:W-:Y:S02]  /*3f3d0*/  ISETP.LT.AND P0, PT, R8, UR4, !P6 ;  /* 0x0000000408007c0c */ /* 0x000fe4000f701270 */
[----:B------:R-:W-:Y:S02]  /*3f3e0*/  LOP3.LUT P6, RZ, R4, 0x80000000, RZ, 0xc0, !PT ;  /* 0x8000000004ff7812 */ /* 0x000fe400078cc0ff */
[----:B------:R-:W-:-:S09]  /*3f3f0*/  PRMT R4, R59, 0x7632, R4 ;  /* 0x000076323b047816 */ /* 0x000fd20000000004 */
[----:B------:R4:W-:Y:S01]  /*3f400*/  @P0 STG.E.U16 desc[UR6][R64.64], R4 ;  /* 0x0000000440000986 */ /* 0x0009e2000c101506 */
[----:B------:R-:W-:Y:S01]  /*3f410*/  ISETP.LT.AND P0, PT, R5, UR4, !P4 ;  /* 0x0000000405007c0c */ /* 0x000fe2000e701270 */
[----:B---3--:R-:W-:Y:S01]  /*3f420*/  IMAD.WIDE R60, R143, 0x2, R246 ;  /* 0x000000028f3c7825 */ /* 0x008fe200078e02f6 */
[----:B0-----:R-:W-:-:S11]  /*3f430*/  PRMT R0, R52, 0x7632, R0 ;  /* 0x0000763234007816 */ /* 0x001fd60000000000 */
[----:B------:R0:W-:Y:S01]  /*3f440*/  @P0 STG.E.U16 desc[UR6][R60.64], R52 ;  /* 0x000000343c000986 */ /* 0x0001e2000c101506 */
[----:B------:R-:W-:Y:S01]  /*3f450*/  ISETP.LT.AND P0, PT, R6, UR4, !P4 ;  /* 0x0000000406007c0c */ /* 0x000fe2000e701270 */
[----:B------:R-:W-:-:S12]  /*3f460*/  IMAD.WIDE R62, R143, 0x2, R244 ;  /* 0x000000028f3e7825 */ /* 0x000fd800078e02f4 */
[----:B------:R3:W-:Y:S01]  /*3f470*/  @P0 STG.E.U16 desc[UR6][R62.64], R0 ;  /* 0x000000003e000986 */ /* 0x0007e2000c101506 */
[----:B------:R-:W-:Y:S01]  /*3f480*/  ISETP.LT.AND P0, PT, R7, UR4, !P4 ;  /* 0x0000000407007c0c */ /* 0x000fe2000e701270 */
[----:B-1----:R-:W-:Y:S01]  /*3f490*/  IMAD.WIDE R56, R143, 0x2, R10 ;  /* 0x000000028f387825 */ /* 0x002fe200078e020a */
[----:B----4-:R-:W-:-:S11]  /*3f4a0*/  PRMT R4, R48, 0x7632, R4 ;  /* 0x0000763230047816 */ /* 0x010fd60000000004 */
[----:B------:R1:W-:Y:S01]  /*3f4b0*/  @P0 STG.E.U16 desc[UR6][R56.64], R48 ;  /* 0x0000003038000986 */ /* 0x0003e2000c101506 */
[----:B------:R-:W-:Y:S01]  /*3f4c0*/  ISETP.LT.AND P0, PT, R8, UR4, !P4 ;  /* 0x0000000408007c0c */ /* 0x000fe2000e701270 */
[----:B------:R-:W-:-:S12]  /*3f4d0*/  IMAD.WIDE R58, R143, 0x2, R2 ;  /* 0x000000028f3a7825 */ /* 0x000fd800078e0202 */
[----:B------:R4:W-:Y:S01]  /*3f4e0*/  @P0 STG.E.U16 desc[UR6][R58.64], R4 ;  /* 0x000000043a000986 */ /* 0x0009e2000c101506 */
[----:B------:R-:W-:Y:S01]  /*3f4f0*/  ISETP.LT.AND P0, PT, R5, UR4, !P5 ;  /* 0x0000000405007c0c */ /* 0x000fe2000ef01270 */
[----:B0-----:R-:W-:Y:S01]  /*3f500*/  IMAD.WIDE R60, R144, 0x2, R246 ;  /* 0x00000002903c7825 */ /* 0x001fe200078e02f6 */
[----:B---3--:R-:W-:-:S11]  /*3f510*/  PRMT R0, R44, 0x7632, R0 ;  /* 0x000076322c007816 */ /* 0x008fd60000000000 */
        /* <DEDUP_REMOVED lines=23> */
[----:B------:R-:W-:Y:S01]  /*3f690*/  IMAD.WIDE R58, R145, 0x2, R2 ;  /* 0x00000002913a7825 */ /* 0x000fe200078e0202 */
[----:B------:R-:W-:-:S11]  /*3f6a0*/  LOP3.LUT P4, RZ, R252, 0x1, RZ, 0xc0, !PT ;  /* 0x00000001fcff7812 */ /* 0x000fd6000788c0ff */
        /* <DEDUP_REMOVED lines=197> */
[C---:B0-----:R-:W-:Y:S01]  /*40300*/  IMAD.WIDE R28, R159.reuse, 0x2, R246 ;  /* 0x000000029f1c7825 */ /* 0x041fe200078e02f6 */
[----:B---3--:R-:W-:Y:S01]  /*40310*/  PRMT R0, R20, 0x7632, R0 ;  /* 0x0000763214007816 */ /* 0x008fe20000000000 */
[----:B--2---:R-:W0:Y:S10]  /*40320*/  LDS.128 R32, [R171] ;  /* 0x00000000ab207984 */ /* 0x004e340000000c00 */
        /* <DEDUP_REMOVED lines=13> */
[----:B--2---:R-:W-:Y:S01]  /*40400*/  IMAD.WIDE R28, R91, 0x2, R246 ;  /* 0x000000025b1c7825 */ /* 0x004fe200078e02f6 */
[----:B---3--:R-:W-:-:S11]  /*40410*/  PRMT R0, R12, 0x7632, R0 ;  /* 0x000076320c007816 */ /* 0x008fd60000000000 */
[----:B------:R2:W-:Y:S01]  /*40420*/  @P0 STG.E.U16 desc[UR6][R28.64], R12 ;  /* 0x0000000c1c000986 */ /* 0x0005e2000c101506 */
[----:B------:R-:W-:Y:S01]  /*40430*/  ISETP.LT.AND P0, PT, R6, UR4, !P6 ;  /* 0x0000000406007c0c */ /* 0x000fe2000f701270 */
[----:B------:R-:W-:-:S12]  /*40440*/  IMAD.WIDE R30, R91, 0x2, R244 ;  /* 0x000000025b1e7825 */ /* 0x000fd800078e02f4 */
[----:B------:R3:W-:Y:S01]  /*40450*/  @P0 STG.E.U16 desc[UR6][R30.64], R0 ;  /* 0x000000001e000986 */ /* 0x0007e2000c101506 */
[----:B------:R-:W-:Y:S01]  /*40460*/  ISETP.LT.AND P0, PT, R7, UR4, !P6 ;  /* 0x0000000407007c0c */ /* 0x000fe2000f701270 */
[----:B-1----:R-:W-:Y:S01]  /*40470*/  IMAD.WIDE R24, R91, 0x2, R10 ;  /* 0x000000025b187825 */ /* 0x002fe200078e020a */
[----:B0-----:R-:W-:-:S11]  /*40480*/  PRMT R4, R32, 0x7632, R4 ;  /* 0x0000763220047816 */ /* 0x001fd60000000004 */
[----:B------:R0:W-:Y:S01]  /*40490*/  @P0 STG.E.U16 desc[UR6][R24.64], R32 ;  /* 0x0000002018000986 */ /* 0x0001e2000c101506 */
[----:B------:R-:W-:Y:S01]  /*404a0*/  ISETP.LT.AND P0, PT, R8, UR4, !P6 ;  /* 0x0000000408007c0c */ /* 0x000fe2000f701270 */
[----:B------:R-:W-:-:S12]  /*404b0*/  IMAD.WIDE R26, R91, 0x2, R2 ;  /* 0x000000025b1a7825 */ /* 0x000fd800078e0202 */
[----:B------:R-:W-:Y:S01]  /*404c0*/  @P0 STG.E.U16 desc[UR6][R26.64], R4 ;  /* 0x000000041a000986 */ /* 0x000fe2000c101506 */
[----:B------:R-:W-:Y:S01]  /*404d0*/  ISETP.LT.AND P0, PT, R5, UR4, !P1 ;  /* 0x0000000405007c0c */ /* 0x000fe2000cf01270 */
[----:B--2---:R-:W-:Y:S01]  /*404e0*/  IMAD.WIDE R28, R90, 0x2, R246 ;  /* 0x000000025a1c7825 */ /* 0x004fe200078e02f6 */
[----:B---3--:R-:W-:-:S11]  /*404f0*/  PRMT R0, R21, 0x7632, R0 ;  /* 0x0000763215007816 */ /* 0x008fd60000000000 */
[----:B------:R1:W-:Y:S01]  /*40500*/  @P0 STG.E.U16 desc[UR6][R28.64], R21 ;  /* 0x000000151c000986 */ /* 0x0003e2000c101506 */
[----:B------:R-:W-:Y:S01]  /*40510*/  ISETP.LT.AND P0, PT, R6, UR4, !P1 ;  /* 0x0000000406007c0c */ /* 0x000fe2000cf01270 */
[----:B------:R-:W-:-:S12]  /*40520*/  IMAD.WIDE R30, R90, 0x2, R244 ;  /* 0x000000025a1e7825 */ /* 0x000fd800078e02f4 */
[----:B------:R-:W-:Y:S01]  /*40530*/  @P0 STG.E.U16 desc[UR6][R30.64], R0 ;  /* 0x000000001e000986 */ /* 0x000fe2000c101506 */
[----:B------:R-:W-:Y:S01]  /*40540*/  ISETP.LT.AND P0, PT, R7, UR4, !P1 ;  /* 0x0000000407007c0c */ /* 0x000fe2000cf01270 */
[----:B0-----:R-:W-:Y:S01]  /*40550*/  IMAD.WIDE R24, R90, 0x2, R10 ;  /* 0x000000025a187825 */ /* 0x001fe200078e020a */
[----:B------:R-:W-:Y:S02]  /*40560*/  ISETP.LT.AND P1, PT, R8, UR4, !P1 ;  /* 0x0000000408007c0c */ /* 0x000fe4000cf21270 */
[----:B------:R-:W-:Y:S01]  /*40570*/  PRMT R45, R17, 0x7632, R45 ;  /* 0x00007632112d7816 */ /* 0x000fe2000000002d */
[----:B------:R-:W-:-:S08]  /*40580*/  IMAD.WIDE R90, R90, 0x2, R2 ;  /* 0x000000025a5a7825 */ /* 0x000fd000078e0202 */
[----:B------:R0:W-:Y:S01]  /*40590*/  @P0 STG.E.U16 desc[UR6][R24.64], R17 ;  /* 0x0000001118000986 */ /* 0x0001e2000c101506 */
[----:B------:R-:W-:Y:S01]  /*405a0*/  ISETP.LT.AND P0, PT, R5, UR4, !P2 ;  /* 0x0000000405007c0c */ /* 0x000fe2000d701270 */
[C---:B-1----:R-:W-:Y:S02]  /*405b0*/  IMAD.WIDE R20, R89.reuse, 0x2, R246 ;  /* 0x0000000259147825 */ /* 0x042fe400078e02f6 */
[----:B------:R-:W-:Y:S01]  /*405c0*/  @P1 STG.E.U16 desc[UR6][R90.64], R45 ;  /* 0x0000002d5a001986 */ /* 0x000fe2000c101506 */
[----:B------:R-:W-:Y:S01]  /*405d0*/  ISETP.LT.AND P1, PT, R6, UR4, !P2 ;  /* 0x0000000406007c0c */ /* 0x000fe2000d721270 */
[----:B------:R-:W-:-:S08]  /*405e0*/  IMAD.WIDE R26, R89, 0x2, R244 ;  /* 0x00000002591a7825 */ /* 0x000fd000078e02f4 */
[----:B------:R1:W-:Y:S01]  /*405f0*/  @P0 STG.E.U16 desc[UR6][R20.64], R13 ;  /* 0x0000000d14000986 */ /* 0x0003e2000c101506 */
[----:B------:R-:W-:Y:S02]  /*40600*/  ISETP.LT.AND P0, PT, R7, UR4, !P2 ;  /* 0x0000000407007c0c */ /* 0x000fe4000d701270 */
[----:B------:R-:W-:Y:S01]  /*40610*/  ISETP.LT.AND P2, PT, R8, UR4, !P2 ;  /* 0x0000000408007c0c */ /* 0x000fe2000d741270 */
[----:B0-----:R-:W-:Y:S01]  /*40620*/  IMAD.WIDE R16, R89, 0x2, R10 ;  /* 0x0000000259107825 */ /* 0x001fe200078e020a */
[----:B------:R-:W-:Y:S02]  /*40630*/  PRMT R0, R13, 0x7632, R0 ;  /* 0x000076320d007816 */ /* 0x000fe40000000000 */
[----:B------:R-:W-:Y:S01]  /*40640*/  LOP3.LUT P3, RZ, R252, 0x40000, RZ, 0xc0, !PT ;  /* 0x00040000fcff7812 */ /* 0x000fe2000786c0ff */
[----:B------:R-:W-:Y:S02]  /*40650*/  IMAD.WIDE R24, R89, 0x2, R2 ;  /* 0x0000000259187825 */ /* 0x000fe400078e0202 */
[----:B------:R-:W-:Y:S01]  /*40660*/  @P1 STG.E.U16 desc[UR6][R26.64], R0 ;  /* 0x000000001a001986 */ /* 0x000fe2000c101506 */
[----:B------:R-:W-:-:S03]  /*40670*/  PRMT R4, R33, 0x7632, R4 ;  /* 0x0000763221047816 */ /* 0x000fc60000000004 */
[----:B------:R0:W-:Y:S01]  /*40680*/  @P0 STG.E.U16 desc[UR6][R16.64], R33 ;  /* 0x0000002110000986 */ /* 0x0001e2000c101506 */
[----:B------:R-:W-:Y:S02]  /*40690*/  ISETP.LT.AND P0, PT, R5, UR4, !P3 ;  /* 0x0000000405007c0c */ /* 0x000fe4000df01270 */
[----:B------:R-:W-:Y:S01]  /*406a0*/  ISETP.LT.AND P1, PT, R6, UR4, !P3 ;  /* 0x0000000406007c0c */ /* 0x000fe2000df21270 */
[----:B------:R2:W-:Y:S01]  /*406b0*/  @P2 STG.E.U16 desc[UR6][R24.64], R4 ;  /* 0x0000000418002986 */ /* 0x0005e2000c101506 */
[----:B------:R-:W-:Y:S01]  /*406c0*/  ISETP.LT.AND P2, PT, R7, UR4, !P3 ;  /* 0x0000000407007c0c */ /* 0x000fe2000df41270 */
[----:B-1----:R-:W-:Y:S01]  /*406d0*/  IMAD.WIDE R12, R88, 0x2, R246 ;  /* 0x00000002580c7825 */ /* 0x002fe200078e02f6 */
[----:B------:R-:W-:Y:S02]  /*406e0*/  LOP3.LUT P4, RZ, R252, 0x20000, RZ, 0xc0, !PT ;  /* 0x00020000fcff7812 */ /* 0x000fe4000788c0ff */
[----:B------:R-:W-:Y:S01]  /*406f0*/  ISETP.LT.AND P3, PT, R8, UR4, !P3 ;  /* 0x0000000408007c0c */ /* 0x000fe2000df61270 */
[----:B------:R-:W-:Y:S01]  /*40700*/  IMAD.WIDE R20, R88, 0x2, R244 ;  /* 0x0000000258147825 */ /* 0x000fe200078e02f4 */
[----:B------:R-:W-:-:S03]  /*40710*/  PRMT R9, R22, 0x7632, R9 ;  /* 0x0000763216097816 */ /* 0x000fc60000000009 */
[----:B------:R1:W-:Y:S01]  /*40720*/  @P0 STG.E.U16 desc[UR6][R12.64], R22 ;  /* 0x000000160c000986 */ /* 0x0003e2000c101506 */
[C---:B0-----:R-:W-:Y:S01]  /*40730*/  IMAD.WIDE R16, R88.reuse, 0x2, R10 ;  /* 0x0000000258107825 */ /* 0x041fe200078e020a */
[----:B------:R-:W-:Y:S02]  /*40740*/  ISETP.LT.AND P0, PT, R5, UR4, !P4 ;  /* 0x0000000405007c0c */ /* 0x000fe4000e701270 */
[----:B------:R0:W-:Y:S01]  /*40750*/  @P1 STG.E.U16 desc[UR6][R20.64], R9 ;  /* 0x0000000914001986 */ /* 0x0001e2000c101506 */
[----:B------:R-:W-:Y:S01]  /*40760*/  IMAD.WIDE R88, R88, 0x2, R2 ;  /* 0x0000000258587825 */ /* 0x000fe200078e0202 */
[----:B------:R-:W-:Y:S02]  /*40770*/  PRMT R44, R18, 0x7632, R44 ;  /* 0x00007632122c7816 */ /* 0x000fe4000000002c */
[----:B------:R-:W-:Y:S01]  /*40780*/  ISETP.LT.AND P1, PT, R6, UR4, !P4 ;  /* 0x0000000406007c0c */ /* 0x000fe2000e721270 */
[----:B------:R3:W-:Y:S01]  /*40790*/  @P2 STG.E.U16 desc[UR6][R16.64], R18 ;  /* 0x0000001210002986 */ /* 0x0007e2000c101506 */
[----:B------:R-:W-:Y:S01]  /*407a0*/  ISETP.LT.AND P2, PT, R7, UR4, !P4 ;  /* 0x0000000407007c0c */ /* 0x000fe2000e741270 */
[----:B--2---:R-:W-:Y:S01]  /*407b0*/  IMAD.WIDE R24, R87, 0x2, R246 ;  /* 0x0000000257187825 */ /* 0x004fe200078e02f6 */
[----:B------:R-:W-:-:S02]  /*407c0*/  LOP3.LUT P5, RZ, R252, 0x10000, RZ, 0xc0, !PT ;  /* 0x00010000fcff7812 */ /* 0x000fc400078ac0ff */
[----:B------:R-:W-:Y:S01]  /*407d0*/  ISETP.LT.AND P4, PT, R8, UR4, !P4 ;  /* 0x0000000408007c0c */ /* 0x000fe2000e781270 */
[----:B------:R-:W-:Y:S01]  /*407e0*/  @P3 STG.E.U16 desc[UR6][R88.64], R44 ;  /* 0x0000002c58003986 */ /* 0x000fe2000c101506 */
[----:B------:R-:W-:Y:S02]  /*407f0*/  LOP3.LUT P6, RZ, R252, 0x8000, RZ, 0xc0, !PT ;  /* 0x00008000fcff7812 */ /* 0x000fe400078cc0ff */
[----:B------:R-:W-:Y:S01]  /*40800*/  ISETP.LT.AND P3, PT, R5, UR4, !P5 ;  /* 0x0000000405007c0c */ /* 0x000fe2000ef61270 */
[----:B-1----:R-:W-:Y:S01]  /*40810*/  IMAD.WIDE R12, R87, 0x2, R244 ;  /* 0x00000002570c7825 */ /* 0x002fe200078e02f4 */
[----:B------:R-:W-:Y:S01]  /*40820*/  PRMT R0, R14, 0x7632, R0 ;  /* 0x000076320e007816 */ /* 0x000fe20000000000 */
[----:B------:R-:W-:Y:S01]  /*40830*/  @P0 STG.E.U16 desc[UR6][R24.64], R14 ;  /* 0x0000000e18000986 */ /* 0x000fe2000c101506 */
[----:B------:R-:W-:Y:S01]  /*40840*/  ISETP.LT.AND P0, PT, R5, UR4, !P6 ;  /* 0x0000000405007c0c */ /* 0x000fe2000f701270 */
[----:B0-----:R-:W-:Y:S01]  /*40850*/  IMAD.WIDE R20, R87, 0x2, R10 ;  /* 0x0000000257147825 */ /* 0x001fe200078e020a */
[----:B------:R-:W-:-:S03]  /*40860*/  PRMT R9, R34, 0x7632, R9 ;  /* 0x0000763222097816 */ /* 0x000fc60000000009 */
[----:B------:R-:W-:Y:S01]  /*40870*/  IMAD.WIDE R4, R87, 0x2, R2 ;  /* 0x0000000257047825 */ /* 0x000fe200078e0202 */
[----:B------:R-:W-:Y:S01]  /*40880*/  @P1 STG.E.U16 desc[UR6][R12.64], R0 ;  /* 0x000000000c001986 */ /* 0x000fe2000c101506 */
[----:B------:R-:W-:Y:S02]  /*40890*/  ISETP.LT.AND P1, PT, R6, UR4, !P5 ;  /* 0x0000000406007c0c */ /* 0x000fe4000ef21270 */
[----:B---3--:R-:W-:Y:S01]  /*408a0*/  IMAD.WIDE R16, R86, 0x2, R246 ;  /* 0x0000000256107825 */ /* 0x008fe200078e02f6 */
[----:B------:R-:W-:Y:S04]  /*408b0*/  @P2 STG.E.U16 desc[UR6][R20.64], R34 ;  /* 0x0000002214002986 */ /* 0x000fe8000c101506 */
[----:B------:R0:W-:Y:S01]  /*408c0*/  @P4 STG.E.U16 desc[UR6][R4.64], R9 ;  /* 0x0000000904004986 */ /* 0x0001e2000c101506 */
[----:B------:R-:W-:-:S02]  /*408d0*/  ISETP.LT.AND P4, PT, R7, UR4, !P5 ;  /* 0x0000000407007c0c */ /* 0x000fc4000ef81270 */
[----:B------:R-:W-:Y:S01]  /*408e0*/  ISETP.LT.AND P5, PT, R8, UR4, !P5 ;  /* 0x0000000408007c0c */ /* 0x000fe2000efa1270 */
[----:B------:R1:W-:Y:S01]  /*408f0*/  @P3 STG.E.U16 desc[UR6][R16.64], R23 ;  /* 0x0000001710003986 */ /* 0x0003e2000c101506 */
[----:B------:R-:W-:Y:S02]  /*40900*/  ISETP.LT.AND P2, PT, R6, UR4, !P6 ;  /* 0x0000000406007c0c */ /* 0x000fe4000f741270 */
[----:B------:R-:W-:Y:S02]  /*40910*/  ISETP.LT.AND P3, PT, R7, UR4, !P6 ;  /* 0x0000000407007c0c */ /* 0x000fe4000f761270 */
[----:B------:R-:W-:Y:S01]  /*40920*/  ISETP.LT.AND P6, PT, R8, UR4, !P6 ;  /* 0x0000000408007c0c */ /* 0x000fe2000f7c1270 */
[----:B------:R-:W-:Y:S01]  /*40930*/  IMAD.WIDE R6, R86, 0x2, R244 ;  /* 0x0000000256067825 */ /* 0x000fe200078e02f4 */
[----:B0-----:R-:W-:-:S03]  /*40940*/  PRMT R5, R23, 0x7632, R5 ;  /* 0x0000763217057816 */ /* 0x001fc60000000005 */
[----:B------:R-:W-:Y:S01]  /*40950*/  IMAD.WIDE R12, R86, 0x2, R10 ;  /* 0x00000002560c7825 */ /* 0x000fe200078e020a */
[----:B------:R-:W-:-:S03]  /*40960*/  PRMT R43, R19, 0x7632, R43 ;  /* 0x00007632132b7816 */ /* 0x000fc6000000002b */
[----:B------:R-:W-:Y:S01]  /*40970*/  IMAD.WIDE R86, R86, 0x2, R2 ;  /* 0x0000000256567825 */ /* 0x000fe200078e0202 */
[----:B------:R-:W-:Y:S01]  /*40980*/  PRMT R122, R15, 0x7632, R122 ;  /* 0x000076320f7a7816 */ /* 0x000fe2000000007a */
[----:B------:R1:W-:Y:S02]  /*40990*/  @P1 STG.E.U16 desc[UR6][R6.64], R5 ;  /* 0x0000000506001986 */ /* 0x0003e4000c101506 */
[C---:B------:R-:W-:Y:S02]  /*409a0*/  IMAD.WIDE R246, R162.reuse, 0x2, R246 ;  /* 0x00000002a2f67825 */ /* 0x040fe400078e02f6 */
[----:B------:R1:W-:Y:S02]  /*409b0*/  @P4 STG.E.U16 desc[UR6][R12.64], R19 ;  /* 0x000000130c004986 */ /* 0x0003e4000c101506 */
[C---:B------:R-:W-:Y:S02]  /*409c0*/  IMAD.WIDE R244, R162.reuse, 0x2, R244 ;  /* 0x00000002a2f47825 */ /* 0x040fe400078e02f4 */
[----:B------:R1:W-:Y:S02]  /*409d0*/  @P5 STG.E.U16 desc[UR6][R86.64], R43 ;  /* 0x0000002b56005986 */ /* 0x0003e4000c101506 */
[----:B------:R-:W-:-:S02]  /*409e0*/  IMAD.WIDE R10, R162, 0x2, R10 ;  /* 0x00000002a20a7825 */ /* 0x000fc400078e020a */
[----:B------:R1:W-:Y:S04]  /*409f0*/  @P0 STG.E.U16 desc[UR6][R246.64], R15 ;  /* 0x0000000ff6000986 */ /* 0x0003e8000c101506 */
[----:B------:R1:W-:Y:S01]  /*40a00*/  @P2 STG.E.U16 desc[UR6][R244.64], R122 ;  /* 0x0000007af4002986 */ /* 0x0003e2000c101506 */
[----:B------:R-:W-:-:S03]  /*40a10*/  IMAD.WIDE R2, R162, 0x2, R2 ;  /* 0x00000002a2027825 */ /* 0x000fc600078e0202 */
[----:B------:R1:W-:Y:S01]  /*40a20*/  @P3 STG.E.U16 desc[UR6][R10.64], R35 ;  /* 0x000000230a003986 */ /* 0x0003e2000c101506 */
[----:B------:R-:W-:Y:S05]  /*40a30*/  @!P6 EXIT ;  /* 0x000000000000e94d */ /* 0x000fea0003800000 */
[----:B-1----:R-:W-:-:S05]  /*40a40*/  PRMT R35, R35, 0x7632, R35 ;  /* 0x0000763223237816 */ /* 0x002fca0000000023 */
[----:B------:R-:W-:Y:S01]  /*40a50*/  STG.E.U16 desc[UR6][R2.64], R35 ;  /* 0x0000002302007986 */ /* 0x000fe2000c101506 */
[----:B------:R-:W-:Y:S05]  /*40a60*/  EXIT ;  /* 0x000000000000794d */ /* 0x000fea0003800000 */
.L_x_2:
[----:B------:R-:W-:-:S00]  /*40a70*/  BRA `(.L_x_2) ;  /* 0xfffffffc00fc7947 */ /* 0x000fc0000383ffff */
[----:B------:R-:W-:-:S00]  /*40a80*/  NOP ;  /* 0x0000000000007918 */ /* 0x000fc00000000000 */
[----:B------:R-:W-:-:S00]  /*40a90*/  NOP ;  /* 0x0000000000007918 */ /* 0x000fc00000000000 */
[----:B------:R-:W-:-:S00]  /*40aa0*/  NOP ;  /* 0x0000000000007918 */ /* 0x000fc00000000000 */
[----:B------:R-:W-:-:S00]  /*40ab0*/  NOP ;  /* 0x0000000000007918 */ /* 0x000fc00000000000 */
[----:B------:R-:W-:-:S00]  /*40ac0*/  NOP ;  /* 0x0000000000007918 */ /* 0x000fc00000000000 */
[----:B------:R-:W-:-:S00]  /*40ad0*/  NOP ;  /* 0x0000000000007918 */ /* 0x000fc00000000000 */
[----:B------:R-:W-:-:S00]  /*40ae0*/  NOP ;  /* 0x0000000000007918 */ /* 0x000fc00000000000 */
[----:B------:R-:W-:-:S00]  /*40af0*/  NOP ;  /* 0x0000000000007918 */ /* 0x000fc00000000000 */
.L_x_3:


//--------------------- .nv.shared.matmul_kernel  --------------------------
	.section	.nv.shared.matmul_kernel,"aw",@nobits
	.sectionflags	@""
	.align	16
	.zero		1024


//--------------------- .nv.shared.reserved.0     --------------------------
	.section	.nv.shared.reserved.0,"aw",@nobits
	.weak		__nv_reservedSMEM_offset_0_alias
	.size		__nv_reservedSMEM_offset_0_alias, 0, 0
	.other		__nv_reservedSMEM_offset_0_alias,@"STO_CUDA_RESERVED_SHARED STV_DEFAULT"
__nv_reservedSMEM_offset_0_alias:
	.zero		0


//--------------------- .nv.constant0.matmul_kernel --------------------------
	.section	.nv.constant0.matmul_kernel,"a",@progbits
	.sectionflags	@""
	.align	4
.nv.constant0.matmul_kernel:
	.zero		608


//--------------------- SYMBOLS --------------------------

	.type		.nv.reservedSmem.offset0,@object
	.size		.nv.reservedSmem.offset0,0x4
